//
// Generated by NVIDIA NVVM Compiler
//
// Compiler Build ID: CL-36424714
// Cuda compilation tools, release 13.0, V13.0.88
// Based on NVVM 20.0.0
//

.version 9.0
.target sm_100
.address_size 64

	// .globl	test_mod_add
.const .align 8 .b8 _P[32] = {47, 252, 255, 255, 254, 255, 255, 255, 255, 255, 255, 255, 255, 255, 255, 255, 255, 255, 255, 255, 255, 255, 255, 255, 255, 255, 255, 255, 255, 255, 255, 255};
.const .align 8 .b8 _Gx[32] = {152, 23, 248, 22, 91, 129, 242, 89, 217, 40, 206, 45, 219, 252, 155, 2, 7, 11, 135, 206, 149, 98, 160, 85, 172, 187, 220, 249, 126, 102, 190, 121};
.const .align 8 .b8 _Gy[32] = {184, 212, 16, 251, 143, 208, 71, 156, 25, 84, 133, 166, 72, 180, 23, 253, 168, 8, 17, 14, 252, 251, 164, 93, 101, 196, 163, 38, 119, 218, 58, 72};

.visible .entry test_mod_add(
	.param .u64 .ptr .align 1 test_mod_add_param_0,
	.param .u64 .ptr .align 1 test_mod_add_param_1,
	.param .u64 .ptr .align 1 test_mod_add_param_2
)
{
	.reg .pred 	%p<21>;
	.reg .b32 	%r<6>;
	.reg .b64 	%rd<64>;

	ld.param.u64 	%rd19, [test_mod_add_param_0];
	ld.param.u64 	%rd20, [test_mod_add_param_1];
	ld.param.u64 	%rd18, [test_mod_add_param_2];
	mov.u32 	%r2, %ctaid.x;
	mov.u32 	%r3, %ntid.x;
	mov.u32 	%r4, %tid.x;
	mad.lo.s32 	%r5, %r2, %r3, %r4;
	shl.b32 	%r1, %r5, 2;
	cvta.to.global.u64 	%rd21, %rd19;
	cvta.to.global.u64 	%rd22, %rd20;
	mul.wide.s32 	%rd23, %r1, 8;
	add.s64 	%rd24, %rd21, %rd23;
	ld.global.u64 	%rd25, [%rd24];
	add.s64 	%rd26, %rd22, %rd23;
	ld.global.u64 	%rd27, [%rd26];
	ld.global.u64 	%rd28, [%rd24+8];
	ld.global.u64 	%rd29, [%rd26+8];
	ld.global.u64 	%rd30, [%rd24+16];
	ld.global.u64 	%rd31, [%rd26+16];
	ld.global.u64 	%rd32, [%rd24+24];
	ld.global.u64 	%rd33, [%rd26+24];
	add.s64 	%rd1, %rd25, %rd27;
	setp.lt.u64 	%p1, %rd1, %rd25;
	selp.u64 	%rd34, 1, 0, %p1;
	add.s64 	%rd35, %rd28, %rd34;
	setp.lt.u64 	%p2, %rd35, %rd28;
	selp.u64 	%rd36, 1, 0, %p2;
	add.s64 	%rd2, %rd35, %rd29;
	setp.lt.u64 	%p3, %rd2, %rd35;
	selp.u64 	%rd37, 1, 0, %p3;
	add.s64 	%rd38, %rd37, %rd36;
	add.s64 	%rd39, %rd30, %rd38;
	setp.lt.u64 	%p4, %rd39, %rd30;
	selp.u64 	%rd40, 1, 0, %p4;
	add.s64 	%rd3, %rd39, %rd31;
	setp.lt.u64 	%p5, %rd3, %rd39;
	selp.u64 	%rd41, 1, 0, %p5;
	add.s64 	%rd42, %rd41, %rd40;
	add.s64 	%rd43, %rd32, %rd42;
	setp.ge.u64 	%p6, %rd43, %rd32;
	add.s64 	%rd60, %rd43, %rd33;
	setp.ge.u64 	%p7, %rd60, %rd43;
	and.pred  	%p8, %p7, %p6;
	ld.const.u64 	%rd45, [_P+24];
	setp.le.u64 	%p9, %rd60, %rd45;
	and.pred  	%p10, %p8, %p9;
	@%p10 bra 	$L__BB0_2;
	ld.const.u64 	%rd59, [_P+16];
	bra.uni 	$L__BB0_7;
$L__BB0_2:
	setp.lt.u64 	%p11, %rd60, %rd45;
	mov.u64 	%rd61, %rd3;
	mov.u64 	%rd62, %rd2;
	mov.u64 	%rd63, %rd1;
	@%p11 bra 	$L__BB0_8;
	ld.const.u64 	%rd59, [_P+16];
	setp.gt.u64 	%p12, %rd3, %rd59;
	@%p12 bra 	$L__BB0_7;
	setp.lt.u64 	%p13, %rd3, %rd59;
	mov.u64 	%rd61, %rd3;
	mov.u64 	%rd62, %rd2;
	mov.u64 	%rd63, %rd1;
	@%p13 bra 	$L__BB0_8;
	ld.const.u64 	%rd8, [_P+8];
	setp.gt.u64 	%p14, %rd2, %rd8;
	@%p14 bra 	$L__BB0_7;
	setp.lt.u64 	%p15, %rd2, %rd8;
	ld.const.u64 	%rd46, [_P];
	setp.lt.u64 	%p16, %rd1, %rd46;
	or.pred  	%p17, %p15, %p16;
	mov.u64 	%rd61, %rd3;
	mov.u64 	%rd62, %rd2;
	mov.u64 	%rd63, %rd1;
	@%p17 bra 	$L__BB0_8;
$L__BB0_7:
	ld.const.u64 	%rd48, [_P];
	sub.s64 	%rd63, %rd1, %rd48;
	setp.lt.u64 	%p18, %rd1, %rd48;
	selp.u64 	%rd49, 1, 0, %p18;
	ld.const.u64 	%rd50, [_P+8];
	add.s64 	%rd51, %rd50, %rd49;
	sub.s64 	%rd62, %rd2, %rd51;
	setp.lt.u64 	%p19, %rd2, %rd51;
	selp.u64 	%rd52, 1, 0, %p19;
	add.s64 	%rd53, %rd59, %rd52;
	sub.s64 	%rd61, %rd3, %rd53;
	setp.lt.u64 	%p20, %rd3, %rd53;
	selp.u64 	%rd54, 1, 0, %p20;
	add.s64 	%rd55, %rd45, %rd54;
	sub.s64 	%rd60, %rd60, %rd55;
$L__BB0_8:
	cvta.to.global.u64 	%rd56, %rd18;
	add.s64 	%rd58, %rd56, %rd23;
	st.global.u64 	[%rd58], %rd63;
	st.global.u64 	[%rd58+8], %rd62;
	st.global.u64 	[%rd58+16], %rd61;
	st.global.u64 	[%rd58+24], %rd60;
	ret;

}
	// .globl	test_mod_mult
.visible .entry test_mod_mult(
	.param .u64 .ptr .align 1 test_mod_mult_param_0,
	.param .u64 .ptr .align 1 test_mod_mult_param_1,
	.param .u64 .ptr .align 1 test_mod_mult_param_2
)
{
	.reg .pred 	%p<60>;
	.reg .b32 	%r<14>;
	.reg .b64 	%rd<192>;

	ld.param.u64 	%rd29, [test_mod_mult_param_0];
	ld.param.u64 	%rd30, [test_mod_mult_param_1];
	mov.u32 	%r2, %ctaid.x;
	mov.u32 	%r3, %ntid.x;
	mov.u32 	%r4, %tid.x;
	mad.lo.s32 	%r5, %r2, %r3, %r4;
	shl.b32 	%r1, %r5, 2;
	cvta.to.global.u64 	%rd31, %rd29;
	cvta.to.global.u64 	%rd32, %rd30;
	mul.wide.s32 	%rd33, %r1, 8;
	add.s64 	%rd34, %rd31, %rd33;
	ld.global.u64 	%rd35, [%rd34];
	add.s64 	%rd36, %rd32, %rd33;
	ld.global.u64 	%rd37, [%rd36];
	ld.global.u64 	%rd38, [%rd34+8];
	ld.global.u64 	%rd39, [%rd36+8];
	ld.global.u64 	%rd40, [%rd34+16];
	ld.global.u64 	%rd41, [%rd36+16];
	ld.global.u64 	%rd42, [%rd34+24];
	ld.global.u64 	%rd43, [%rd36+24];
	mul.lo.s64 	%rd44, %rd37, %rd35;
	mul.hi.u64 	%rd45, %rd35, %rd37;
	mul.hi.u64 	%rd46, %rd35, %rd39;
	mad.lo.s64 	%rd47, %rd39, %rd35, %rd45;
	mul.hi.u64 	%rd48, %rd35, %rd41;
	mad.lo.s64 	%rd49, %rd41, %rd35, %rd46;
	mul.hi.u64 	%rd50, %rd35, %rd43;
	mad.lo.s64 	%rd51, %rd43, %rd35, %rd48;
	mul.lo.s64 	%rd52, %rd37, %rd38;
	mul.hi.u64 	%rd53, %rd38, %rd37;
	add.s64 	%rd54, %rd52, %rd47;
	setp.lt.u64 	%p1, %rd54, %rd52;
	selp.u64 	%rd55, 1, 0, %p1;
	add.s64 	%rd56, %rd53, %rd55;
	mul.hi.u64 	%rd57, %rd38, %rd39;
	mad.lo.s64 	%rd58, %rd39, %rd38, %rd56;
	add.s64 	%rd59, %rd58, %rd49;
	setp.lt.u64 	%p2, %rd59, %rd58;
	selp.u64 	%rd60, 1, 0, %p2;
	add.s64 	%rd61, %rd57, %rd60;
	mul.hi.u64 	%rd62, %rd38, %rd41;
	mad.lo.s64 	%rd63, %rd41, %rd38, %rd61;
	add.s64 	%rd64, %rd63, %rd51;
	setp.lt.u64 	%p3, %rd64, %rd63;
	selp.u64 	%rd65, 1, 0, %p3;
	add.s64 	%rd66, %rd62, %rd65;
	mul.hi.u64 	%rd67, %rd38, %rd43;
	mad.lo.s64 	%rd68, %rd43, %rd38, %rd66;
	add.s64 	%rd69, %rd68, %rd50;
	setp.lt.u64 	%p4, %rd69, %rd68;
	selp.u64 	%rd70, 1, 0, %p4;
	add.s64 	%rd71, %rd67, %rd70;
	mul.lo.s64 	%rd72, %rd37, %rd40;
	mul.hi.u64 	%rd73, %rd40, %rd37;
	add.s64 	%rd74, %rd72, %rd59;
	setp.lt.u64 	%p5, %rd74, %rd72;
	selp.u64 	%rd75, 1, 0, %p5;
	add.s64 	%rd76, %rd73, %rd75;
	mul.hi.u64 	%rd77, %rd40, %rd39;
	mad.lo.s64 	%rd78, %rd39, %rd40, %rd76;
	add.s64 	%rd79, %rd78, %rd64;
	setp.lt.u64 	%p6, %rd79, %rd78;
	selp.u64 	%rd80, 1, 0, %p6;
	add.s64 	%rd81, %rd77, %rd80;
	mul.hi.u64 	%rd82, %rd40, %rd41;
	mad.lo.s64 	%rd83, %rd41, %rd40, %rd81;
	add.s64 	%rd84, %rd83, %rd69;
	setp.lt.u64 	%p7, %rd84, %rd83;
	selp.u64 	%rd85, 1, 0, %p7;
	add.s64 	%rd86, %rd82, %rd85;
	mul.hi.u64 	%rd87, %rd40, %rd43;
	mad.lo.s64 	%rd88, %rd43, %rd40, %rd86;
	add.s64 	%rd89, %rd88, %rd71;
	setp.lt.u64 	%p8, %rd89, %rd88;
	selp.u64 	%rd90, 1, 0, %p8;
	add.s64 	%rd91, %rd87, %rd90;
	mul.lo.s64 	%rd92, %rd37, %rd42;
	mul.hi.u64 	%rd93, %rd42, %rd37;
	add.s64 	%rd94, %rd92, %rd79;
	setp.lt.u64 	%p9, %rd94, %rd92;
	selp.u64 	%rd95, 1, 0, %p9;
	add.s64 	%rd96, %rd93, %rd95;
	mul.hi.u64 	%rd97, %rd42, %rd39;
	mad.lo.s64 	%rd98, %rd39, %rd42, %rd96;
	add.s64 	%rd99, %rd98, %rd84;
	setp.lt.u64 	%p10, %rd99, %rd98;
	selp.u64 	%rd100, 1, 0, %p10;
	add.s64 	%rd101, %rd97, %rd100;
	mul.hi.u64 	%rd102, %rd42, %rd41;
	mad.lo.s64 	%rd103, %rd41, %rd42, %rd101;
	add.s64 	%rd104, %rd103, %rd89;
	setp.lt.u64 	%p11, %rd104, %rd103;
	selp.u64 	%rd105, 1, 0, %p11;
	add.s64 	%rd106, %rd102, %rd105;
	mul.hi.u64 	%rd107, %rd42, %rd43;
	mad.lo.s64 	%rd108, %rd43, %rd42, %rd106;
	add.s64 	%rd109, %rd108, %rd91;
	setp.lt.u64 	%p12, %rd109, %rd108;
	selp.u64 	%rd110, 1, 0, %p12;
	add.s64 	%rd111, %rd107, %rd110;
	shl.b64 	%rd112, %rd99, 32;
	mov.b64 	{%r6, %r7}, %rd99;
	mov.b64 	{%r8, %r9}, %rd104;
	mov.b64 	%rd113, {%r7, %r8};
	mov.b64 	{%r10, %r11}, %rd109;
	mov.b64 	%rd114, {%r9, %r10};
	mov.b64 	{%r12, %r13}, %rd111;
	mov.b64 	%rd115, {%r11, %r12};
	shr.u64 	%rd116, %rd111, 32;
	mul.lo.s64 	%rd117, %rd99, 977;
	shr.u64 	%rd118, %rd99, 32;
	shr.u64 	%rd119, %rd117, 32;
	mad.lo.s64 	%rd120, %rd118, 977, %rd119;
	mad.lo.s64 	%rd121, %rd104, 977, %rd120;
	shr.u64 	%rd122, %rd104, 32;
	shr.u64 	%rd123, %rd121, 32;
	mad.lo.s64 	%rd124, %rd122, 977, %rd123;
	mad.lo.s64 	%rd125, %rd109, 977, %rd124;
	shr.u64 	%rd126, %rd109, 32;
	shr.u64 	%rd127, %rd125, 32;
	mad.lo.s64 	%rd128, %rd126, 977, %rd127;
	mad.lo.s64 	%rd129, %rd111, 977, %rd128;
	shr.u64 	%rd130, %rd129, 32;
	mad.lo.s64 	%rd131, %rd116, 977, %rd130;
	mul.lo.s64 	%rd132, %rd99, 4294968273;
	setp.lt.u64 	%p13, %rd132, %rd112;
	selp.u64 	%rd133, 1, 0, %p13;
	add.s64 	%rd134, %rd117, %rd133;
	setp.gt.u64 	%p14, %rd134, %rd132;
	selp.b64 	%rd135, 1, %rd133, %p14;
	add.s64 	%rd136, %rd113, %rd135;
	add.s64 	%rd137, %rd136, %rd121;
	setp.lt.u64 	%p15, %rd137, %rd113;
	selp.u64 	%rd138, 1, 0, %p15;
	add.s64 	%rd139, %rd121, %rd138;
	setp.gt.u64 	%p16, %rd139, %rd137;
	selp.b64 	%rd140, 1, %rd138, %p16;
	add.s64 	%rd141, %rd114, %rd140;
	add.s64 	%rd142, %rd141, %rd125;
	setp.lt.u64 	%p17, %rd142, %rd114;
	selp.u64 	%rd143, 1, 0, %p17;
	add.s64 	%rd144, %rd125, %rd143;
	setp.gt.u64 	%p18, %rd144, %rd142;
	selp.b64 	%rd145, 1, %rd143, %p18;
	add.s64 	%rd146, %rd115, %rd145;
	add.s64 	%rd147, %rd146, %rd129;
	setp.lt.u64 	%p19, %rd147, %rd115;
	selp.u64 	%rd148, 1, 0, %p19;
	add.s64 	%rd149, %rd129, %rd148;
	setp.gt.u64 	%p20, %rd149, %rd147;
	selp.b64 	%rd150, 1, %rd148, %p20;
	add.s64 	%rd151, %rd116, %rd150;
	add.s64 	%rd152, %rd151, %rd131;
	add.s64 	%rd188, %rd44, %rd132;
	setp.lt.u64 	%p21, %rd188, %rd44;
	selp.u64 	%rd153, 1, 0, %p21;
	add.s64 	%rd154, %rd54, %rd153;
	add.s64 	%rd189, %rd154, %rd137;
	setp.lt.u64 	%p22, %rd189, %rd54;
	selp.u64 	%rd155, 1, 0, %p22;
	add.s64 	%rd156, %rd74, %rd155;
	add.s64 	%rd190, %rd156, %rd142;
	setp.lt.u64 	%p23, %rd190, %rd74;
	selp.u64 	%rd157, 1, 0, %p23;
	add.s64 	%rd158, %rd94, %rd157;
	add.s64 	%rd191, %rd158, %rd147;
	setp.lt.u64 	%p24, %rd191, %rd94;
	selp.u64 	%rd160, 1, 0, %p24;
	or.b64  	%rd161, %rd152, %rd160;
	setp.eq.s64 	%p25, %rd161, 0;
	ld.const.u64 	%rd162, [_P+24];
	setp.le.u64 	%p26, %rd191, %rd162;
	and.pred  	%p27, %p25, %p26;
	@%p27 bra 	$L__BB1_2;
	ld.const.u64 	%rd187, [_P+16];
	bra.uni 	$L__BB1_7;
$L__BB1_2:
	setp.lt.u64 	%p28, %rd191, %rd162;
	@%p28 bra 	$L__BB1_20;
	ld.const.u64 	%rd187, [_P+16];
	setp.gt.u64 	%p29, %rd190, %rd187;
	@%p29 bra 	$L__BB1_7;
	setp.lt.u64 	%p30, %rd190, %rd187;
	@%p30 bra 	$L__BB1_20;
	ld.const.u64 	%rd8, [_P+8];
	setp.gt.u64 	%p31, %rd189, %rd8;
	@%p31 bra 	$L__BB1_7;
	setp.lt.u64 	%p32, %rd189, %rd8;
	ld.const.u64 	%rd163, [_P];
	setp.lt.u64 	%p33, %rd188, %rd163;
	or.pred  	%p34, %p32, %p33;
	@%p34 bra 	$L__BB1_20;
$L__BB1_7:
	ld.const.u64 	%rd10, [_P];
	sub.s64 	%rd11, %rd188, %rd10;
	setp.lt.u64 	%p35, %rd188, %rd10;
	selp.u64 	%rd165, 1, 0, %p35;
	ld.const.u64 	%rd12, [_P+8];
	add.s64 	%rd166, %rd12, %rd165;
	sub.s64 	%rd13, %rd189, %rd166;
	setp.lt.u64 	%p36, %rd189, %rd166;
	selp.u64 	%rd167, 1, 0, %p36;
	add.s64 	%rd168, %rd187, %rd167;
	sub.s64 	%rd14, %rd190, %rd168;
	setp.lt.u64 	%p37, %rd190, %rd168;
	selp.u64 	%rd169, 1, 0, %p37;
	add.s64 	%rd170, %rd162, %rd169;
	sub.s64 	%rd191, %rd191, %rd170;
	setp.gt.u64 	%p38, %rd191, %rd162;
	@%p38 bra 	$L__BB1_13;
	setp.lt.u64 	%p39, %rd191, %rd162;
	mov.u64 	%rd188, %rd11;
	mov.u64 	%rd189, %rd13;
	mov.u64 	%rd190, %rd14;
	@%p39 bra 	$L__BB1_20;
	setp.gt.u64 	%p40, %rd14, %rd187;
	@%p40 bra 	$L__BB1_13;
	setp.lt.u64 	%p41, %rd14, %rd187;
	mov.u64 	%rd188, %rd11;
	mov.u64 	%rd189, %rd13;
	mov.u64 	%rd190, %rd14;
	@%p41 bra 	$L__BB1_20;
	setp.gt.u64 	%p42, %rd13, %rd12;
	@%p42 bra 	$L__BB1_13;
	setp.lt.u64 	%p43, %rd13, %rd12;
	setp.lt.u64 	%p44, %rd11, %rd10;
	or.pred  	%p45, %p43, %p44;
	mov.u64 	%rd188, %rd11;
	mov.u64 	%rd189, %rd13;
	mov.u64 	%rd190, %rd14;
	@%p45 bra 	$L__BB1_20;
$L__BB1_13:
	sub.s64 	%rd16, %rd11, %rd10;
	setp.lt.u64 	%p46, %rd11, %rd10;
	selp.u64 	%rd171, 1, 0, %p46;
	add.s64 	%rd172, %rd12, %rd171;
	sub.s64 	%rd17, %rd13, %rd172;
	setp.lt.u64 	%p47, %rd13, %rd172;
	selp.u64 	%rd173, 1, 0, %p47;
	add.s64 	%rd174, %rd187, %rd173;
	sub.s64 	%rd18, %rd14, %rd174;
	setp.lt.u64 	%p48, %rd14, %rd174;
	selp.u64 	%rd175, 1, 0, %p48;
	add.s64 	%rd176, %rd162, %rd175;
	sub.s64 	%rd191, %rd191, %rd176;
	setp.gt.u64 	%p49, %rd191, %rd162;
	@%p49 bra 	$L__BB1_19;
	setp.lt.u64 	%p50, %rd191, %rd162;
	mov.u64 	%rd188, %rd16;
	mov.u64 	%rd189, %rd17;
	mov.u64 	%rd190, %rd18;
	@%p50 bra 	$L__BB1_20;
	setp.gt.u64 	%p51, %rd18, %rd187;
	@%p51 bra 	$L__BB1_19;
	setp.lt.u64 	%p52, %rd18, %rd187;
	mov.u64 	%rd188, %rd16;
	mov.u64 	%rd189, %rd17;
	mov.u64 	%rd190, %rd18;
	@%p52 bra 	$L__BB1_20;
	setp.gt.u64 	%p53, %rd17, %rd12;
	@%p53 bra 	$L__BB1_19;
	setp.lt.u64 	%p54, %rd17, %rd12;
	setp.lt.u64 	%p55, %rd16, %rd10;
	or.pred  	%p56, %p54, %p55;
	mov.u64 	%rd188, %rd16;
	mov.u64 	%rd189, %rd17;
	mov.u64 	%rd190, %rd18;
	@%p56 bra 	$L__BB1_20;
$L__BB1_19:
	sub.s64 	%rd188, %rd16, %rd10;
	setp.lt.u64 	%p57, %rd16, %rd10;
	selp.u64 	%rd177, 1, 0, %p57;
	add.s64 	%rd178, %rd12, %rd177;
	sub.s64 	%rd189, %rd17, %rd178;
	setp.lt.u64 	%p58, %rd17, %rd178;
	selp.u64 	%rd179, 1, 0, %p58;
	add.s64 	%rd180, %rd187, %rd179;
	sub.s64 	%rd190, %rd18, %rd180;
	setp.lt.u64 	%p59, %rd18, %rd180;
	selp.u64 	%rd181, 1, 0, %p59;
	add.s64 	%rd182, %rd162, %rd181;
	sub.s64 	%rd191, %rd191, %rd182;
$L__BB1_20:
	ld.param.u64 	%rd186, [test_mod_mult_param_2];
	cvta.to.global.u64 	%rd183, %rd186;
	add.s64 	%rd185, %rd183, %rd33;
	st.global.u64 	[%rd185], %rd188;
	st.global.u64 	[%rd185+8], %rd189;
	st.global.u64 	[%rd185+16], %rd190;
	st.global.u64 	[%rd185+24], %rd191;
	ret;

}
	// .globl	test_mod_inv
.visible .entry test_mod_inv(
	.param .u64 .ptr .align 1 test_mod_inv_param_0,
	.param .u64 .ptr .align 1 test_mod_inv_param_1
)
{
	.local .align 16 .b8 	__local_depot2[32];
	.reg .b64 	%SP;
	.reg .b64 	%SPL;
	.reg .pred 	%p<125>;
	.reg .b16 	%rs<21>;
	.reg .b32 	%r<37>;
	.reg .b64 	%rd<384>;

	mov.u64 	%SPL, __local_depot2;
	ld.param.u64 	%rd73, [test_mod_inv_param_0];
	add.u64 	%rd1, %SPL, 0;
	mov.u32 	%r6, %ctaid.x;
	mov.u32 	%r7, %ntid.x;
	mov.u32 	%r8, %tid.x;
	mad.lo.s32 	%r9, %r6, %r7, %r8;
	shl.b32 	%r10, %r9, 2;
	cvta.to.global.u64 	%rd75, %rd73;
	mul.wide.s32 	%rd76, %r10, 8;
	add.s64 	%rd77, %rd75, %rd76;
	ld.global.u64 	%rd2, [%rd77];
	ld.global.u64 	%rd3, [%rd77+8];
	ld.global.u64 	%rd4, [%rd77+16];
	ld.global.u64 	%rd5, [%rd77+24];
	mov.b64 	%rd78, -1;
	mov.b64 	%rd79, -4294968275;
	st.local.v2.u64 	[%rd1], {%rd79, %rd78};
	st.local.v2.u64 	[%rd1+16], {%rd78, %rd78};
	mov.b32 	%r35, 3;
	mov.b16 	%rs20, 0;
	mov.b64 	%rd383, 1;
	mov.b64 	%rd380, 0;
	mov.u64 	%rd381, %rd380;
	mov.u64 	%rd382, %rd380;
$L__BB2_1:
	mul.wide.u32 	%rd81, %r35, 8;
	add.s64 	%rd82, %rd1, %rd81;
	ld.local.u64 	%rd10, [%rd82];
	mov.b32 	%r36, 0;
	mov.b64 	%rd371, 63;
$L__BB2_2:
	cvt.u32.u64 	%r12, %rd371;
	shr.u64 	%rd83, %rd10, %r12;
	and.b64  	%rd16, %rd83, 1;
	and.b16  	%rs6, %rs20, 255;
	setp.ne.s16 	%p1, %rs6, 0;
	@%p1 bra 	$L__BB2_21;
	setp.eq.s64 	%p122, %rd16, 0;
	selp.b64 	%rd380, %rd380, %rd5, %p122;
	selp.b64 	%rd381, %rd381, %rd4, %p122;
	selp.b64 	%rd382, %rd382, %rd3, %p122;
	selp.b64 	%rd383, %rd383, %rd2, %p122;
	cvt.u16.u64 	%rs20, %rd16;
	bra.uni 	$L__BB2_43;
$L__BB2_4:
	setp.gt.u64 	%p30, %rd381, %rd21;
	@%p30 bra 	$L__BB2_8;
	setp.lt.u64 	%p31, %rd381, %rd21;
	@%p31 bra 	$L__BB2_23;
	setp.gt.u64 	%p32, %rd382, %rd22;
	@%p32 bra 	$L__BB2_8;
	setp.lt.u64 	%p33, %rd382, %rd22;
	setp.lt.u64 	%p34, %rd383, %rd23;
	or.pred  	%p35, %p33, %p34;
	@%p35 bra 	$L__BB2_23;
$L__BB2_8:
	sub.s64 	%rd29, %rd383, %rd23;
	setp.lt.u64 	%p36, %rd383, %rd23;
	selp.u64 	%rd206, 1, 0, %p36;
	add.s64 	%rd207, %rd22, %rd206;
	sub.s64 	%rd30, %rd382, %rd207;
	setp.lt.u64 	%p37, %rd382, %rd207;
	selp.u64 	%rd208, 1, 0, %p37;
	add.s64 	%rd209, %rd21, %rd208;
	sub.s64 	%rd31, %rd381, %rd209;
	setp.lt.u64 	%p38, %rd381, %rd209;
	selp.u64 	%rd210, 1, 0, %p38;
	add.s64 	%rd211, %rd205, %rd210;
	sub.s64 	%rd380, %rd380, %rd211;
	setp.gt.u64 	%p39, %rd380, %rd205;
	@%p39 bra 	$L__BB2_14;
	setp.lt.u64 	%p40, %rd380, %rd205;
	mov.u64 	%rd383, %rd29;
	mov.u64 	%rd382, %rd30;
	mov.u64 	%rd381, %rd31;
	@%p40 bra 	$L__BB2_23;
	setp.gt.u64 	%p41, %rd31, %rd21;
	@%p41 bra 	$L__BB2_14;
	setp.lt.u64 	%p42, %rd31, %rd21;
	mov.u64 	%rd383, %rd29;
	mov.u64 	%rd382, %rd30;
	mov.u64 	%rd381, %rd31;
	@%p42 bra 	$L__BB2_23;
	setp.gt.u64 	%p43, %rd30, %rd22;
	@%p43 bra 	$L__BB2_14;
	setp.lt.u64 	%p44, %rd30, %rd22;
	setp.lt.u64 	%p45, %rd29, %rd23;
	or.pred  	%p46, %p44, %p45;
	mov.u64 	%rd383, %rd29;
	mov.u64 	%rd382, %rd30;
	mov.u64 	%rd381, %rd31;
	@%p46 bra 	$L__BB2_23;
$L__BB2_14:
	sub.s64 	%rd33, %rd29, %rd23;
	setp.lt.u64 	%p47, %rd29, %rd23;
	selp.u64 	%rd212, 1, 0, %p47;
	add.s64 	%rd213, %rd22, %rd212;
	sub.s64 	%rd34, %rd30, %rd213;
	setp.lt.u64 	%p48, %rd30, %rd213;
	selp.u64 	%rd214, 1, 0, %p48;
	add.s64 	%rd215, %rd21, %rd214;
	sub.s64 	%rd35, %rd31, %rd215;
	setp.lt.u64 	%p49, %rd31, %rd215;
	selp.u64 	%rd216, 1, 0, %p49;
	add.s64 	%rd217, %rd205, %rd216;
	sub.s64 	%rd380, %rd380, %rd217;
	setp.gt.u64 	%p50, %rd380, %rd205;
	@%p50 bra 	$L__BB2_20;
	setp.lt.u64 	%p51, %rd380, %rd205;
	mov.u64 	%rd383, %rd33;
	mov.u64 	%rd382, %rd34;
	mov.u64 	%rd381, %rd35;
	@%p51 bra 	$L__BB2_23;
	setp.gt.u64 	%p52, %rd35, %rd21;
	@%p52 bra 	$L__BB2_20;
	setp.lt.u64 	%p53, %rd35, %rd21;
	mov.u64 	%rd383, %rd33;
	mov.u64 	%rd382, %rd34;
	mov.u64 	%rd381, %rd35;
	@%p53 bra 	$L__BB2_23;
	setp.gt.u64 	%p54, %rd34, %rd22;
	@%p54 bra 	$L__BB2_20;
	setp.lt.u64 	%p55, %rd34, %rd22;
	setp.lt.u64 	%p56, %rd33, %rd23;
	or.pred  	%p57, %p55, %p56;
	mov.u64 	%rd383, %rd33;
	mov.u64 	%rd382, %rd34;
	mov.u64 	%rd381, %rd35;
	@%p57 bra 	$L__BB2_23;
$L__BB2_20:
	sub.s64 	%rd383, %rd33, %rd23;
	setp.lt.u64 	%p58, %rd33, %rd23;
	selp.u64 	%rd218, 1, 0, %p58;
	add.s64 	%rd219, %rd22, %rd218;
	sub.s64 	%rd382, %rd34, %rd219;
	setp.lt.u64 	%p59, %rd34, %rd219;
	selp.u64 	%rd220, 1, 0, %p59;
	add.s64 	%rd221, %rd21, %rd220;
	sub.s64 	%rd381, %rd35, %rd221;
	setp.lt.u64 	%p60, %rd35, %rd221;
	selp.u64 	%rd222, 1, 0, %p60;
	add.s64 	%rd223, %rd205, %rd222;
	sub.s64 	%rd380, %rd380, %rd223;
	bra.uni 	$L__BB2_23;
$L__BB2_21:
	ld.const.u64 	%rd21, [_P+16];
	ld.const.u64 	%rd22, [_P+8];
	ld.const.u64 	%rd23, [_P];
	mul.lo.s64 	%rd84, %rd383, %rd383;
	mul.hi.u64 	%rd85, %rd383, %rd383;
	mul.lo.s64 	%rd86, %rd382, %rd383;
	mul.hi.u64 	%rd87, %rd383, %rd382;
	add.s64 	%rd88, %rd86, %rd85;
	mul.lo.s64 	%rd89, %rd381, %rd383;
	mul.hi.u64 	%rd90, %rd383, %rd381;
	add.s64 	%rd91, %rd89, %rd87;
	mul.lo.s64 	%rd92, %rd380, %rd383;
	mul.hi.u64 	%rd93, %rd383, %rd380;
	add.s64 	%rd94, %rd92, %rd90;
	mul.hi.u64 	%rd95, %rd382, %rd383;
	add.s64 	%rd96, %rd88, %rd86;
	setp.lt.u64 	%p2, %rd96, %rd88;
	selp.u64 	%rd97, 1, 0, %p2;
	add.s64 	%rd98, %rd95, %rd97;
	mul.hi.u64 	%rd99, %rd382, %rd382;
	mad.lo.s64 	%rd100, %rd382, %rd382, %rd98;
	add.s64 	%rd101, %rd100, %rd91;
	setp.lt.u64 	%p3, %rd101, %rd100;
	selp.u64 	%rd102, 1, 0, %p3;
	add.s64 	%rd103, %rd99, %rd102;
	mul.lo.s64 	%rd104, %rd381, %rd382;
	mul.hi.u64 	%rd105, %rd382, %rd381;
	add.s64 	%rd106, %rd104, %rd103;
	add.s64 	%rd107, %rd106, %rd94;
	setp.lt.u64 	%p4, %rd107, %rd106;
	selp.u64 	%rd108, 1, 0, %p4;
	add.s64 	%rd109, %rd105, %rd108;
	mul.lo.s64 	%rd110, %rd380, %rd382;
	mul.hi.u64 	%rd111, %rd382, %rd380;
	add.s64 	%rd112, %rd110, %rd109;
	add.s64 	%rd113, %rd112, %rd93;
	setp.lt.u64 	%p5, %rd113, %rd112;
	selp.u64 	%rd114, 1, 0, %p5;
	add.s64 	%rd115, %rd111, %rd114;
	mul.hi.u64 	%rd116, %rd381, %rd383;
	add.s64 	%rd117, %rd89, %rd101;
	setp.lt.u64 	%p6, %rd117, %rd89;
	selp.u64 	%rd118, 1, 0, %p6;
	add.s64 	%rd119, %rd116, %rd118;
	mul.hi.u64 	%rd120, %rd381, %rd382;
	add.s64 	%rd121, %rd104, %rd119;
	add.s64 	%rd122, %rd121, %rd107;
	setp.lt.u64 	%p7, %rd122, %rd121;
	selp.u64 	%rd123, 1, 0, %p7;
	add.s64 	%rd124, %rd120, %rd123;
	mul.hi.u64 	%rd125, %rd381, %rd381;
	mad.lo.s64 	%rd126, %rd381, %rd381, %rd124;
	add.s64 	%rd127, %rd126, %rd113;
	setp.lt.u64 	%p8, %rd127, %rd126;
	selp.u64 	%rd128, 1, 0, %p8;
	add.s64 	%rd129, %rd125, %rd128;
	mul.lo.s64 	%rd130, %rd380, %rd381;
	mul.hi.u64 	%rd131, %rd381, %rd380;
	add.s64 	%rd132, %rd130, %rd129;
	add.s64 	%rd133, %rd132, %rd115;
	setp.lt.u64 	%p9, %rd133, %rd132;
	selp.u64 	%rd134, 1, 0, %p9;
	add.s64 	%rd135, %rd131, %rd134;
	mul.hi.u64 	%rd136, %rd380, %rd383;
	add.s64 	%rd137, %rd92, %rd122;
	setp.lt.u64 	%p10, %rd137, %rd92;
	selp.u64 	%rd138, 1, 0, %p10;
	add.s64 	%rd139, %rd136, %rd138;
	mul.hi.u64 	%rd140, %rd380, %rd382;
	add.s64 	%rd141, %rd110, %rd139;
	add.s64 	%rd142, %rd141, %rd127;
	setp.lt.u64 	%p11, %rd142, %rd141;
	selp.u64 	%rd143, 1, 0, %p11;
	add.s64 	%rd144, %rd140, %rd143;
	mul.hi.u64 	%rd145, %rd380, %rd381;
	add.s64 	%rd146, %rd130, %rd144;
	add.s64 	%rd147, %rd146, %rd133;
	setp.lt.u64 	%p12, %rd147, %rd146;
	selp.u64 	%rd148, 1, 0, %p12;
	add.s64 	%rd149, %rd145, %rd148;
	mul.hi.u64 	%rd150, %rd380, %rd380;
	mad.lo.s64 	%rd151, %rd380, %rd380, %rd149;
	add.s64 	%rd152, %rd151, %rd135;
	setp.lt.u64 	%p13, %rd152, %rd151;
	selp.u64 	%rd153, 1, 0, %p13;
	add.s64 	%rd154, %rd150, %rd153;
	shl.b64 	%rd155, %rd142, 32;
	mov.b64 	{%r13, %r14}, %rd142;
	mov.b64 	{%r15, %r16}, %rd147;
	mov.b64 	%rd156, {%r14, %r15};
	mov.b64 	{%r17, %r18}, %rd152;
	mov.b64 	%rd157, {%r16, %r17};
	mov.b64 	{%r19, %r20}, %rd154;
	mov.b64 	%rd158, {%r18, %r19};
	shr.u64 	%rd159, %rd154, 32;
	mul.lo.s64 	%rd160, %rd142, 977;
	shr.u64 	%rd161, %rd142, 32;
	shr.u64 	%rd162, %rd160, 32;
	mad.lo.s64 	%rd163, %rd161, 977, %rd162;
	mad.lo.s64 	%rd164, %rd147, 977, %rd163;
	shr.u64 	%rd165, %rd147, 32;
	shr.u64 	%rd166, %rd164, 32;
	mad.lo.s64 	%rd167, %rd165, 977, %rd166;
	mad.lo.s64 	%rd168, %rd152, 977, %rd167;
	shr.u64 	%rd169, %rd152, 32;
	shr.u64 	%rd170, %rd168, 32;
	mad.lo.s64 	%rd171, %rd169, 977, %rd170;
	mad.lo.s64 	%rd172, %rd154, 977, %rd171;
	shr.u64 	%rd173, %rd172, 32;
	mad.lo.s64 	%rd174, %rd159, 977, %rd173;
	mul.lo.s64 	%rd175, %rd142, 4294968273;
	setp.lt.u64 	%p14, %rd175, %rd155;
	selp.u64 	%rd176, 1, 0, %p14;
	add.s64 	%rd177, %rd160, %rd176;
	setp.gt.u64 	%p15, %rd177, %rd175;
	selp.b64 	%rd178, 1, %rd176, %p15;
	add.s64 	%rd179, %rd156, %rd178;
	add.s64 	%rd180, %rd179, %rd164;
	setp.lt.u64 	%p16, %rd180, %rd156;
	selp.u64 	%rd181, 1, 0, %p16;
	add.s64 	%rd182, %rd164, %rd181;
	setp.gt.u64 	%p17, %rd182, %rd180;
	selp.b64 	%rd183, 1, %rd181, %p17;
	add.s64 	%rd184, %rd157, %rd183;
	add.s64 	%rd185, %rd184, %rd168;
	setp.lt.u64 	%p18, %rd185, %rd157;
	selp.u64 	%rd186, 1, 0, %p18;
	add.s64 	%rd187, %rd168, %rd186;
	setp.gt.u64 	%p19, %rd187, %rd185;
	selp.b64 	%rd188, 1, %rd186, %p19;
	add.s64 	%rd189, %rd158, %rd188;
	add.s64 	%rd190, %rd189, %rd172;
	setp.lt.u64 	%p20, %rd190, %rd158;
	selp.u64 	%rd191, 1, 0, %p20;
	add.s64 	%rd192, %rd172, %rd191;
	setp.gt.u64 	%p21, %rd192, %rd190;
	selp.b64 	%rd193, 1, %rd191, %p21;
	add.s64 	%rd194, %rd159, %rd193;
	add.s64 	%rd195, %rd194, %rd174;
	add.s64 	%rd383, %rd84, %rd175;
	setp.lt.u64 	%p22, %rd383, %rd84;
	selp.u64 	%rd196, 1, 0, %p22;
	add.s64 	%rd197, %rd96, %rd196;
	add.s64 	%rd382, %rd197, %rd180;
	setp.lt.u64 	%p23, %rd382, %rd96;
	selp.u64 	%rd198, 1, 0, %p23;
	add.s64 	%rd199, %rd117, %rd198;
	add.s64 	%rd381, %rd199, %rd185;
	setp.lt.u64 	%p24, %rd381, %rd117;
	selp.u64 	%rd200, 1, 0, %p24;
	add.s64 	%rd201, %rd137, %rd200;
	add.s64 	%rd380, %rd201, %rd190;
	setp.lt.u64 	%p25, %rd380, %rd137;
	selp.u64 	%rd203, 1, 0, %p25;
	or.b64  	%rd204, %rd195, %rd203;
	setp.ne.s64 	%p26, %rd204, 0;
	ld.const.u64 	%rd205, [_P+24];
	setp.gt.u64 	%p27, %rd380, %rd205;
	or.pred  	%p28, %p26, %p27;
	@%p28 bra 	$L__BB2_8;
	setp.lt.u64 	%p29, %rd380, %rd205;
	@%p29 bra 	$L__BB2_23;
	bra.uni 	$L__BB2_4;
$L__BB2_23:
	cvt.u32.u64 	%r21, %rd371;
	shr.u64 	%rd224, %rd10, %r21;
	and.b64  	%rd225, %rd224, 1;
	setp.eq.b64 	%p61, %rd225, 1;
	not.pred 	%p62, %p61;
	mov.b16 	%rs20, 1;
	@%p62 bra 	$L__BB2_43;
	ld.const.u64 	%rd45, [_P+16];
	ld.const.u64 	%rd46, [_P+8];
	ld.const.u64 	%rd47, [_P];
	mul.lo.s64 	%rd226, %rd2, %rd383;
	mul.hi.u64 	%rd227, %rd383, %rd2;
	mul.hi.u64 	%rd228, %rd383, %rd3;
	mad.lo.s64 	%rd229, %rd3, %rd383, %rd227;
	mul.hi.u64 	%rd230, %rd383, %rd4;
	mad.lo.s64 	%rd231, %rd4, %rd383, %rd228;
	mul.hi.u64 	%rd232, %rd383, %rd5;
	mad.lo.s64 	%rd233, %rd5, %rd383, %rd230;
	mul.lo.s64 	%rd234, %rd2, %rd382;
	mul.hi.u64 	%rd235, %rd382, %rd2;
	add.s64 	%rd236, %rd234, %rd229;
	setp.lt.u64 	%p63, %rd236, %rd234;
	selp.u64 	%rd237, 1, 0, %p63;
	add.s64 	%rd238, %rd235, %rd237;
	mul.hi.u64 	%rd239, %rd382, %rd3;
	mad.lo.s64 	%rd240, %rd3, %rd382, %rd238;
	add.s64 	%rd241, %rd240, %rd231;
	setp.lt.u64 	%p64, %rd241, %rd240;
	selp.u64 	%rd242, 1, 0, %p64;
	add.s64 	%rd243, %rd239, %rd242;
	mul.hi.u64 	%rd244, %rd382, %rd4;
	mad.lo.s64 	%rd245, %rd4, %rd382, %rd243;
	add.s64 	%rd246, %rd245, %rd233;
	setp.lt.u64 	%p65, %rd246, %rd245;
	selp.u64 	%rd247, 1, 0, %p65;
	add.s64 	%rd248, %rd244, %rd247;
	mul.hi.u64 	%rd249, %rd382, %rd5;
	mad.lo.s64 	%rd250, %rd5, %rd382, %rd248;
	add.s64 	%rd251, %rd250, %rd232;
	setp.lt.u64 	%p66, %rd251, %rd250;
	selp.u64 	%rd252, 1, 0, %p66;
	add.s64 	%rd253, %rd249, %rd252;
	mul.lo.s64 	%rd254, %rd2, %rd381;
	mul.hi.u64 	%rd255, %rd381, %rd2;
	add.s64 	%rd256, %rd254, %rd241;
	setp.lt.u64 	%p67, %rd256, %rd254;
	selp.u64 	%rd257, 1, 0, %p67;
	add.s64 	%rd258, %rd255, %rd257;
	mul.hi.u64 	%rd259, %rd381, %rd3;
	mad.lo.s64 	%rd260, %rd3, %rd381, %rd258;
	add.s64 	%rd261, %rd260, %rd246;
	setp.lt.u64 	%p68, %rd261, %rd260;
	selp.u64 	%rd262, 1, 0, %p68;
	add.s64 	%rd263, %rd259, %rd262;
	mul.hi.u64 	%rd264, %rd381, %rd4;
	mad.lo.s64 	%rd265, %rd4, %rd381, %rd263;
	add.s64 	%rd266, %rd265, %rd251;
	setp.lt.u64 	%p69, %rd266, %rd265;
	selp.u64 	%rd267, 1, 0, %p69;
	add.s64 	%rd268, %rd264, %rd267;
	mul.hi.u64 	%rd269, %rd381, %rd5;
	mad.lo.s64 	%rd270, %rd5, %rd381, %rd268;
	add.s64 	%rd271, %rd270, %rd253;
	setp.lt.u64 	%p70, %rd271, %rd270;
	selp.u64 	%rd272, 1, 0, %p70;
	add.s64 	%rd273, %rd269, %rd272;
	mul.lo.s64 	%rd274, %rd2, %rd380;
	mul.hi.u64 	%rd275, %rd380, %rd2;
	add.s64 	%rd276, %rd274, %rd261;
	setp.lt.u64 	%p71, %rd276, %rd274;
	selp.u64 	%rd277, 1, 0, %p71;
	add.s64 	%rd278, %rd275, %rd277;
	mul.hi.u64 	%rd279, %rd380, %rd3;
	mad.lo.s64 	%rd280, %rd3, %rd380, %rd278;
	add.s64 	%rd281, %rd280, %rd266;
	setp.lt.u64 	%p72, %rd281, %rd280;
	selp.u64 	%rd282, 1, 0, %p72;
	add.s64 	%rd283, %rd279, %rd282;
	mul.hi.u64 	%rd284, %rd380, %rd4;
	mad.lo.s64 	%rd285, %rd4, %rd380, %rd283;
	add.s64 	%rd286, %rd285, %rd271;
	setp.lt.u64 	%p73, %rd286, %rd285;
	selp.u64 	%rd287, 1, 0, %p73;
	add.s64 	%rd288, %rd284, %rd287;
	mul.hi.u64 	%rd289, %rd380, %rd5;
	mad.lo.s64 	%rd290, %rd5, %rd380, %rd288;
	add.s64 	%rd291, %rd290, %rd273;
	setp.lt.u64 	%p74, %rd291, %rd290;
	selp.u64 	%rd292, 1, 0, %p74;
	add.s64 	%rd293, %rd289, %rd292;
	shl.b64 	%rd294, %rd281, 32;
	mov.b64 	{%r22, %r23}, %rd281;
	mov.b64 	{%r24, %r25}, %rd286;
	mov.b64 	%rd295, {%r23, %r24};
	mov.b64 	{%r26, %r27}, %rd291;
	mov.b64 	%rd296, {%r25, %r26};
	mov.b64 	{%r28, %r29}, %rd293;
	mov.b64 	%rd297, {%r27, %r28};
	shr.u64 	%rd298, %rd293, 32;
	mul.lo.s64 	%rd299, %rd281, 977;
	shr.u64 	%rd300, %rd281, 32;
	shr.u64 	%rd301, %rd299, 32;
	mad.lo.s64 	%rd302, %rd300, 977, %rd301;
	mad.lo.s64 	%rd303, %rd286, 977, %rd302;
	shr.u64 	%rd304, %rd286, 32;
	shr.u64 	%rd305, %rd303, 32;
	mad.lo.s64 	%rd306, %rd304, 977, %rd305;
	mad.lo.s64 	%rd307, %rd291, 977, %rd306;
	shr.u64 	%rd308, %rd291, 32;
	shr.u64 	%rd309, %rd307, 32;
	mad.lo.s64 	%rd310, %rd308, 977, %rd309;
	mad.lo.s64 	%rd311, %rd293, 977, %rd310;
	shr.u64 	%rd312, %rd311, 32;
	mad.lo.s64 	%rd313, %rd298, 977, %rd312;
	mul.lo.s64 	%rd314, %rd281, 4294968273;
	setp.lt.u64 	%p75, %rd314, %rd294;
	selp.u64 	%rd315, 1, 0, %p75;
	add.s64 	%rd316, %rd299, %rd315;
	setp.gt.u64 	%p76, %rd316, %rd314;
	selp.b64 	%rd317, 1, %rd315, %p76;
	add.s64 	%rd318, %rd295, %rd317;
	add.s64 	%rd319, %rd318, %rd303;
	setp.lt.u64 	%p77, %rd319, %rd295;
	selp.u64 	%rd320, 1, 0, %p77;
	add.s64 	%rd321, %rd303, %rd320;
	setp.gt.u64 	%p78, %rd321, %rd319;
	selp.b64 	%rd322, 1, %rd320, %p78;
	add.s64 	%rd323, %rd296, %rd322;
	add.s64 	%rd324, %rd323, %rd307;
	setp.lt.u64 	%p79, %rd324, %rd296;
	selp.u64 	%rd325, 1, 0, %p79;
	add.s64 	%rd326, %rd307, %rd325;
	setp.gt.u64 	%p80, %rd326, %rd324;
	selp.b64 	%rd327, 1, %rd325, %p80;
	add.s64 	%rd328, %rd297, %rd327;
	add.s64 	%rd329, %rd328, %rd311;
	setp.lt.u64 	%p81, %rd329, %rd297;
	selp.u64 	%rd330, 1, 0, %p81;
	add.s64 	%rd331, %rd311, %rd330;
	setp.gt.u64 	%p82, %rd331, %rd329;
	selp.b64 	%rd332, 1, %rd330, %p82;
	add.s64 	%rd333, %rd298, %rd332;
	add.s64 	%rd334, %rd333, %rd313;
	add.s64 	%rd383, %rd226, %rd314;
	setp.lt.u64 	%p83, %rd383, %rd226;
	selp.u64 	%rd335, 1, 0, %p83;
	add.s64 	%rd336, %rd236, %rd335;
	add.s64 	%rd382, %rd336, %rd319;
	setp.lt.u64 	%p84, %rd382, %rd236;
	selp.u64 	%rd337, 1, 0, %p84;
	add.s64 	%rd338, %rd256, %rd337;
	add.s64 	%rd381, %rd338, %rd324;
	setp.lt.u64 	%p85, %rd381, %rd256;
	selp.u64 	%rd339, 1, 0, %p85;
	add.s64 	%rd340, %rd276, %rd339;
	add.s64 	%rd380, %rd340, %rd329;
	setp.lt.u64 	%p86, %rd380, %rd276;
	selp.u64 	%rd342, 1, 0, %p86;
	or.b64  	%rd343, %rd334, %rd342;
	setp.ne.s64 	%p87, %rd343, 0;
	ld.const.u64 	%rd344, [_P+24];
	setp.gt.u64 	%p88, %rd380, %rd344;
	or.pred  	%p89, %p87, %p88;
	@%p89 bra 	$L__BB2_30;
	setp.lt.u64 	%p90, %rd380, %rd344;
	@%p90 bra 	$L__BB2_43;
	setp.gt.u64 	%p91, %rd381, %rd45;
	@%p91 bra 	$L__BB2_30;
	setp.lt.u64 	%p92, %rd381, %rd45;
	@%p92 bra 	$L__BB2_43;
	setp.gt.u64 	%p93, %rd382, %rd46;
	@%p93 bra 	$L__BB2_30;
	setp.lt.u64 	%p94, %rd382, %rd46;
	setp.lt.u64 	%p95, %rd383, %rd47;
	or.pred  	%p96, %p94, %p95;
	@%p96 bra 	$L__BB2_43;
$L__BB2_30:
	sub.s64 	%rd53, %rd383, %rd47;
	setp.lt.u64 	%p97, %rd383, %rd47;
	selp.u64 	%rd345, 1, 0, %p97;
	add.s64 	%rd346, %rd46, %rd345;
	sub.s64 	%rd54, %rd382, %rd346;
	setp.lt.u64 	%p98, %rd382, %rd346;
	selp.u64 	%rd347, 1, 0, %p98;
	add.s64 	%rd348, %rd45, %rd347;
	sub.s64 	%rd55, %rd381, %rd348;
	setp.lt.u64 	%p99, %rd381, %rd348;
	selp.u64 	%rd349, 1, 0, %p99;
	add.s64 	%rd350, %rd344, %rd349;
	sub.s64 	%rd380, %rd380, %rd350;
	setp.gt.u64 	%p100, %rd380, %rd344;
	@%p100 bra 	$L__BB2_36;
	setp.lt.u64 	%p101, %rd380, %rd344;
	mov.u64 	%rd381, %rd55;
	mov.u64 	%rd382, %rd54;
	mov.u64 	%rd383, %rd53;
	@%p101 bra 	$L__BB2_43;
	setp.gt.u64 	%p102, %rd55, %rd45;
	@%p102 bra 	$L__BB2_36;
	setp.lt.u64 	%p103, %rd55, %rd45;
	mov.u64 	%rd381, %rd55;
	mov.u64 	%rd382, %rd54;
	mov.u64 	%rd383, %rd53;
	@%p103 bra 	$L__BB2_43;
	setp.gt.u64 	%p104, %rd54, %rd46;
	@%p104 bra 	$L__BB2_36;
	setp.lt.u64 	%p105, %rd54, %rd46;
	setp.lt.u64 	%p106, %rd53, %rd47;
	or.pred  	%p107, %p105, %p106;
	mov.u64 	%rd381, %rd55;
	mov.u64 	%rd382, %rd54;
	mov.u64 	%rd383, %rd53;
	@%p107 bra 	$L__BB2_43;
$L__BB2_36:
	sub.s64 	%rd57, %rd53, %rd47;
	setp.lt.u64 	%p108, %rd53, %rd47;
	selp.u64 	%rd351, 1, 0, %p108;
	add.s64 	%rd352, %rd46, %rd351;
	sub.s64 	%rd58, %rd54, %rd352;
	setp.lt.u64 	%p109, %rd54, %rd352;
	selp.u64 	%rd353, 1, 0, %p109;
	add.s64 	%rd354, %rd45, %rd353;
	sub.s64 	%rd59, %rd55, %rd354;
	setp.lt.u64 	%p110, %rd55, %rd354;
	selp.u64 	%rd355, 1, 0, %p110;
	add.s64 	%rd356, %rd344, %rd355;
	sub.s64 	%rd380, %rd380, %rd356;
	setp.gt.u64 	%p111, %rd380, %rd344;
	@%p111 bra 	$L__BB2_42;
	setp.lt.u64 	%p112, %rd380, %rd344;
	mov.u64 	%rd381, %rd59;
	mov.u64 	%rd382, %rd58;
	mov.u64 	%rd383, %rd57;
	@%p112 bra 	$L__BB2_43;
	setp.gt.u64 	%p113, %rd59, %rd45;
	@%p113 bra 	$L__BB2_42;
	setp.lt.u64 	%p114, %rd59, %rd45;
	mov.u64 	%rd381, %rd59;
	mov.u64 	%rd382, %rd58;
	mov.u64 	%rd383, %rd57;
	@%p114 bra 	$L__BB2_43;
	setp.gt.u64 	%p115, %rd58, %rd46;
	@%p115 bra 	$L__BB2_42;
	setp.lt.u64 	%p116, %rd58, %rd46;
	setp.lt.u64 	%p117, %rd57, %rd47;
	or.pred  	%p118, %p116, %p117;
	mov.u64 	%rd381, %rd59;
	mov.u64 	%rd382, %rd58;
	mov.u64 	%rd383, %rd57;
	@%p118 bra 	$L__BB2_43;
$L__BB2_42:
	sub.s64 	%rd383, %rd57, %rd47;
	setp.lt.u64 	%p119, %rd57, %rd47;
	selp.u64 	%rd357, 1, 0, %p119;
	add.s64 	%rd358, %rd46, %rd357;
	sub.s64 	%rd382, %rd58, %rd358;
	setp.lt.u64 	%p120, %rd58, %rd358;
	selp.u64 	%rd359, 1, 0, %p120;
	add.s64 	%rd360, %rd45, %rd359;
	sub.s64 	%rd381, %rd59, %rd360;
	setp.lt.u64 	%p121, %rd59, %rd360;
	selp.u64 	%rd361, 1, 0, %p121;
	add.s64 	%rd362, %rd344, %rd361;
	sub.s64 	%rd380, %rd380, %rd362;
$L__BB2_43:
	add.s32 	%r36, %r36, -1;
	add.s64 	%rd371, %rd371, -1;
	setp.ne.s32 	%p123, %r36, -64;
	@%p123 bra 	$L__BB2_2;
	add.s32 	%r4, %r35, -1;
	setp.ne.s32 	%p124, %r35, 0;
	mov.u32 	%r35, %r4;
	@%p124 bra 	$L__BB2_1;
	ld.param.u64 	%rd366, [test_mod_inv_param_1];
	mov.u32 	%r30, %ctaid.x;
	mov.u32 	%r31, %ntid.x;
	mov.u32 	%r32, %tid.x;
	mad.lo.s32 	%r33, %r30, %r31, %r32;
	shl.b32 	%r34, %r33, 2;
	cvta.to.global.u64 	%rd363, %rd366;
	mul.wide.s32 	%rd364, %r34, 8;
	add.s64 	%rd365, %rd363, %rd364;
	st.global.u64 	[%rd365], %rd383;
	st.global.u64 	[%rd365+8], %rd382;
	st.global.u64 	[%rd365+16], %rd381;
	st.global.u64 	[%rd365+24], %rd380;
	ret;

}
	// .globl	test_mod_square
.visible .entry test_mod_square(
	.param .u64 .ptr .align 1 test_mod_square_param_0,
	.param .u64 .ptr .align 1 test_mod_square_param_1
)
{
	.reg .pred 	%p<60>;
	.reg .b32 	%r<14>;
	.reg .b64 	%rd<188>;

	ld.param.u64 	%rd29, [test_mod_square_param_0];
	mov.u32 	%r2, %ctaid.x;
	mov.u32 	%r3, %ntid.x;
	mov.u32 	%r4, %tid.x;
	mad.lo.s32 	%r5, %r2, %r3, %r4;
	shl.b32 	%r1, %r5, 2;
	cvta.to.global.u64 	%rd30, %rd29;
	mul.wide.s32 	%rd31, %r1, 8;
	add.s64 	%rd32, %rd30, %rd31;
	ld.global.u64 	%rd33, [%rd32];
	ld.global.u64 	%rd34, [%rd32+8];
	ld.global.u64 	%rd35, [%rd32+16];
	ld.global.u64 	%rd36, [%rd32+24];
	mul.lo.s64 	%rd37, %rd33, %rd33;
	mul.hi.u64 	%rd38, %rd33, %rd33;
	mul.lo.s64 	%rd39, %rd34, %rd33;
	mul.hi.u64 	%rd40, %rd33, %rd34;
	add.s64 	%rd41, %rd39, %rd38;
	mul.lo.s64 	%rd42, %rd35, %rd33;
	mul.hi.u64 	%rd43, %rd33, %rd35;
	add.s64 	%rd44, %rd42, %rd40;
	mul.lo.s64 	%rd45, %rd36, %rd33;
	mul.hi.u64 	%rd46, %rd33, %rd36;
	add.s64 	%rd47, %rd45, %rd43;
	mul.hi.u64 	%rd48, %rd34, %rd33;
	add.s64 	%rd49, %rd41, %rd39;
	setp.lt.u64 	%p1, %rd49, %rd41;
	selp.u64 	%rd50, 1, 0, %p1;
	add.s64 	%rd51, %rd48, %rd50;
	mul.hi.u64 	%rd52, %rd34, %rd34;
	mad.lo.s64 	%rd53, %rd34, %rd34, %rd51;
	add.s64 	%rd54, %rd53, %rd44;
	setp.lt.u64 	%p2, %rd54, %rd53;
	selp.u64 	%rd55, 1, 0, %p2;
	add.s64 	%rd56, %rd52, %rd55;
	mul.lo.s64 	%rd57, %rd35, %rd34;
	mul.hi.u64 	%rd58, %rd34, %rd35;
	add.s64 	%rd59, %rd57, %rd56;
	add.s64 	%rd60, %rd59, %rd47;
	setp.lt.u64 	%p3, %rd60, %rd59;
	selp.u64 	%rd61, 1, 0, %p3;
	add.s64 	%rd62, %rd58, %rd61;
	mul.lo.s64 	%rd63, %rd36, %rd34;
	mul.hi.u64 	%rd64, %rd34, %rd36;
	add.s64 	%rd65, %rd63, %rd62;
	add.s64 	%rd66, %rd65, %rd46;
	setp.lt.u64 	%p4, %rd66, %rd65;
	selp.u64 	%rd67, 1, 0, %p4;
	add.s64 	%rd68, %rd64, %rd67;
	mul.hi.u64 	%rd69, %rd35, %rd33;
	add.s64 	%rd70, %rd42, %rd54;
	setp.lt.u64 	%p5, %rd70, %rd42;
	selp.u64 	%rd71, 1, 0, %p5;
	add.s64 	%rd72, %rd69, %rd71;
	mul.hi.u64 	%rd73, %rd35, %rd34;
	add.s64 	%rd74, %rd57, %rd72;
	add.s64 	%rd75, %rd74, %rd60;
	setp.lt.u64 	%p6, %rd75, %rd74;
	selp.u64 	%rd76, 1, 0, %p6;
	add.s64 	%rd77, %rd73, %rd76;
	mul.hi.u64 	%rd78, %rd35, %rd35;
	mad.lo.s64 	%rd79, %rd35, %rd35, %rd77;
	add.s64 	%rd80, %rd79, %rd66;
	setp.lt.u64 	%p7, %rd80, %rd79;
	selp.u64 	%rd81, 1, 0, %p7;
	add.s64 	%rd82, %rd78, %rd81;
	mul.lo.s64 	%rd83, %rd36, %rd35;
	mul.hi.u64 	%rd84, %rd35, %rd36;
	add.s64 	%rd85, %rd83, %rd82;
	add.s64 	%rd86, %rd85, %rd68;
	setp.lt.u64 	%p8, %rd86, %rd85;
	selp.u64 	%rd87, 1, 0, %p8;
	add.s64 	%rd88, %rd84, %rd87;
	mul.hi.u64 	%rd89, %rd36, %rd33;
	add.s64 	%rd90, %rd45, %rd75;
	setp.lt.u64 	%p9, %rd90, %rd45;
	selp.u64 	%rd91, 1, 0, %p9;
	add.s64 	%rd92, %rd89, %rd91;
	mul.hi.u64 	%rd93, %rd36, %rd34;
	add.s64 	%rd94, %rd63, %rd92;
	add.s64 	%rd95, %rd94, %rd80;
	setp.lt.u64 	%p10, %rd95, %rd94;
	selp.u64 	%rd96, 1, 0, %p10;
	add.s64 	%rd97, %rd93, %rd96;
	mul.hi.u64 	%rd98, %rd36, %rd35;
	add.s64 	%rd99, %rd83, %rd97;
	add.s64 	%rd100, %rd99, %rd86;
	setp.lt.u64 	%p11, %rd100, %rd99;
	selp.u64 	%rd101, 1, 0, %p11;
	add.s64 	%rd102, %rd98, %rd101;
	mul.hi.u64 	%rd103, %rd36, %rd36;
	mad.lo.s64 	%rd104, %rd36, %rd36, %rd102;
	add.s64 	%rd105, %rd104, %rd88;
	setp.lt.u64 	%p12, %rd105, %rd104;
	selp.u64 	%rd106, 1, 0, %p12;
	add.s64 	%rd107, %rd103, %rd106;
	shl.b64 	%rd108, %rd95, 32;
	mov.b64 	{%r6, %r7}, %rd95;
	mov.b64 	{%r8, %r9}, %rd100;
	mov.b64 	%rd109, {%r7, %r8};
	mov.b64 	{%r10, %r11}, %rd105;
	mov.b64 	%rd110, {%r9, %r10};
	mov.b64 	{%r12, %r13}, %rd107;
	mov.b64 	%rd111, {%r11, %r12};
	shr.u64 	%rd112, %rd107, 32;
	mul.lo.s64 	%rd113, %rd95, 977;
	shr.u64 	%rd114, %rd95, 32;
	shr.u64 	%rd115, %rd113, 32;
	mad.lo.s64 	%rd116, %rd114, 977, %rd115;
	mad.lo.s64 	%rd117, %rd100, 977, %rd116;
	shr.u64 	%rd118, %rd100, 32;
	shr.u64 	%rd119, %rd117, 32;
	mad.lo.s64 	%rd120, %rd118, 977, %rd119;
	mad.lo.s64 	%rd121, %rd105, 977, %rd120;
	shr.u64 	%rd122, %rd105, 32;
	shr.u64 	%rd123, %rd121, 32;
	mad.lo.s64 	%rd124, %rd122, 977, %rd123;
	mad.lo.s64 	%rd125, %rd107, 977, %rd124;
	shr.u64 	%rd126, %rd125, 32;
	mad.lo.s64 	%rd127, %rd112, 977, %rd126;
	mul.lo.s64 	%rd128, %rd95, 4294968273;
	setp.lt.u64 	%p13, %rd128, %rd108;
	selp.u64 	%rd129, 1, 0, %p13;
	add.s64 	%rd130, %rd113, %rd129;
	setp.gt.u64 	%p14, %rd130, %rd128;
	selp.b64 	%rd131, 1, %rd129, %p14;
	add.s64 	%rd132, %rd109, %rd131;
	add.s64 	%rd133, %rd132, %rd117;
	setp.lt.u64 	%p15, %rd133, %rd109;
	selp.u64 	%rd134, 1, 0, %p15;
	add.s64 	%rd135, %rd117, %rd134;
	setp.gt.u64 	%p16, %rd135, %rd133;
	selp.b64 	%rd136, 1, %rd134, %p16;
	add.s64 	%rd137, %rd110, %rd136;
	add.s64 	%rd138, %rd137, %rd121;
	setp.lt.u64 	%p17, %rd138, %rd110;
	selp.u64 	%rd139, 1, 0, %p17;
	add.s64 	%rd140, %rd121, %rd139;
	setp.gt.u64 	%p18, %rd140, %rd138;
	selp.b64 	%rd141, 1, %rd139, %p18;
	add.s64 	%rd142, %rd111, %rd141;
	add.s64 	%rd143, %rd142, %rd125;
	setp.lt.u64 	%p19, %rd143, %rd111;
	selp.u64 	%rd144, 1, 0, %p19;
	add.s64 	%rd145, %rd125, %rd144;
	setp.gt.u64 	%p20, %rd145, %rd143;
	selp.b64 	%rd146, 1, %rd144, %p20;
	add.s64 	%rd147, %rd112, %rd146;
	add.s64 	%rd148, %rd147, %rd127;
	add.s64 	%rd184, %rd37, %rd128;
	setp.lt.u64 	%p21, %rd184, %rd37;
	selp.u64 	%rd149, 1, 0, %p21;
	add.s64 	%rd150, %rd49, %rd149;
	add.s64 	%rd185, %rd150, %rd133;
	setp.lt.u64 	%p22, %rd185, %rd49;
	selp.u64 	%rd151, 1, 0, %p22;
	add.s64 	%rd152, %rd70, %rd151;
	add.s64 	%rd186, %rd152, %rd138;
	setp.lt.u64 	%p23, %rd186, %rd70;
	selp.u64 	%rd153, 1, 0, %p23;
	add.s64 	%rd154, %rd90, %rd153;
	add.s64 	%rd187, %rd154, %rd143;
	setp.lt.u64 	%p24, %rd187, %rd90;
	selp.u64 	%rd156, 1, 0, %p24;
	or.b64  	%rd157, %rd148, %rd156;
	setp.eq.s64 	%p25, %rd157, 0;
	ld.const.u64 	%rd158, [_P+24];
	setp.le.u64 	%p26, %rd187, %rd158;
	and.pred  	%p27, %p25, %p26;
	@%p27 bra 	$L__BB3_2;
	ld.const.u64 	%rd183, [_P+16];
	bra.uni 	$L__BB3_7;
$L__BB3_2:
	setp.lt.u64 	%p28, %rd187, %rd158;
	@%p28 bra 	$L__BB3_20;
	ld.const.u64 	%rd183, [_P+16];
	setp.gt.u64 	%p29, %rd186, %rd183;
	@%p29 bra 	$L__BB3_7;
	setp.lt.u64 	%p30, %rd186, %rd183;
	@%p30 bra 	$L__BB3_20;
	ld.const.u64 	%rd8, [_P+8];
	setp.gt.u64 	%p31, %rd185, %rd8;
	@%p31 bra 	$L__BB3_7;
	setp.lt.u64 	%p32, %rd185, %rd8;
	ld.const.u64 	%rd159, [_P];
	setp.lt.u64 	%p33, %rd184, %rd159;
	or.pred  	%p34, %p32, %p33;
	@%p34 bra 	$L__BB3_20;
$L__BB3_7:
	ld.const.u64 	%rd10, [_P];
	sub.s64 	%rd11, %rd184, %rd10;
	setp.lt.u64 	%p35, %rd184, %rd10;
	selp.u64 	%rd161, 1, 0, %p35;
	ld.const.u64 	%rd12, [_P+8];
	add.s64 	%rd162, %rd12, %rd161;
	sub.s64 	%rd13, %rd185, %rd162;
	setp.lt.u64 	%p36, %rd185, %rd162;
	selp.u64 	%rd163, 1, 0, %p36;
	add.s64 	%rd164, %rd183, %rd163;
	sub.s64 	%rd14, %rd186, %rd164;
	setp.lt.u64 	%p37, %rd186, %rd164;
	selp.u64 	%rd165, 1, 0, %p37;
	add.s64 	%rd166, %rd158, %rd165;
	sub.s64 	%rd187, %rd187, %rd166;
	setp.gt.u64 	%p38, %rd187, %rd158;
	@%p38 bra 	$L__BB3_13;
	setp.lt.u64 	%p39, %rd187, %rd158;
	mov.u64 	%rd184, %rd11;
	mov.u64 	%rd185, %rd13;
	mov.u64 	%rd186, %rd14;
	@%p39 bra 	$L__BB3_20;
	setp.gt.u64 	%p40, %rd14, %rd183;
	@%p40 bra 	$L__BB3_13;
	setp.lt.u64 	%p41, %rd14, %rd183;
	mov.u64 	%rd184, %rd11;
	mov.u64 	%rd185, %rd13;
	mov.u64 	%rd186, %rd14;
	@%p41 bra 	$L__BB3_20;
	setp.gt.u64 	%p42, %rd13, %rd12;
	@%p42 bra 	$L__BB3_13;
	setp.lt.u64 	%p43, %rd13, %rd12;
	setp.lt.u64 	%p44, %rd11, %rd10;
	or.pred  	%p45, %p43, %p44;
	mov.u64 	%rd184, %rd11;
	mov.u64 	%rd185, %rd13;
	mov.u64 	%rd186, %rd14;
	@%p45 bra 	$L__BB3_20;
$L__BB3_13:
	sub.s64 	%rd16, %rd11, %rd10;
	setp.lt.u64 	%p46, %rd11, %rd10;
	selp.u64 	%rd167, 1, 0, %p46;
	add.s64 	%rd168, %rd12, %rd167;
	sub.s64 	%rd17, %rd13, %rd168;
	setp.lt.u64 	%p47, %rd13, %rd168;
	selp.u64 	%rd169, 1, 0, %p47;
	add.s64 	%rd170, %rd183, %rd169;
	sub.s64 	%rd18, %rd14, %rd170;
	setp.lt.u64 	%p48, %rd14, %rd170;
	selp.u64 	%rd171, 1, 0, %p48;
	add.s64 	%rd172, %rd158, %rd171;
	sub.s64 	%rd187, %rd187, %rd172;
	setp.gt.u64 	%p49, %rd187, %rd158;
	@%p49 bra 	$L__BB3_19;
	setp.lt.u64 	%p50, %rd187, %rd158;
	mov.u64 	%rd184, %rd16;
	mov.u64 	%rd185, %rd17;
	mov.u64 	%rd186, %rd18;
	@%p50 bra 	$L__BB3_20;
	setp.gt.u64 	%p51, %rd18, %rd183;
	@%p51 bra 	$L__BB3_19;
	setp.lt.u64 	%p52, %rd18, %rd183;
	mov.u64 	%rd184, %rd16;
	mov.u64 	%rd185, %rd17;
	mov.u64 	%rd186, %rd18;
	@%p52 bra 	$L__BB3_20;
	setp.gt.u64 	%p53, %rd17, %rd12;
	@%p53 bra 	$L__BB3_19;
	setp.lt.u64 	%p54, %rd17, %rd12;
	setp.lt.u64 	%p55, %rd16, %rd10;
	or.pred  	%p56, %p54, %p55;
	mov.u64 	%rd184, %rd16;
	mov.u64 	%rd185, %rd17;
	mov.u64 	%rd186, %rd18;
	@%p56 bra 	$L__BB3_20;
$L__BB3_19:
	sub.s64 	%rd184, %rd16, %rd10;
	setp.lt.u64 	%p57, %rd16, %rd10;
	selp.u64 	%rd173, 1, 0, %p57;
	add.s64 	%rd174, %rd12, %rd173;
	sub.s64 	%rd185, %rd17, %rd174;
	setp.lt.u64 	%p58, %rd17, %rd174;
	selp.u64 	%rd175, 1, 0, %p58;
	add.s64 	%rd176, %rd183, %rd175;
	sub.s64 	%rd186, %rd18, %rd176;
	setp.lt.u64 	%p59, %rd18, %rd176;
	selp.u64 	%rd177, 1, 0, %p59;
	add.s64 	%rd178, %rd158, %rd177;
	sub.s64 	%rd187, %rd187, %rd178;
$L__BB3_20:
	ld.param.u64 	%rd182, [test_mod_square_param_1];
	cvta.to.global.u64 	%rd179, %rd182;
	add.s64 	%rd181, %rd179, %rd31;
	st.global.u64 	[%rd181], %rd184;
	st.global.u64 	[%rd181+8], %rd185;
	st.global.u64 	[%rd181+16], %rd186;
	st.global.u64 	[%rd181+24], %rd187;
	ret;

}
	// .globl	test_point_double
.visible .entry test_point_double(
	.param .u64 .ptr .align 1 test_point_double_param_0,
	.param .u64 .ptr .align 1 test_point_double_param_1,
	.param .u64 .ptr .align 1 test_point_double_param_2,
	.param .u64 .ptr .align 1 test_point_double_param_3,
	.param .u64 .ptr .align 1 test_point_double_param_4
)
{
	.local .align 16 .b8 	__local_depot4[32];
	.reg .b64 	%SP;
	.reg .b64 	%SPL;
	.reg .pred 	%p<1003>;
	.reg .b16 	%rs<21>;
	.reg .b32 	%r<119>;
	.reg .b64 	%rd<2740>;

	mov.u64 	%SPL, __local_depot4;
	ld.param.u64 	%rd518, [test_point_double_param_0];
	ld.param.u64 	%rd519, [test_point_double_param_1];
	ld.param.u64 	%rd520, [test_point_double_param_2];
	ld.param.u64 	%rd522, [test_point_double_param_4];
	add.u64 	%rd1, %SPL, 0;
	mov.u32 	%r5, %ctaid.x;
	mov.u32 	%r6, %ntid.x;
	mul.lo.s32 	%r7, %r5, %r6;
	mov.u32 	%r8, %tid.x;
	neg.s32 	%r9, %r8;
	setp.ne.s32 	%p1, %r7, %r9;
	@%p1 bra 	$L__BB4_360;
	cvta.to.global.u64 	%rd524, %rd518;
	cvta.to.global.u64 	%rd525, %rd519;
	cvta.to.global.u64 	%rd526, %rd520;
	ld.global.u64 	%rd2, [%rd524];
	ld.global.u64 	%rd3, [%rd525];
	ld.global.u64 	%rd4, [%rd526];
	ld.global.u64 	%rd5, [%rd524+8];
	ld.global.u64 	%rd6, [%rd525+8];
	ld.global.u64 	%rd7, [%rd526+8];
	ld.global.u64 	%rd8, [%rd524+16];
	ld.global.u64 	%rd9, [%rd525+16];
	ld.global.u64 	%rd10, [%rd526+16];
	ld.global.u64 	%rd11, [%rd524+24];
	ld.global.u64 	%rd12, [%rd525+24];
	ld.global.u64 	%rd13, [%rd526+24];
	mul.lo.s64 	%rd527, %rd3, %rd3;
	mul.hi.u64 	%rd528, %rd3, %rd3;
	mul.lo.s64 	%rd529, %rd6, %rd3;
	mul.hi.u64 	%rd530, %rd3, %rd6;
	add.s64 	%rd531, %rd529, %rd528;
	mul.lo.s64 	%rd532, %rd9, %rd3;
	mul.hi.u64 	%rd533, %rd3, %rd9;
	add.s64 	%rd534, %rd532, %rd530;
	mul.lo.s64 	%rd535, %rd12, %rd3;
	mul.hi.u64 	%rd536, %rd3, %rd12;
	add.s64 	%rd537, %rd535, %rd533;
	mul.hi.u64 	%rd538, %rd6, %rd3;
	add.s64 	%rd539, %rd531, %rd529;
	setp.lt.u64 	%p2, %rd539, %rd531;
	selp.u64 	%rd540, 1, 0, %p2;
	add.s64 	%rd541, %rd538, %rd540;
	mul.hi.u64 	%rd542, %rd6, %rd6;
	mad.lo.s64 	%rd543, %rd6, %rd6, %rd541;
	add.s64 	%rd544, %rd543, %rd534;
	setp.lt.u64 	%p3, %rd544, %rd543;
	selp.u64 	%rd545, 1, 0, %p3;
	add.s64 	%rd546, %rd542, %rd545;
	mul.lo.s64 	%rd547, %rd9, %rd6;
	mul.hi.u64 	%rd548, %rd6, %rd9;
	add.s64 	%rd549, %rd547, %rd546;
	add.s64 	%rd550, %rd549, %rd537;
	setp.lt.u64 	%p4, %rd550, %rd549;
	selp.u64 	%rd551, 1, 0, %p4;
	add.s64 	%rd552, %rd548, %rd551;
	mul.lo.s64 	%rd553, %rd12, %rd6;
	mul.hi.u64 	%rd554, %rd6, %rd12;
	add.s64 	%rd555, %rd553, %rd552;
	add.s64 	%rd556, %rd555, %rd536;
	setp.lt.u64 	%p5, %rd556, %rd555;
	selp.u64 	%rd557, 1, 0, %p5;
	add.s64 	%rd558, %rd554, %rd557;
	mul.hi.u64 	%rd559, %rd9, %rd3;
	add.s64 	%rd560, %rd532, %rd544;
	setp.lt.u64 	%p6, %rd560, %rd532;
	selp.u64 	%rd561, 1, 0, %p6;
	add.s64 	%rd562, %rd559, %rd561;
	mul.hi.u64 	%rd563, %rd9, %rd6;
	add.s64 	%rd564, %rd547, %rd562;
	add.s64 	%rd565, %rd564, %rd550;
	setp.lt.u64 	%p7, %rd565, %rd564;
	selp.u64 	%rd566, 1, 0, %p7;
	add.s64 	%rd567, %rd563, %rd566;
	mul.hi.u64 	%rd568, %rd9, %rd9;
	mad.lo.s64 	%rd569, %rd9, %rd9, %rd567;
	add.s64 	%rd570, %rd569, %rd556;
	setp.lt.u64 	%p8, %rd570, %rd569;
	selp.u64 	%rd571, 1, 0, %p8;
	add.s64 	%rd572, %rd568, %rd571;
	mul.lo.s64 	%rd573, %rd12, %rd9;
	mul.hi.u64 	%rd574, %rd9, %rd12;
	add.s64 	%rd575, %rd573, %rd572;
	add.s64 	%rd576, %rd575, %rd558;
	setp.lt.u64 	%p9, %rd576, %rd575;
	selp.u64 	%rd577, 1, 0, %p9;
	add.s64 	%rd578, %rd574, %rd577;
	mul.hi.u64 	%rd579, %rd12, %rd3;
	add.s64 	%rd580, %rd535, %rd565;
	setp.lt.u64 	%p10, %rd580, %rd535;
	selp.u64 	%rd581, 1, 0, %p10;
	add.s64 	%rd582, %rd579, %rd581;
	mul.hi.u64 	%rd583, %rd12, %rd6;
	add.s64 	%rd584, %rd553, %rd582;
	add.s64 	%rd585, %rd584, %rd570;
	setp.lt.u64 	%p11, %rd585, %rd584;
	selp.u64 	%rd586, 1, 0, %p11;
	add.s64 	%rd587, %rd583, %rd586;
	mul.hi.u64 	%rd588, %rd12, %rd9;
	add.s64 	%rd589, %rd573, %rd587;
	add.s64 	%rd590, %rd589, %rd576;
	setp.lt.u64 	%p12, %rd590, %rd589;
	selp.u64 	%rd591, 1, 0, %p12;
	add.s64 	%rd592, %rd588, %rd591;
	mul.hi.u64 	%rd593, %rd12, %rd12;
	mad.lo.s64 	%rd594, %rd12, %rd12, %rd592;
	add.s64 	%rd595, %rd594, %rd578;
	setp.lt.u64 	%p13, %rd595, %rd594;
	selp.u64 	%rd596, 1, 0, %p13;
	add.s64 	%rd597, %rd593, %rd596;
	shl.b64 	%rd598, %rd585, 32;
	mov.b64 	{%r10, %r11}, %rd585;
	mov.b64 	{%r12, %r13}, %rd590;
	mov.b64 	%rd599, {%r11, %r12};
	mov.b64 	{%r14, %r15}, %rd595;
	mov.b64 	%rd600, {%r13, %r14};
	mov.b64 	{%r16, %r17}, %rd597;
	mov.b64 	%rd601, {%r15, %r16};
	shr.u64 	%rd602, %rd597, 32;
	mul.lo.s64 	%rd603, %rd585, 977;
	shr.u64 	%rd604, %rd585, 32;
	shr.u64 	%rd605, %rd603, 32;
	mad.lo.s64 	%rd606, %rd604, 977, %rd605;
	mad.lo.s64 	%rd607, %rd590, 977, %rd606;
	shr.u64 	%rd608, %rd590, 32;
	shr.u64 	%rd609, %rd607, 32;
	mad.lo.s64 	%rd610, %rd608, 977, %rd609;
	mad.lo.s64 	%rd611, %rd595, 977, %rd610;
	shr.u64 	%rd612, %rd595, 32;
	shr.u64 	%rd613, %rd611, 32;
	mad.lo.s64 	%rd614, %rd612, 977, %rd613;
	mad.lo.s64 	%rd615, %rd597, 977, %rd614;
	shr.u64 	%rd616, %rd615, 32;
	mad.lo.s64 	%rd617, %rd602, 977, %rd616;
	mul.lo.s64 	%rd618, %rd585, 4294968273;
	setp.lt.u64 	%p14, %rd618, %rd598;
	selp.u64 	%rd619, 1, 0, %p14;
	add.s64 	%rd620, %rd603, %rd619;
	setp.gt.u64 	%p15, %rd620, %rd618;
	selp.b64 	%rd621, 1, %rd619, %p15;
	add.s64 	%rd622, %rd599, %rd621;
	add.s64 	%rd623, %rd622, %rd607;
	setp.lt.u64 	%p16, %rd623, %rd599;
	selp.u64 	%rd624, 1, 0, %p16;
	add.s64 	%rd625, %rd607, %rd624;
	setp.gt.u64 	%p17, %rd625, %rd623;
	selp.b64 	%rd626, 1, %rd624, %p17;
	add.s64 	%rd627, %rd600, %rd626;
	add.s64 	%rd628, %rd627, %rd611;
	setp.lt.u64 	%p18, %rd628, %rd600;
	selp.u64 	%rd629, 1, 0, %p18;
	add.s64 	%rd630, %rd611, %rd629;
	setp.gt.u64 	%p19, %rd630, %rd628;
	selp.b64 	%rd631, 1, %rd629, %p19;
	add.s64 	%rd632, %rd601, %rd631;
	add.s64 	%rd633, %rd632, %rd615;
	setp.lt.u64 	%p20, %rd633, %rd601;
	selp.u64 	%rd634, 1, 0, %p20;
	add.s64 	%rd635, %rd615, %rd634;
	setp.gt.u64 	%p21, %rd635, %rd633;
	selp.b64 	%rd636, 1, %rd634, %p21;
	add.s64 	%rd637, %rd602, %rd636;
	add.s64 	%rd638, %rd637, %rd617;
	add.s64 	%rd2616, %rd527, %rd618;
	setp.lt.u64 	%p22, %rd2616, %rd527;
	selp.u64 	%rd639, 1, 0, %p22;
	add.s64 	%rd640, %rd539, %rd639;
	add.s64 	%rd2615, %rd640, %rd623;
	setp.lt.u64 	%p23, %rd2615, %rd539;
	selp.u64 	%rd641, 1, 0, %p23;
	add.s64 	%rd642, %rd560, %rd641;
	add.s64 	%rd2614, %rd642, %rd628;
	setp.lt.u64 	%p24, %rd2614, %rd560;
	selp.u64 	%rd643, 1, 0, %p24;
	add.s64 	%rd644, %rd580, %rd643;
	add.s64 	%rd2613, %rd644, %rd633;
	setp.lt.u64 	%p25, %rd2613, %rd580;
	selp.u64 	%rd646, 1, 0, %p25;
	or.b64  	%rd647, %rd638, %rd646;
	setp.eq.s64 	%p26, %rd647, 0;
	ld.const.u64 	%rd648, [_P+24];
	setp.le.u64 	%p27, %rd2613, %rd648;
	and.pred  	%p28, %p26, %p27;
	@%p28 bra 	$L__BB4_3;
	ld.const.u64 	%rd2612, [_P+16];
	bra.uni 	$L__BB4_8;
$L__BB4_3:
	setp.lt.u64 	%p29, %rd2613, %rd648;
	@%p29 bra 	$L__BB4_21;
	ld.const.u64 	%rd2612, [_P+16];
	setp.gt.u64 	%p30, %rd2614, %rd2612;
	@%p30 bra 	$L__BB4_8;
	setp.lt.u64 	%p31, %rd2614, %rd2612;
	@%p31 bra 	$L__BB4_21;
	ld.const.u64 	%rd21, [_P+8];
	setp.gt.u64 	%p32, %rd2615, %rd21;
	@%p32 bra 	$L__BB4_8;
	setp.lt.u64 	%p33, %rd2615, %rd21;
	ld.const.u64 	%rd649, [_P];
	setp.lt.u64 	%p34, %rd2616, %rd649;
	or.pred  	%p35, %p33, %p34;
	@%p35 bra 	$L__BB4_21;
$L__BB4_8:
	ld.const.u64 	%rd23, [_P];
	sub.s64 	%rd24, %rd2616, %rd23;
	setp.lt.u64 	%p36, %rd2616, %rd23;
	selp.u64 	%rd651, 1, 0, %p36;
	ld.const.u64 	%rd25, [_P+8];
	add.s64 	%rd652, %rd25, %rd651;
	sub.s64 	%rd26, %rd2615, %rd652;
	setp.lt.u64 	%p37, %rd2615, %rd652;
	selp.u64 	%rd653, 1, 0, %p37;
	add.s64 	%rd654, %rd2612, %rd653;
	sub.s64 	%rd27, %rd2614, %rd654;
	setp.lt.u64 	%p38, %rd2614, %rd654;
	selp.u64 	%rd655, 1, 0, %p38;
	add.s64 	%rd656, %rd648, %rd655;
	sub.s64 	%rd2613, %rd2613, %rd656;
	setp.gt.u64 	%p39, %rd2613, %rd648;
	@%p39 bra 	$L__BB4_14;
	setp.lt.u64 	%p40, %rd2613, %rd648;
	mov.u64 	%rd2614, %rd27;
	mov.u64 	%rd2615, %rd26;
	mov.u64 	%rd2616, %rd24;
	@%p40 bra 	$L__BB4_21;
	setp.gt.u64 	%p41, %rd27, %rd2612;
	@%p41 bra 	$L__BB4_14;
	setp.lt.u64 	%p42, %rd27, %rd2612;
	mov.u64 	%rd2614, %rd27;
	mov.u64 	%rd2615, %rd26;
	mov.u64 	%rd2616, %rd24;
	@%p42 bra 	$L__BB4_21;
	setp.gt.u64 	%p43, %rd26, %rd25;
	@%p43 bra 	$L__BB4_14;
	setp.lt.u64 	%p44, %rd26, %rd25;
	setp.lt.u64 	%p45, %rd24, %rd23;
	or.pred  	%p46, %p44, %p45;
	mov.u64 	%rd2614, %rd27;
	mov.u64 	%rd2615, %rd26;
	mov.u64 	%rd2616, %rd24;
	@%p46 bra 	$L__BB4_21;
$L__BB4_14:
	sub.s64 	%rd29, %rd24, %rd23;
	setp.lt.u64 	%p47, %rd24, %rd23;
	selp.u64 	%rd657, 1, 0, %p47;
	add.s64 	%rd658, %rd25, %rd657;
	sub.s64 	%rd30, %rd26, %rd658;
	setp.lt.u64 	%p48, %rd26, %rd658;
	selp.u64 	%rd659, 1, 0, %p48;
	add.s64 	%rd660, %rd2612, %rd659;
	sub.s64 	%rd31, %rd27, %rd660;
	setp.lt.u64 	%p49, %rd27, %rd660;
	selp.u64 	%rd661, 1, 0, %p49;
	add.s64 	%rd662, %rd648, %rd661;
	sub.s64 	%rd2613, %rd2613, %rd662;
	setp.gt.u64 	%p50, %rd2613, %rd648;
	@%p50 bra 	$L__BB4_20;
	setp.lt.u64 	%p51, %rd2613, %rd648;
	mov.u64 	%rd2614, %rd31;
	mov.u64 	%rd2615, %rd30;
	mov.u64 	%rd2616, %rd29;
	@%p51 bra 	$L__BB4_21;
	setp.gt.u64 	%p52, %rd31, %rd2612;
	@%p52 bra 	$L__BB4_20;
	setp.lt.u64 	%p53, %rd31, %rd2612;
	mov.u64 	%rd2614, %rd31;
	mov.u64 	%rd2615, %rd30;
	mov.u64 	%rd2616, %rd29;
	@%p53 bra 	$L__BB4_21;
	setp.gt.u64 	%p54, %rd30, %rd25;
	@%p54 bra 	$L__BB4_20;
	setp.lt.u64 	%p55, %rd30, %rd25;
	setp.lt.u64 	%p56, %rd29, %rd23;
	or.pred  	%p57, %p55, %p56;
	mov.u64 	%rd2614, %rd31;
	mov.u64 	%rd2615, %rd30;
	mov.u64 	%rd2616, %rd29;
	@%p57 bra 	$L__BB4_21;
$L__BB4_20:
	sub.s64 	%rd2616, %rd29, %rd23;
	setp.lt.u64 	%p58, %rd29, %rd23;
	selp.u64 	%rd663, 1, 0, %p58;
	add.s64 	%rd664, %rd25, %rd663;
	sub.s64 	%rd2615, %rd30, %rd664;
	setp.lt.u64 	%p59, %rd30, %rd664;
	selp.u64 	%rd665, 1, 0, %p59;
	add.s64 	%rd666, %rd2612, %rd665;
	sub.s64 	%rd2614, %rd31, %rd666;
	setp.lt.u64 	%p60, %rd31, %rd666;
	selp.u64 	%rd667, 1, 0, %p60;
	add.s64 	%rd668, %rd648, %rd667;
	sub.s64 	%rd2613, %rd2613, %rd668;
$L__BB4_21:
	mul.lo.s64 	%rd669, %rd2616, %rd2616;
	mul.hi.u64 	%rd670, %rd2616, %rd2616;
	mul.lo.s64 	%rd671, %rd2615, %rd2616;
	mul.hi.u64 	%rd672, %rd2616, %rd2615;
	add.s64 	%rd673, %rd671, %rd670;
	mul.lo.s64 	%rd674, %rd2614, %rd2616;
	mul.hi.u64 	%rd675, %rd2616, %rd2614;
	add.s64 	%rd676, %rd674, %rd672;
	mul.lo.s64 	%rd677, %rd2613, %rd2616;
	mul.hi.u64 	%rd678, %rd2616, %rd2613;
	add.s64 	%rd679, %rd677, %rd675;
	mul.hi.u64 	%rd680, %rd2615, %rd2616;
	add.s64 	%rd681, %rd673, %rd671;
	setp.lt.u64 	%p61, %rd681, %rd673;
	selp.u64 	%rd682, 1, 0, %p61;
	add.s64 	%rd683, %rd680, %rd682;
	mul.hi.u64 	%rd684, %rd2615, %rd2615;
	mad.lo.s64 	%rd685, %rd2615, %rd2615, %rd683;
	add.s64 	%rd686, %rd685, %rd676;
	setp.lt.u64 	%p62, %rd686, %rd685;
	selp.u64 	%rd687, 1, 0, %p62;
	add.s64 	%rd688, %rd684, %rd687;
	mul.lo.s64 	%rd689, %rd2614, %rd2615;
	mul.hi.u64 	%rd690, %rd2615, %rd2614;
	add.s64 	%rd691, %rd689, %rd688;
	add.s64 	%rd692, %rd691, %rd679;
	setp.lt.u64 	%p63, %rd692, %rd691;
	selp.u64 	%rd693, 1, 0, %p63;
	add.s64 	%rd694, %rd690, %rd693;
	mul.lo.s64 	%rd695, %rd2613, %rd2615;
	mul.hi.u64 	%rd696, %rd2615, %rd2613;
	add.s64 	%rd697, %rd695, %rd694;
	add.s64 	%rd698, %rd697, %rd678;
	setp.lt.u64 	%p64, %rd698, %rd697;
	selp.u64 	%rd699, 1, 0, %p64;
	add.s64 	%rd700, %rd696, %rd699;
	mul.hi.u64 	%rd701, %rd2614, %rd2616;
	add.s64 	%rd702, %rd674, %rd686;
	setp.lt.u64 	%p65, %rd702, %rd674;
	selp.u64 	%rd703, 1, 0, %p65;
	add.s64 	%rd704, %rd701, %rd703;
	mul.hi.u64 	%rd705, %rd2614, %rd2615;
	add.s64 	%rd706, %rd689, %rd704;
	add.s64 	%rd707, %rd706, %rd692;
	setp.lt.u64 	%p66, %rd707, %rd706;
	selp.u64 	%rd708, 1, 0, %p66;
	add.s64 	%rd709, %rd705, %rd708;
	mul.hi.u64 	%rd710, %rd2614, %rd2614;
	mad.lo.s64 	%rd711, %rd2614, %rd2614, %rd709;
	add.s64 	%rd712, %rd711, %rd698;
	setp.lt.u64 	%p67, %rd712, %rd711;
	selp.u64 	%rd713, 1, 0, %p67;
	add.s64 	%rd714, %rd710, %rd713;
	mul.lo.s64 	%rd715, %rd2613, %rd2614;
	mul.hi.u64 	%rd716, %rd2614, %rd2613;
	add.s64 	%rd717, %rd715, %rd714;
	add.s64 	%rd718, %rd717, %rd700;
	setp.lt.u64 	%p68, %rd718, %rd717;
	selp.u64 	%rd719, 1, 0, %p68;
	add.s64 	%rd720, %rd716, %rd719;
	mul.hi.u64 	%rd721, %rd2613, %rd2616;
	add.s64 	%rd722, %rd677, %rd707;
	setp.lt.u64 	%p69, %rd722, %rd677;
	selp.u64 	%rd723, 1, 0, %p69;
	add.s64 	%rd724, %rd721, %rd723;
	mul.hi.u64 	%rd725, %rd2613, %rd2615;
	add.s64 	%rd726, %rd695, %rd724;
	add.s64 	%rd727, %rd726, %rd712;
	setp.lt.u64 	%p70, %rd727, %rd726;
	selp.u64 	%rd728, 1, 0, %p70;
	add.s64 	%rd729, %rd725, %rd728;
	mul.hi.u64 	%rd730, %rd2613, %rd2614;
	add.s64 	%rd731, %rd715, %rd729;
	add.s64 	%rd732, %rd731, %rd718;
	setp.lt.u64 	%p71, %rd732, %rd731;
	selp.u64 	%rd733, 1, 0, %p71;
	add.s64 	%rd734, %rd730, %rd733;
	mul.hi.u64 	%rd735, %rd2613, %rd2613;
	mad.lo.s64 	%rd736, %rd2613, %rd2613, %rd734;
	add.s64 	%rd737, %rd736, %rd720;
	setp.lt.u64 	%p72, %rd737, %rd736;
	selp.u64 	%rd738, 1, 0, %p72;
	add.s64 	%rd739, %rd735, %rd738;
	shl.b64 	%rd740, %rd727, 32;
	mov.b64 	{%r18, %r19}, %rd727;
	mov.b64 	{%r20, %r21}, %rd732;
	mov.b64 	%rd741, {%r19, %r20};
	mov.b64 	{%r22, %r23}, %rd737;
	mov.b64 	%rd742, {%r21, %r22};
	mov.b64 	{%r24, %r25}, %rd739;
	mov.b64 	%rd743, {%r23, %r24};
	shr.u64 	%rd744, %rd739, 32;
	mul.lo.s64 	%rd745, %rd727, 977;
	shr.u64 	%rd746, %rd727, 32;
	shr.u64 	%rd747, %rd745, 32;
	mad.lo.s64 	%rd748, %rd746, 977, %rd747;
	mad.lo.s64 	%rd749, %rd732, 977, %rd748;
	shr.u64 	%rd750, %rd732, 32;
	shr.u64 	%rd751, %rd749, 32;
	mad.lo.s64 	%rd752, %rd750, 977, %rd751;
	mad.lo.s64 	%rd753, %rd737, 977, %rd752;
	shr.u64 	%rd754, %rd737, 32;
	shr.u64 	%rd755, %rd753, 32;
	mad.lo.s64 	%rd756, %rd754, 977, %rd755;
	mad.lo.s64 	%rd757, %rd739, 977, %rd756;
	shr.u64 	%rd758, %rd757, 32;
	mad.lo.s64 	%rd759, %rd744, 977, %rd758;
	mul.lo.s64 	%rd760, %rd727, 4294968273;
	setp.lt.u64 	%p73, %rd760, %rd740;
	selp.u64 	%rd761, 1, 0, %p73;
	add.s64 	%rd762, %rd745, %rd761;
	setp.gt.u64 	%p74, %rd762, %rd760;
	selp.b64 	%rd763, 1, %rd761, %p74;
	add.s64 	%rd764, %rd741, %rd763;
	add.s64 	%rd765, %rd764, %rd749;
	setp.lt.u64 	%p75, %rd765, %rd741;
	selp.u64 	%rd766, 1, 0, %p75;
	add.s64 	%rd767, %rd749, %rd766;
	setp.gt.u64 	%p76, %rd767, %rd765;
	selp.b64 	%rd768, 1, %rd766, %p76;
	add.s64 	%rd769, %rd742, %rd768;
	add.s64 	%rd770, %rd769, %rd753;
	setp.lt.u64 	%p77, %rd770, %rd742;
	selp.u64 	%rd771, 1, 0, %p77;
	add.s64 	%rd772, %rd753, %rd771;
	setp.gt.u64 	%p78, %rd772, %rd770;
	selp.b64 	%rd773, 1, %rd771, %p78;
	add.s64 	%rd774, %rd743, %rd773;
	add.s64 	%rd775, %rd774, %rd757;
	setp.lt.u64 	%p79, %rd775, %rd743;
	selp.u64 	%rd776, 1, 0, %p79;
	add.s64 	%rd777, %rd757, %rd776;
	setp.gt.u64 	%p80, %rd777, %rd775;
	selp.b64 	%rd778, 1, %rd776, %p80;
	add.s64 	%rd779, %rd744, %rd778;
	add.s64 	%rd780, %rd779, %rd759;
	add.s64 	%rd2621, %rd669, %rd760;
	setp.lt.u64 	%p81, %rd2621, %rd669;
	selp.u64 	%rd781, 1, 0, %p81;
	add.s64 	%rd782, %rd681, %rd781;
	add.s64 	%rd2620, %rd782, %rd765;
	setp.lt.u64 	%p82, %rd2620, %rd681;
	selp.u64 	%rd783, 1, 0, %p82;
	add.s64 	%rd784, %rd702, %rd783;
	add.s64 	%rd2619, %rd784, %rd770;
	setp.lt.u64 	%p83, %rd2619, %rd702;
	selp.u64 	%rd785, 1, 0, %p83;
	add.s64 	%rd786, %rd722, %rd785;
	add.s64 	%rd2618, %rd786, %rd775;
	setp.lt.u64 	%p84, %rd2618, %rd722;
	selp.u64 	%rd788, 1, 0, %p84;
	or.b64  	%rd789, %rd780, %rd788;
	setp.eq.s64 	%p85, %rd789, 0;
	setp.le.u64 	%p86, %rd2618, %rd648;
	and.pred  	%p87, %p85, %p86;
	@%p87 bra 	$L__BB4_23;
	ld.const.u64 	%rd2617, [_P+16];
	bra.uni 	$L__BB4_28;
$L__BB4_23:
	setp.lt.u64 	%p88, %rd2618, %rd648;
	@%p88 bra 	$L__BB4_41;
	ld.const.u64 	%rd2617, [_P+16];
	setp.gt.u64 	%p89, %rd2619, %rd2617;
	@%p89 bra 	$L__BB4_28;
	setp.lt.u64 	%p90, %rd2619, %rd2617;
	@%p90 bra 	$L__BB4_41;
	ld.const.u64 	%rd47, [_P+8];
	setp.gt.u64 	%p91, %rd2620, %rd47;
	@%p91 bra 	$L__BB4_28;
	setp.lt.u64 	%p92, %rd2620, %rd47;
	ld.const.u64 	%rd790, [_P];
	setp.lt.u64 	%p93, %rd2621, %rd790;
	or.pred  	%p94, %p92, %p93;
	@%p94 bra 	$L__BB4_41;
$L__BB4_28:
	ld.const.u64 	%rd49, [_P];
	sub.s64 	%rd50, %rd2621, %rd49;
	setp.lt.u64 	%p95, %rd2621, %rd49;
	selp.u64 	%rd792, 1, 0, %p95;
	ld.const.u64 	%rd51, [_P+8];
	add.s64 	%rd793, %rd51, %rd792;
	sub.s64 	%rd52, %rd2620, %rd793;
	setp.lt.u64 	%p96, %rd2620, %rd793;
	selp.u64 	%rd794, 1, 0, %p96;
	add.s64 	%rd795, %rd2617, %rd794;
	sub.s64 	%rd53, %rd2619, %rd795;
	setp.lt.u64 	%p97, %rd2619, %rd795;
	selp.u64 	%rd796, 1, 0, %p97;
	add.s64 	%rd797, %rd648, %rd796;
	sub.s64 	%rd2618, %rd2618, %rd797;
	setp.gt.u64 	%p98, %rd2618, %rd648;
	@%p98 bra 	$L__BB4_34;
	setp.lt.u64 	%p99, %rd2618, %rd648;
	mov.u64 	%rd2619, %rd53;
	mov.u64 	%rd2620, %rd52;
	mov.u64 	%rd2621, %rd50;
	@%p99 bra 	$L__BB4_41;
	setp.gt.u64 	%p100, %rd53, %rd2617;
	@%p100 bra 	$L__BB4_34;
	setp.lt.u64 	%p101, %rd53, %rd2617;
	mov.u64 	%rd2619, %rd53;
	mov.u64 	%rd2620, %rd52;
	mov.u64 	%rd2621, %rd50;
	@%p101 bra 	$L__BB4_41;
	setp.gt.u64 	%p102, %rd52, %rd51;
	@%p102 bra 	$L__BB4_34;
	setp.lt.u64 	%p103, %rd52, %rd51;
	setp.lt.u64 	%p104, %rd50, %rd49;
	or.pred  	%p105, %p103, %p104;
	mov.u64 	%rd2619, %rd53;
	mov.u64 	%rd2620, %rd52;
	mov.u64 	%rd2621, %rd50;
	@%p105 bra 	$L__BB4_41;
$L__BB4_34:
	sub.s64 	%rd55, %rd50, %rd49;
	setp.lt.u64 	%p106, %rd50, %rd49;
	selp.u64 	%rd798, 1, 0, %p106;
	add.s64 	%rd799, %rd51, %rd798;
	sub.s64 	%rd56, %rd52, %rd799;
	setp.lt.u64 	%p107, %rd52, %rd799;
	selp.u64 	%rd800, 1, 0, %p107;
	add.s64 	%rd801, %rd2617, %rd800;
	sub.s64 	%rd57, %rd53, %rd801;
	setp.lt.u64 	%p108, %rd53, %rd801;
	selp.u64 	%rd802, 1, 0, %p108;
	add.s64 	%rd803, %rd648, %rd802;
	sub.s64 	%rd2618, %rd2618, %rd803;
	setp.gt.u64 	%p109, %rd2618, %rd648;
	@%p109 bra 	$L__BB4_40;
	setp.lt.u64 	%p110, %rd2618, %rd648;
	mov.u64 	%rd2619, %rd57;
	mov.u64 	%rd2620, %rd56;
	mov.u64 	%rd2621, %rd55;
	@%p110 bra 	$L__BB4_41;
	setp.gt.u64 	%p111, %rd57, %rd2617;
	@%p111 bra 	$L__BB4_40;
	setp.lt.u64 	%p112, %rd57, %rd2617;
	mov.u64 	%rd2619, %rd57;
	mov.u64 	%rd2620, %rd56;
	mov.u64 	%rd2621, %rd55;
	@%p112 bra 	$L__BB4_41;
	setp.gt.u64 	%p113, %rd56, %rd51;
	@%p113 bra 	$L__BB4_40;
	setp.lt.u64 	%p114, %rd56, %rd51;
	setp.lt.u64 	%p115, %rd55, %rd49;
	or.pred  	%p116, %p114, %p115;
	mov.u64 	%rd2619, %rd57;
	mov.u64 	%rd2620, %rd56;
	mov.u64 	%rd2621, %rd55;
	@%p116 bra 	$L__BB4_41;
$L__BB4_40:
	sub.s64 	%rd2621, %rd55, %rd49;
	setp.lt.u64 	%p117, %rd55, %rd49;
	selp.u64 	%rd804, 1, 0, %p117;
	add.s64 	%rd805, %rd51, %rd804;
	sub.s64 	%rd2620, %rd56, %rd805;
	setp.lt.u64 	%p118, %rd56, %rd805;
	selp.u64 	%rd806, 1, 0, %p118;
	add.s64 	%rd807, %rd2617, %rd806;
	sub.s64 	%rd2619, %rd57, %rd807;
	setp.lt.u64 	%p119, %rd57, %rd807;
	selp.u64 	%rd808, 1, 0, %p119;
	add.s64 	%rd809, %rd648, %rd808;
	sub.s64 	%rd2618, %rd2618, %rd809;
$L__BB4_41:
	mul.lo.s64 	%rd810, %rd2616, %rd2;
	mul.hi.u64 	%rd811, %rd2, %rd2616;
	mul.hi.u64 	%rd812, %rd2, %rd2615;
	mad.lo.s64 	%rd813, %rd2615, %rd2, %rd811;
	mul.hi.u64 	%rd814, %rd2, %rd2614;
	mad.lo.s64 	%rd815, %rd2614, %rd2, %rd812;
	mul.hi.u64 	%rd816, %rd2, %rd2613;
	mad.lo.s64 	%rd817, %rd2613, %rd2, %rd814;
	mul.lo.s64 	%rd818, %rd2616, %rd5;
	mul.hi.u64 	%rd819, %rd5, %rd2616;
	add.s64 	%rd820, %rd818, %rd813;
	setp.lt.u64 	%p120, %rd820, %rd818;
	selp.u64 	%rd821, 1, 0, %p120;
	add.s64 	%rd822, %rd819, %rd821;
	mul.hi.u64 	%rd823, %rd5, %rd2615;
	mad.lo.s64 	%rd824, %rd2615, %rd5, %rd822;
	add.s64 	%rd825, %rd824, %rd815;
	setp.lt.u64 	%p121, %rd825, %rd824;
	selp.u64 	%rd826, 1, 0, %p121;
	add.s64 	%rd827, %rd823, %rd826;
	mul.hi.u64 	%rd828, %rd5, %rd2614;
	mad.lo.s64 	%rd829, %rd2614, %rd5, %rd827;
	add.s64 	%rd830, %rd829, %rd817;
	setp.lt.u64 	%p122, %rd830, %rd829;
	selp.u64 	%rd831, 1, 0, %p122;
	add.s64 	%rd832, %rd828, %rd831;
	mul.hi.u64 	%rd833, %rd5, %rd2613;
	mad.lo.s64 	%rd834, %rd2613, %rd5, %rd832;
	add.s64 	%rd835, %rd834, %rd816;
	setp.lt.u64 	%p123, %rd835, %rd834;
	selp.u64 	%rd836, 1, 0, %p123;
	add.s64 	%rd837, %rd833, %rd836;
	mul.lo.s64 	%rd838, %rd2616, %rd8;
	mul.hi.u64 	%rd839, %rd8, %rd2616;
	add.s64 	%rd840, %rd838, %rd825;
	setp.lt.u64 	%p124, %rd840, %rd838;
	selp.u64 	%rd841, 1, 0, %p124;
	add.s64 	%rd842, %rd839, %rd841;
	mul.hi.u64 	%rd843, %rd8, %rd2615;
	mad.lo.s64 	%rd844, %rd2615, %rd8, %rd842;
	add.s64 	%rd845, %rd844, %rd830;
	setp.lt.u64 	%p125, %rd845, %rd844;
	selp.u64 	%rd846, 1, 0, %p125;
	add.s64 	%rd847, %rd843, %rd846;
	mul.hi.u64 	%rd848, %rd8, %rd2614;
	mad.lo.s64 	%rd849, %rd2614, %rd8, %rd847;
	add.s64 	%rd850, %rd849, %rd835;
	setp.lt.u64 	%p126, %rd850, %rd849;
	selp.u64 	%rd851, 1, 0, %p126;
	add.s64 	%rd852, %rd848, %rd851;
	mul.hi.u64 	%rd853, %rd8, %rd2613;
	mad.lo.s64 	%rd854, %rd2613, %rd8, %rd852;
	add.s64 	%rd855, %rd854, %rd837;
	setp.lt.u64 	%p127, %rd855, %rd854;
	selp.u64 	%rd856, 1, 0, %p127;
	add.s64 	%rd857, %rd853, %rd856;
	mul.lo.s64 	%rd858, %rd2616, %rd11;
	mul.hi.u64 	%rd859, %rd11, %rd2616;
	add.s64 	%rd860, %rd858, %rd845;
	setp.lt.u64 	%p128, %rd860, %rd858;
	selp.u64 	%rd861, 1, 0, %p128;
	add.s64 	%rd862, %rd859, %rd861;
	mul.hi.u64 	%rd863, %rd11, %rd2615;
	mad.lo.s64 	%rd864, %rd2615, %rd11, %rd862;
	add.s64 	%rd865, %rd864, %rd850;
	setp.lt.u64 	%p129, %rd865, %rd864;
	selp.u64 	%rd866, 1, 0, %p129;
	add.s64 	%rd867, %rd863, %rd866;
	mul.hi.u64 	%rd868, %rd11, %rd2614;
	mad.lo.s64 	%rd869, %rd2614, %rd11, %rd867;
	add.s64 	%rd870, %rd869, %rd855;
	setp.lt.u64 	%p130, %rd870, %rd869;
	selp.u64 	%rd871, 1, 0, %p130;
	add.s64 	%rd872, %rd868, %rd871;
	mul.hi.u64 	%rd873, %rd11, %rd2613;
	mad.lo.s64 	%rd874, %rd2613, %rd11, %rd872;
	add.s64 	%rd875, %rd874, %rd857;
	setp.lt.u64 	%p131, %rd875, %rd874;
	selp.u64 	%rd876, 1, 0, %p131;
	add.s64 	%rd877, %rd873, %rd876;
	shl.b64 	%rd878, %rd865, 32;
	mov.b64 	{%r26, %r27}, %rd865;
	mov.b64 	{%r28, %r29}, %rd870;
	mov.b64 	%rd879, {%r27, %r28};
	mov.b64 	{%r30, %r31}, %rd875;
	mov.b64 	%rd880, {%r29, %r30};
	mov.b64 	{%r32, %r33}, %rd877;
	mov.b64 	%rd881, {%r31, %r32};
	shr.u64 	%rd882, %rd877, 32;
	mul.lo.s64 	%rd883, %rd865, 977;
	shr.u64 	%rd884, %rd865, 32;
	shr.u64 	%rd885, %rd883, 32;
	mad.lo.s64 	%rd886, %rd884, 977, %rd885;
	mad.lo.s64 	%rd887, %rd870, 977, %rd886;
	shr.u64 	%rd888, %rd870, 32;
	shr.u64 	%rd889, %rd887, 32;
	mad.lo.s64 	%rd890, %rd888, 977, %rd889;
	mad.lo.s64 	%rd891, %rd875, 977, %rd890;
	shr.u64 	%rd892, %rd875, 32;
	shr.u64 	%rd893, %rd891, 32;
	mad.lo.s64 	%rd894, %rd892, 977, %rd893;
	mad.lo.s64 	%rd895, %rd877, 977, %rd894;
	shr.u64 	%rd896, %rd895, 32;
	mad.lo.s64 	%rd897, %rd882, 977, %rd896;
	mul.lo.s64 	%rd898, %rd865, 4294968273;
	setp.lt.u64 	%p132, %rd898, %rd878;
	selp.u64 	%rd899, 1, 0, %p132;
	add.s64 	%rd900, %rd883, %rd899;
	setp.gt.u64 	%p133, %rd900, %rd898;
	selp.b64 	%rd901, 1, %rd899, %p133;
	add.s64 	%rd902, %rd879, %rd901;
	add.s64 	%rd903, %rd902, %rd887;
	setp.lt.u64 	%p134, %rd903, %rd879;
	selp.u64 	%rd904, 1, 0, %p134;
	add.s64 	%rd905, %rd887, %rd904;
	setp.gt.u64 	%p135, %rd905, %rd903;
	selp.b64 	%rd906, 1, %rd904, %p135;
	add.s64 	%rd907, %rd880, %rd906;
	add.s64 	%rd908, %rd907, %rd891;
	setp.lt.u64 	%p136, %rd908, %rd880;
	selp.u64 	%rd909, 1, 0, %p136;
	add.s64 	%rd910, %rd891, %rd909;
	setp.gt.u64 	%p137, %rd910, %rd908;
	selp.b64 	%rd911, 1, %rd909, %p137;
	add.s64 	%rd912, %rd881, %rd911;
	add.s64 	%rd913, %rd912, %rd895;
	setp.lt.u64 	%p138, %rd913, %rd881;
	selp.u64 	%rd914, 1, 0, %p138;
	add.s64 	%rd915, %rd895, %rd914;
	setp.gt.u64 	%p139, %rd915, %rd913;
	selp.b64 	%rd916, 1, %rd914, %p139;
	add.s64 	%rd917, %rd882, %rd916;
	add.s64 	%rd918, %rd917, %rd897;
	add.s64 	%rd2623, %rd810, %rd898;
	setp.lt.u64 	%p140, %rd2623, %rd810;
	selp.u64 	%rd919, 1, 0, %p140;
	add.s64 	%rd920, %rd820, %rd919;
	add.s64 	%rd2624, %rd920, %rd903;
	setp.lt.u64 	%p141, %rd2624, %rd820;
	selp.u64 	%rd921, 1, 0, %p141;
	add.s64 	%rd922, %rd840, %rd921;
	add.s64 	%rd2625, %rd922, %rd908;
	setp.lt.u64 	%p142, %rd2625, %rd840;
	selp.u64 	%rd923, 1, 0, %p142;
	add.s64 	%rd924, %rd860, %rd923;
	add.s64 	%rd2626, %rd924, %rd913;
	setp.lt.u64 	%p143, %rd2626, %rd860;
	selp.u64 	%rd926, 1, 0, %p143;
	or.b64  	%rd927, %rd918, %rd926;
	setp.eq.s64 	%p144, %rd927, 0;
	setp.le.u64 	%p145, %rd2626, %rd648;
	and.pred  	%p146, %p144, %p145;
	@%p146 bra 	$L__BB4_43;
	ld.const.u64 	%rd2622, [_P+16];
	bra.uni 	$L__BB4_48;
$L__BB4_43:
	setp.lt.u64 	%p147, %rd2626, %rd648;
	@%p147 bra 	$L__BB4_61;
	ld.const.u64 	%rd2622, [_P+16];
	setp.gt.u64 	%p148, %rd2625, %rd2622;
	@%p148 bra 	$L__BB4_48;
	setp.lt.u64 	%p149, %rd2625, %rd2622;
	@%p149 bra 	$L__BB4_61;
	ld.const.u64 	%rd73, [_P+8];
	setp.gt.u64 	%p150, %rd2624, %rd73;
	@%p150 bra 	$L__BB4_48;
	setp.lt.u64 	%p151, %rd2624, %rd73;
	ld.const.u64 	%rd928, [_P];
	setp.lt.u64 	%p152, %rd2623, %rd928;
	or.pred  	%p153, %p151, %p152;
	@%p153 bra 	$L__BB4_61;
$L__BB4_48:
	ld.const.u64 	%rd75, [_P];
	sub.s64 	%rd76, %rd2623, %rd75;
	setp.lt.u64 	%p154, %rd2623, %rd75;
	selp.u64 	%rd930, 1, 0, %p154;
	ld.const.u64 	%rd77, [_P+8];
	add.s64 	%rd931, %rd77, %rd930;
	sub.s64 	%rd78, %rd2624, %rd931;
	setp.lt.u64 	%p155, %rd2624, %rd931;
	selp.u64 	%rd932, 1, 0, %p155;
	add.s64 	%rd933, %rd2622, %rd932;
	sub.s64 	%rd79, %rd2625, %rd933;
	setp.lt.u64 	%p156, %rd2625, %rd933;
	selp.u64 	%rd934, 1, 0, %p156;
	add.s64 	%rd935, %rd648, %rd934;
	sub.s64 	%rd2626, %rd2626, %rd935;
	setp.gt.u64 	%p157, %rd2626, %rd648;
	@%p157 bra 	$L__BB4_54;
	setp.lt.u64 	%p158, %rd2626, %rd648;
	mov.u64 	%rd2623, %rd76;
	mov.u64 	%rd2624, %rd78;
	mov.u64 	%rd2625, %rd79;
	@%p158 bra 	$L__BB4_61;
	setp.gt.u64 	%p159, %rd79, %rd2622;
	@%p159 bra 	$L__BB4_54;
	setp.lt.u64 	%p160, %rd79, %rd2622;
	mov.u64 	%rd2623, %rd76;
	mov.u64 	%rd2624, %rd78;
	mov.u64 	%rd2625, %rd79;
	@%p160 bra 	$L__BB4_61;
	setp.gt.u64 	%p161, %rd78, %rd77;
	@%p161 bra 	$L__BB4_54;
	setp.lt.u64 	%p162, %rd78, %rd77;
	setp.lt.u64 	%p163, %rd76, %rd75;
	or.pred  	%p164, %p162, %p163;
	mov.u64 	%rd2623, %rd76;
	mov.u64 	%rd2624, %rd78;
	mov.u64 	%rd2625, %rd79;
	@%p164 bra 	$L__BB4_61;
$L__BB4_54:
	sub.s64 	%rd81, %rd76, %rd75;
	setp.lt.u64 	%p165, %rd76, %rd75;
	selp.u64 	%rd936, 1, 0, %p165;
	add.s64 	%rd937, %rd77, %rd936;
	sub.s64 	%rd82, %rd78, %rd937;
	setp.lt.u64 	%p166, %rd78, %rd937;
	selp.u64 	%rd938, 1, 0, %p166;
	add.s64 	%rd939, %rd2622, %rd938;
	sub.s64 	%rd83, %rd79, %rd939;
	setp.lt.u64 	%p167, %rd79, %rd939;
	selp.u64 	%rd940, 1, 0, %p167;
	add.s64 	%rd941, %rd648, %rd940;
	sub.s64 	%rd2626, %rd2626, %rd941;
	setp.gt.u64 	%p168, %rd2626, %rd648;
	@%p168 bra 	$L__BB4_60;
	setp.lt.u64 	%p169, %rd2626, %rd648;
	mov.u64 	%rd2623, %rd81;
	mov.u64 	%rd2624, %rd82;
	mov.u64 	%rd2625, %rd83;
	@%p169 bra 	$L__BB4_61;
	setp.gt.u64 	%p170, %rd83, %rd2622;
	@%p170 bra 	$L__BB4_60;
	setp.lt.u64 	%p171, %rd83, %rd2622;
	mov.u64 	%rd2623, %rd81;
	mov.u64 	%rd2624, %rd82;
	mov.u64 	%rd2625, %rd83;
	@%p171 bra 	$L__BB4_61;
	setp.gt.u64 	%p172, %rd82, %rd77;
	@%p172 bra 	$L__BB4_60;
	setp.lt.u64 	%p173, %rd82, %rd77;
	setp.lt.u64 	%p174, %rd81, %rd75;
	or.pred  	%p175, %p173, %p174;
	mov.u64 	%rd2623, %rd81;
	mov.u64 	%rd2624, %rd82;
	mov.u64 	%rd2625, %rd83;
	@%p175 bra 	$L__BB4_61;
$L__BB4_60:
	sub.s64 	%rd2623, %rd81, %rd75;
	setp.lt.u64 	%p176, %rd81, %rd75;
	selp.u64 	%rd942, 1, 0, %p176;
	add.s64 	%rd943, %rd77, %rd942;
	sub.s64 	%rd2624, %rd82, %rd943;
	setp.lt.u64 	%p177, %rd82, %rd943;
	selp.u64 	%rd944, 1, 0, %p177;
	add.s64 	%rd945, %rd2622, %rd944;
	sub.s64 	%rd2625, %rd83, %rd945;
	setp.lt.u64 	%p178, %rd83, %rd945;
	selp.u64 	%rd946, 1, 0, %p178;
	add.s64 	%rd947, %rd648, %rd946;
	sub.s64 	%rd2626, %rd2626, %rd947;
$L__BB4_61:
	shl.b64 	%rd93, %rd2623, 1;
	shr.u64 	%rd948, %rd2623, 63;
	add.s64 	%rd949, %rd2624, %rd948;
	setp.lt.u64 	%p179, %rd949, %rd2624;
	selp.u64 	%rd950, 1, 0, %p179;
	add.s64 	%rd94, %rd949, %rd2624;
	setp.lt.u64 	%p180, %rd94, %rd949;
	selp.u64 	%rd951, 1, 0, %p180;
	add.s64 	%rd952, %rd951, %rd950;
	add.s64 	%rd953, %rd2625, %rd952;
	setp.lt.u64 	%p181, %rd953, %rd2625;
	selp.u64 	%rd954, 1, 0, %p181;
	add.s64 	%rd95, %rd953, %rd2625;
	setp.lt.u64 	%p182, %rd95, %rd953;
	selp.u64 	%rd955, 1, 0, %p182;
	add.s64 	%rd956, %rd955, %rd954;
	add.s64 	%rd957, %rd2626, %rd956;
	setp.ge.u64 	%p183, %rd957, %rd2626;
	add.s64 	%rd2628, %rd957, %rd2626;
	setp.ge.u64 	%p184, %rd2628, %rd957;
	and.pred  	%p185, %p184, %p183;
	setp.le.u64 	%p186, %rd2628, %rd648;
	and.pred  	%p187, %p185, %p186;
	@%p187 bra 	$L__BB4_63;
	ld.const.u64 	%rd2627, [_P+16];
	bra.uni 	$L__BB4_68;
$L__BB4_63:
	setp.lt.u64 	%p188, %rd2628, %rd648;
	mov.u64 	%rd2629, %rd95;
	mov.u64 	%rd2630, %rd94;
	mov.u64 	%rd2631, %rd93;
	@%p188 bra 	$L__BB4_69;
	ld.const.u64 	%rd2627, [_P+16];
	setp.gt.u64 	%p189, %rd95, %rd2627;
	@%p189 bra 	$L__BB4_68;
	setp.lt.u64 	%p190, %rd95, %rd2627;
	mov.u64 	%rd2629, %rd95;
	mov.u64 	%rd2630, %rd94;
	mov.u64 	%rd2631, %rd93;
	@%p190 bra 	$L__BB4_69;
	ld.const.u64 	%rd99, [_P+8];
	setp.gt.u64 	%p191, %rd94, %rd99;
	@%p191 bra 	$L__BB4_68;
	setp.lt.u64 	%p192, %rd94, %rd99;
	ld.const.u64 	%rd959, [_P];
	setp.lt.u64 	%p193, %rd93, %rd959;
	or.pred  	%p194, %p192, %p193;
	mov.u64 	%rd2629, %rd95;
	mov.u64 	%rd2630, %rd94;
	mov.u64 	%rd2631, %rd93;
	@%p194 bra 	$L__BB4_69;
$L__BB4_68:
	ld.const.u64 	%rd961, [_P];
	sub.s64 	%rd2631, %rd93, %rd961;
	setp.lt.u64 	%p195, %rd93, %rd961;
	selp.u64 	%rd962, 1, 0, %p195;
	ld.const.u64 	%rd963, [_P+8];
	add.s64 	%rd964, %rd963, %rd962;
	sub.s64 	%rd2630, %rd94, %rd964;
	setp.lt.u64 	%p196, %rd94, %rd964;
	selp.u64 	%rd965, 1, 0, %p196;
	add.s64 	%rd966, %rd2627, %rd965;
	sub.s64 	%rd2629, %rd95, %rd966;
	setp.lt.u64 	%p197, %rd95, %rd966;
	selp.u64 	%rd967, 1, 0, %p197;
	add.s64 	%rd968, %rd648, %rd967;
	sub.s64 	%rd2628, %rd2628, %rd968;
$L__BB4_69:
	shl.b64 	%rd109, %rd2631, 1;
	shr.u64 	%rd969, %rd2631, 63;
	add.s64 	%rd970, %rd2630, %rd969;
	setp.lt.u64 	%p198, %rd970, %rd2630;
	selp.u64 	%rd971, 1, 0, %p198;
	add.s64 	%rd110, %rd970, %rd2630;
	setp.lt.u64 	%p199, %rd110, %rd970;
	selp.u64 	%rd972, 1, 0, %p199;
	add.s64 	%rd973, %rd972, %rd971;
	add.s64 	%rd974, %rd2629, %rd973;
	setp.lt.u64 	%p200, %rd974, %rd2629;
	selp.u64 	%rd975, 1, 0, %p200;
	add.s64 	%rd111, %rd974, %rd2629;
	setp.lt.u64 	%p201, %rd111, %rd974;
	selp.u64 	%rd976, 1, 0, %p201;
	add.s64 	%rd977, %rd976, %rd975;
	add.s64 	%rd978, %rd2628, %rd977;
	setp.ge.u64 	%p202, %rd978, %rd2628;
	add.s64 	%rd2633, %rd978, %rd2628;
	setp.ge.u64 	%p203, %rd2633, %rd978;
	and.pred  	%p204, %p203, %p202;
	setp.le.u64 	%p205, %rd2633, %rd648;
	and.pred  	%p206, %p204, %p205;
	@%p206 bra 	$L__BB4_71;
	ld.const.u64 	%rd2632, [_P+16];
	bra.uni 	$L__BB4_76;
$L__BB4_71:
	setp.lt.u64 	%p207, %rd2633, %rd648;
	mov.u64 	%rd2634, %rd111;
	mov.u64 	%rd2635, %rd110;
	mov.u64 	%rd2636, %rd109;
	@%p207 bra 	$L__BB4_77;
	ld.const.u64 	%rd2632, [_P+16];
	setp.gt.u64 	%p208, %rd111, %rd2632;
	@%p208 bra 	$L__BB4_76;
	setp.lt.u64 	%p209, %rd111, %rd2632;
	mov.u64 	%rd2634, %rd111;
	mov.u64 	%rd2635, %rd110;
	mov.u64 	%rd2636, %rd109;
	@%p209 bra 	$L__BB4_77;
	ld.const.u64 	%rd115, [_P+8];
	setp.gt.u64 	%p210, %rd110, %rd115;
	@%p210 bra 	$L__BB4_76;
	setp.lt.u64 	%p211, %rd110, %rd115;
	ld.const.u64 	%rd980, [_P];
	setp.lt.u64 	%p212, %rd109, %rd980;
	or.pred  	%p213, %p211, %p212;
	mov.u64 	%rd2634, %rd111;
	mov.u64 	%rd2635, %rd110;
	mov.u64 	%rd2636, %rd109;
	@%p213 bra 	$L__BB4_77;
$L__BB4_76:
	ld.const.u64 	%rd982, [_P];
	sub.s64 	%rd2636, %rd109, %rd982;
	setp.lt.u64 	%p214, %rd109, %rd982;
	selp.u64 	%rd983, 1, 0, %p214;
	ld.const.u64 	%rd984, [_P+8];
	add.s64 	%rd985, %rd984, %rd983;
	sub.s64 	%rd2635, %rd110, %rd985;
	setp.lt.u64 	%p215, %rd110, %rd985;
	selp.u64 	%rd986, 1, 0, %p215;
	add.s64 	%rd987, %rd2632, %rd986;
	sub.s64 	%rd2634, %rd111, %rd987;
	setp.lt.u64 	%p216, %rd111, %rd987;
	selp.u64 	%rd988, 1, 0, %p216;
	add.s64 	%rd989, %rd648, %rd988;
	sub.s64 	%rd2633, %rd2633, %rd989;
$L__BB4_77:
	mul.lo.s64 	%rd990, %rd2, %rd2;
	mul.hi.u64 	%rd991, %rd2, %rd2;
	mul.lo.s64 	%rd992, %rd5, %rd2;
	mul.hi.u64 	%rd993, %rd2, %rd5;
	add.s64 	%rd994, %rd992, %rd991;
	mul.lo.s64 	%rd995, %rd8, %rd2;
	mul.hi.u64 	%rd996, %rd2, %rd8;
	add.s64 	%rd997, %rd995, %rd993;
	mul.lo.s64 	%rd998, %rd11, %rd2;
	mul.hi.u64 	%rd999, %rd2, %rd11;
	add.s64 	%rd1000, %rd998, %rd996;
	mul.hi.u64 	%rd1001, %rd5, %rd2;
	add.s64 	%rd1002, %rd994, %rd992;
	setp.lt.u64 	%p217, %rd1002, %rd994;
	selp.u64 	%rd1003, 1, 0, %p217;
	add.s64 	%rd1004, %rd1001, %rd1003;
	mul.hi.u64 	%rd1005, %rd5, %rd5;
	mad.lo.s64 	%rd1006, %rd5, %rd5, %rd1004;
	add.s64 	%rd1007, %rd1006, %rd997;
	setp.lt.u64 	%p218, %rd1007, %rd1006;
	selp.u64 	%rd1008, 1, 0, %p218;
	add.s64 	%rd1009, %rd1005, %rd1008;
	mul.lo.s64 	%rd1010, %rd8, %rd5;
	mul.hi.u64 	%rd1011, %rd5, %rd8;
	add.s64 	%rd1012, %rd1010, %rd1009;
	add.s64 	%rd1013, %rd1012, %rd1000;
	setp.lt.u64 	%p219, %rd1013, %rd1012;
	selp.u64 	%rd1014, 1, 0, %p219;
	add.s64 	%rd1015, %rd1011, %rd1014;
	mul.lo.s64 	%rd1016, %rd11, %rd5;
	mul.hi.u64 	%rd1017, %rd5, %rd11;
	add.s64 	%rd1018, %rd1016, %rd1015;
	add.s64 	%rd1019, %rd1018, %rd999;
	setp.lt.u64 	%p220, %rd1019, %rd1018;
	selp.u64 	%rd1020, 1, 0, %p220;
	add.s64 	%rd1021, %rd1017, %rd1020;
	mul.hi.u64 	%rd1022, %rd8, %rd2;
	add.s64 	%rd1023, %rd995, %rd1007;
	setp.lt.u64 	%p221, %rd1023, %rd995;
	selp.u64 	%rd1024, 1, 0, %p221;
	add.s64 	%rd1025, %rd1022, %rd1024;
	mul.hi.u64 	%rd1026, %rd8, %rd5;
	add.s64 	%rd1027, %rd1010, %rd1025;
	add.s64 	%rd1028, %rd1027, %rd1013;
	setp.lt.u64 	%p222, %rd1028, %rd1027;
	selp.u64 	%rd1029, 1, 0, %p222;
	add.s64 	%rd1030, %rd1026, %rd1029;
	mul.hi.u64 	%rd1031, %rd8, %rd8;
	mad.lo.s64 	%rd1032, %rd8, %rd8, %rd1030;
	add.s64 	%rd1033, %rd1032, %rd1019;
	setp.lt.u64 	%p223, %rd1033, %rd1032;
	selp.u64 	%rd1034, 1, 0, %p223;
	add.s64 	%rd1035, %rd1031, %rd1034;
	mul.lo.s64 	%rd1036, %rd11, %rd8;
	mul.hi.u64 	%rd1037, %rd8, %rd11;
	add.s64 	%rd1038, %rd1036, %rd1035;
	add.s64 	%rd1039, %rd1038, %rd1021;
	setp.lt.u64 	%p224, %rd1039, %rd1038;
	selp.u64 	%rd1040, 1, 0, %p224;
	add.s64 	%rd1041, %rd1037, %rd1040;
	mul.hi.u64 	%rd1042, %rd11, %rd2;
	add.s64 	%rd1043, %rd998, %rd1028;
	setp.lt.u64 	%p225, %rd1043, %rd998;
	selp.u64 	%rd1044, 1, 0, %p225;
	add.s64 	%rd1045, %rd1042, %rd1044;
	mul.hi.u64 	%rd1046, %rd11, %rd5;
	add.s64 	%rd1047, %rd1016, %rd1045;
	add.s64 	%rd1048, %rd1047, %rd1033;
	setp.lt.u64 	%p226, %rd1048, %rd1047;
	selp.u64 	%rd1049, 1, 0, %p226;
	add.s64 	%rd1050, %rd1046, %rd1049;
	mul.hi.u64 	%rd1051, %rd11, %rd8;
	add.s64 	%rd1052, %rd1036, %rd1050;
	add.s64 	%rd1053, %rd1052, %rd1039;
	setp.lt.u64 	%p227, %rd1053, %rd1052;
	selp.u64 	%rd1054, 1, 0, %p227;
	add.s64 	%rd1055, %rd1051, %rd1054;
	mul.hi.u64 	%rd1056, %rd11, %rd11;
	mad.lo.s64 	%rd1057, %rd11, %rd11, %rd1055;
	add.s64 	%rd1058, %rd1057, %rd1041;
	setp.lt.u64 	%p228, %rd1058, %rd1057;
	selp.u64 	%rd1059, 1, 0, %p228;
	add.s64 	%rd1060, %rd1056, %rd1059;
	shl.b64 	%rd1061, %rd1048, 32;
	mov.b64 	{%r34, %r35}, %rd1048;
	mov.b64 	{%r36, %r37}, %rd1053;
	mov.b64 	%rd1062, {%r35, %r36};
	mov.b64 	{%r38, %r39}, %rd1058;
	mov.b64 	%rd1063, {%r37, %r38};
	mov.b64 	{%r40, %r41}, %rd1060;
	mov.b64 	%rd1064, {%r39, %r40};
	shr.u64 	%rd1065, %rd1060, 32;
	mul.lo.s64 	%rd1066, %rd1048, 977;
	shr.u64 	%rd1067, %rd1048, 32;
	shr.u64 	%rd1068, %rd1066, 32;
	mad.lo.s64 	%rd1069, %rd1067, 977, %rd1068;
	mad.lo.s64 	%rd1070, %rd1053, 977, %rd1069;
	shr.u64 	%rd1071, %rd1053, 32;
	shr.u64 	%rd1072, %rd1070, 32;
	mad.lo.s64 	%rd1073, %rd1071, 977, %rd1072;
	mad.lo.s64 	%rd1074, %rd1058, 977, %rd1073;
	shr.u64 	%rd1075, %rd1058, 32;
	shr.u64 	%rd1076, %rd1074, 32;
	mad.lo.s64 	%rd1077, %rd1075, 977, %rd1076;
	mad.lo.s64 	%rd1078, %rd1060, 977, %rd1077;
	shr.u64 	%rd1079, %rd1078, 32;
	mad.lo.s64 	%rd1080, %rd1065, 977, %rd1079;
	mul.lo.s64 	%rd1081, %rd1048, 4294968273;
	setp.lt.u64 	%p229, %rd1081, %rd1061;
	selp.u64 	%rd1082, 1, 0, %p229;
	add.s64 	%rd1083, %rd1066, %rd1082;
	setp.gt.u64 	%p230, %rd1083, %rd1081;
	selp.b64 	%rd1084, 1, %rd1082, %p230;
	add.s64 	%rd1085, %rd1062, %rd1084;
	add.s64 	%rd1086, %rd1085, %rd1070;
	setp.lt.u64 	%p231, %rd1086, %rd1062;
	selp.u64 	%rd1087, 1, 0, %p231;
	add.s64 	%rd1088, %rd1070, %rd1087;
	setp.gt.u64 	%p232, %rd1088, %rd1086;
	selp.b64 	%rd1089, 1, %rd1087, %p232;
	add.s64 	%rd1090, %rd1063, %rd1089;
	add.s64 	%rd1091, %rd1090, %rd1074;
	setp.lt.u64 	%p233, %rd1091, %rd1063;
	selp.u64 	%rd1092, 1, 0, %p233;
	add.s64 	%rd1093, %rd1074, %rd1092;
	setp.gt.u64 	%p234, %rd1093, %rd1091;
	selp.b64 	%rd1094, 1, %rd1092, %p234;
	add.s64 	%rd1095, %rd1064, %rd1094;
	add.s64 	%rd1096, %rd1095, %rd1078;
	setp.lt.u64 	%p235, %rd1096, %rd1064;
	selp.u64 	%rd1097, 1, 0, %p235;
	add.s64 	%rd1098, %rd1078, %rd1097;
	setp.gt.u64 	%p236, %rd1098, %rd1096;
	selp.b64 	%rd1099, 1, %rd1097, %p236;
	add.s64 	%rd1100, %rd1065, %rd1099;
	add.s64 	%rd1101, %rd1100, %rd1080;
	add.s64 	%rd2638, %rd990, %rd1081;
	setp.lt.u64 	%p237, %rd2638, %rd990;
	selp.u64 	%rd1102, 1, 0, %p237;
	add.s64 	%rd1103, %rd1002, %rd1102;
	add.s64 	%rd2639, %rd1103, %rd1086;
	setp.lt.u64 	%p238, %rd2639, %rd1002;
	selp.u64 	%rd1104, 1, 0, %p238;
	add.s64 	%rd1105, %rd1023, %rd1104;
	add.s64 	%rd2640, %rd1105, %rd1091;
	setp.lt.u64 	%p239, %rd2640, %rd1023;
	selp.u64 	%rd1106, 1, 0, %p239;
	add.s64 	%rd1107, %rd1043, %rd1106;
	add.s64 	%rd2641, %rd1107, %rd1096;
	setp.lt.u64 	%p240, %rd2641, %rd1043;
	selp.u64 	%rd1109, 1, 0, %p240;
	or.b64  	%rd1110, %rd1101, %rd1109;
	setp.eq.s64 	%p241, %rd1110, 0;
	setp.le.u64 	%p242, %rd2641, %rd648;
	and.pred  	%p243, %p241, %p242;
	@%p243 bra 	$L__BB4_79;
	ld.const.u64 	%rd2637, [_P+16];
	bra.uni 	$L__BB4_84;
$L__BB4_79:
	setp.lt.u64 	%p244, %rd2641, %rd648;
	@%p244 bra 	$L__BB4_97;
	ld.const.u64 	%rd2637, [_P+16];
	setp.gt.u64 	%p245, %rd2640, %rd2637;
	@%p245 bra 	$L__BB4_84;
	setp.lt.u64 	%p246, %rd2640, %rd2637;
	@%p246 bra 	$L__BB4_97;
	ld.const.u64 	%rd131, [_P+8];
	setp.gt.u64 	%p247, %rd2639, %rd131;
	@%p247 bra 	$L__BB4_84;
	setp.lt.u64 	%p248, %rd2639, %rd131;
	ld.const.u64 	%rd1111, [_P];
	setp.lt.u64 	%p249, %rd2638, %rd1111;
	or.pred  	%p250, %p248, %p249;
	@%p250 bra 	$L__BB4_97;
$L__BB4_84:
	ld.const.u64 	%rd133, [_P];
	sub.s64 	%rd134, %rd2638, %rd133;
	setp.lt.u64 	%p251, %rd2638, %rd133;
	selp.u64 	%rd1113, 1, 0, %p251;
	ld.const.u64 	%rd135, [_P+8];
	add.s64 	%rd1114, %rd135, %rd1113;
	sub.s64 	%rd136, %rd2639, %rd1114;
	setp.lt.u64 	%p252, %rd2639, %rd1114;
	selp.u64 	%rd1115, 1, 0, %p252;
	add.s64 	%rd1116, %rd2637, %rd1115;
	sub.s64 	%rd137, %rd2640, %rd1116;
	setp.lt.u64 	%p253, %rd2640, %rd1116;
	selp.u64 	%rd1117, 1, 0, %p253;
	add.s64 	%rd1118, %rd648, %rd1117;
	sub.s64 	%rd2641, %rd2641, %rd1118;
	setp.gt.u64 	%p254, %rd2641, %rd648;
	@%p254 bra 	$L__BB4_90;
	setp.lt.u64 	%p255, %rd2641, %rd648;
	mov.u64 	%rd2638, %rd134;
	mov.u64 	%rd2639, %rd136;
	mov.u64 	%rd2640, %rd137;
	@%p255 bra 	$L__BB4_97;
	setp.gt.u64 	%p256, %rd137, %rd2637;
	@%p256 bra 	$L__BB4_90;
	setp.lt.u64 	%p257, %rd137, %rd2637;
	mov.u64 	%rd2638, %rd134;
	mov.u64 	%rd2639, %rd136;
	mov.u64 	%rd2640, %rd137;
	@%p257 bra 	$L__BB4_97;
	setp.gt.u64 	%p258, %rd136, %rd135;
	@%p258 bra 	$L__BB4_90;
	setp.lt.u64 	%p259, %rd136, %rd135;
	setp.lt.u64 	%p260, %rd134, %rd133;
	or.pred  	%p261, %p259, %p260;
	mov.u64 	%rd2638, %rd134;
	mov.u64 	%rd2639, %rd136;
	mov.u64 	%rd2640, %rd137;
	@%p261 bra 	$L__BB4_97;
$L__BB4_90:
	sub.s64 	%rd139, %rd134, %rd133;
	setp.lt.u64 	%p262, %rd134, %rd133;
	selp.u64 	%rd1119, 1, 0, %p262;
	add.s64 	%rd1120, %rd135, %rd1119;
	sub.s64 	%rd140, %rd136, %rd1120;
	setp.lt.u64 	%p263, %rd136, %rd1120;
	selp.u64 	%rd1121, 1, 0, %p263;
	add.s64 	%rd1122, %rd2637, %rd1121;
	sub.s64 	%rd141, %rd137, %rd1122;
	setp.lt.u64 	%p264, %rd137, %rd1122;
	selp.u64 	%rd1123, 1, 0, %p264;
	add.s64 	%rd1124, %rd648, %rd1123;
	sub.s64 	%rd2641, %rd2641, %rd1124;
	setp.gt.u64 	%p265, %rd2641, %rd648;
	@%p265 bra 	$L__BB4_96;
	setp.lt.u64 	%p266, %rd2641, %rd648;
	mov.u64 	%rd2638, %rd139;
	mov.u64 	%rd2639, %rd140;
	mov.u64 	%rd2640, %rd141;
	@%p266 bra 	$L__BB4_97;
	setp.gt.u64 	%p267, %rd141, %rd2637;
	@%p267 bra 	$L__BB4_96;
	setp.lt.u64 	%p268, %rd141, %rd2637;
	mov.u64 	%rd2638, %rd139;
	mov.u64 	%rd2639, %rd140;
	mov.u64 	%rd2640, %rd141;
	@%p268 bra 	$L__BB4_97;
	setp.gt.u64 	%p269, %rd140, %rd135;
	@%p269 bra 	$L__BB4_96;
	setp.lt.u64 	%p270, %rd140, %rd135;
	setp.lt.u64 	%p271, %rd139, %rd133;
	or.pred  	%p272, %p270, %p271;
	mov.u64 	%rd2638, %rd139;
	mov.u64 	%rd2639, %rd140;
	mov.u64 	%rd2640, %rd141;
	@%p272 bra 	$L__BB4_97;
$L__BB4_96:
	sub.s64 	%rd2638, %rd139, %rd133;
	setp.lt.u64 	%p273, %rd139, %rd133;
	selp.u64 	%rd1125, 1, 0, %p273;
	add.s64 	%rd1126, %rd135, %rd1125;
	sub.s64 	%rd2639, %rd140, %rd1126;
	setp.lt.u64 	%p274, %rd140, %rd1126;
	selp.u64 	%rd1127, 1, 0, %p274;
	add.s64 	%rd1128, %rd2637, %rd1127;
	sub.s64 	%rd2640, %rd141, %rd1128;
	setp.lt.u64 	%p275, %rd141, %rd1128;
	selp.u64 	%rd1129, 1, 0, %p275;
	add.s64 	%rd1130, %rd648, %rd1129;
	sub.s64 	%rd2641, %rd2641, %rd1130;
$L__BB4_97:
	shl.b64 	%rd151, %rd2638, 1;
	shr.u64 	%rd1131, %rd2638, 63;
	add.s64 	%rd1132, %rd2639, %rd1131;
	setp.lt.u64 	%p276, %rd1132, %rd2639;
	selp.u64 	%rd1133, 1, 0, %p276;
	add.s64 	%rd152, %rd1132, %rd2639;
	setp.lt.u64 	%p277, %rd152, %rd1132;
	selp.u64 	%rd1134, 1, 0, %p277;
	add.s64 	%rd1135, %rd1134, %rd1133;
	add.s64 	%rd1136, %rd2640, %rd1135;
	setp.lt.u64 	%p278, %rd1136, %rd2640;
	selp.u64 	%rd1137, 1, 0, %p278;
	add.s64 	%rd153, %rd1136, %rd2640;
	setp.lt.u64 	%p279, %rd153, %rd1136;
	selp.u64 	%rd1138, 1, 0, %p279;
	add.s64 	%rd1139, %rd1138, %rd1137;
	add.s64 	%rd1140, %rd2641, %rd1139;
	setp.ge.u64 	%p280, %rd1140, %rd2641;
	add.s64 	%rd2643, %rd1140, %rd2641;
	setp.ge.u64 	%p281, %rd2643, %rd1140;
	and.pred  	%p282, %p281, %p280;
	setp.le.u64 	%p283, %rd2643, %rd648;
	and.pred  	%p284, %p282, %p283;
	@%p284 bra 	$L__BB4_99;
	ld.const.u64 	%rd2642, [_P+16];
	bra.uni 	$L__BB4_104;
$L__BB4_99:
	setp.lt.u64 	%p285, %rd2643, %rd648;
	mov.u64 	%rd2644, %rd153;
	mov.u64 	%rd2645, %rd152;
	mov.u64 	%rd2646, %rd151;
	@%p285 bra 	$L__BB4_105;
	ld.const.u64 	%rd2642, [_P+16];
	setp.gt.u64 	%p286, %rd153, %rd2642;
	@%p286 bra 	$L__BB4_104;
	setp.lt.u64 	%p287, %rd153, %rd2642;
	mov.u64 	%rd2644, %rd153;
	mov.u64 	%rd2645, %rd152;
	mov.u64 	%rd2646, %rd151;
	@%p287 bra 	$L__BB4_105;
	ld.const.u64 	%rd157, [_P+8];
	setp.gt.u64 	%p288, %rd152, %rd157;
	@%p288 bra 	$L__BB4_104;
	setp.lt.u64 	%p289, %rd152, %rd157;
	ld.const.u64 	%rd1142, [_P];
	setp.lt.u64 	%p290, %rd151, %rd1142;
	or.pred  	%p291, %p289, %p290;
	mov.u64 	%rd2644, %rd153;
	mov.u64 	%rd2645, %rd152;
	mov.u64 	%rd2646, %rd151;
	@%p291 bra 	$L__BB4_105;
$L__BB4_104:
	ld.const.u64 	%rd1144, [_P];
	sub.s64 	%rd2646, %rd151, %rd1144;
	setp.lt.u64 	%p292, %rd151, %rd1144;
	selp.u64 	%rd1145, 1, 0, %p292;
	ld.const.u64 	%rd1146, [_P+8];
	add.s64 	%rd1147, %rd1146, %rd1145;
	sub.s64 	%rd2645, %rd152, %rd1147;
	setp.lt.u64 	%p293, %rd152, %rd1147;
	selp.u64 	%rd1148, 1, 0, %p293;
	add.s64 	%rd1149, %rd2642, %rd1148;
	sub.s64 	%rd2644, %rd153, %rd1149;
	setp.lt.u64 	%p294, %rd153, %rd1149;
	selp.u64 	%rd1150, 1, 0, %p294;
	add.s64 	%rd1151, %rd648, %rd1150;
	sub.s64 	%rd2643, %rd2643, %rd1151;
$L__BB4_105:
	add.s64 	%rd167, %rd2646, %rd2638;
	setp.lt.u64 	%p295, %rd167, %rd2646;
	selp.u64 	%rd1152, 1, 0, %p295;
	add.s64 	%rd1153, %rd2645, %rd1152;
	setp.lt.u64 	%p296, %rd1153, %rd2645;
	selp.u64 	%rd1154, 1, 0, %p296;
	add.s64 	%rd168, %rd1153, %rd2639;
	setp.lt.u64 	%p297, %rd168, %rd1153;
	selp.u64 	%rd1155, 1, 0, %p297;
	add.s64 	%rd1156, %rd1155, %rd1154;
	add.s64 	%rd1157, %rd2644, %rd1156;
	setp.lt.u64 	%p298, %rd1157, %rd2644;
	selp.u64 	%rd1158, 1, 0, %p298;
	add.s64 	%rd169, %rd1157, %rd2640;
	setp.lt.u64 	%p299, %rd169, %rd1157;
	selp.u64 	%rd1159, 1, 0, %p299;
	add.s64 	%rd1160, %rd1159, %rd1158;
	add.s64 	%rd1161, %rd2643, %rd1160;
	setp.ge.u64 	%p300, %rd1161, %rd2643;
	add.s64 	%rd2648, %rd1161, %rd2641;
	setp.ge.u64 	%p301, %rd2648, %rd1161;
	and.pred  	%p302, %p301, %p300;
	setp.le.u64 	%p303, %rd2648, %rd648;
	and.pred  	%p304, %p302, %p303;
	@%p304 bra 	$L__BB4_107;
	ld.const.u64 	%rd2647, [_P+16];
	bra.uni 	$L__BB4_112;
$L__BB4_107:
	setp.lt.u64 	%p305, %rd2648, %rd648;
	mov.u64 	%rd2649, %rd169;
	mov.u64 	%rd2650, %rd168;
	mov.u64 	%rd2651, %rd167;
	@%p305 bra 	$L__BB4_113;
	ld.const.u64 	%rd2647, [_P+16];
	setp.gt.u64 	%p306, %rd169, %rd2647;
	@%p306 bra 	$L__BB4_112;
	setp.lt.u64 	%p307, %rd169, %rd2647;
	mov.u64 	%rd2649, %rd169;
	mov.u64 	%rd2650, %rd168;
	mov.u64 	%rd2651, %rd167;
	@%p307 bra 	$L__BB4_113;
	ld.const.u64 	%rd173, [_P+8];
	setp.gt.u64 	%p308, %rd168, %rd173;
	@%p308 bra 	$L__BB4_112;
	setp.lt.u64 	%p309, %rd168, %rd173;
	ld.const.u64 	%rd1163, [_P];
	setp.lt.u64 	%p310, %rd167, %rd1163;
	or.pred  	%p311, %p309, %p310;
	mov.u64 	%rd2649, %rd169;
	mov.u64 	%rd2650, %rd168;
	mov.u64 	%rd2651, %rd167;
	@%p311 bra 	$L__BB4_113;
$L__BB4_112:
	ld.const.u64 	%rd1165, [_P];
	sub.s64 	%rd2651, %rd167, %rd1165;
	setp.lt.u64 	%p312, %rd167, %rd1165;
	selp.u64 	%rd1166, 1, 0, %p312;
	ld.const.u64 	%rd1167, [_P+8];
	add.s64 	%rd1168, %rd1167, %rd1166;
	sub.s64 	%rd2650, %rd168, %rd1168;
	setp.lt.u64 	%p313, %rd168, %rd1168;
	selp.u64 	%rd1169, 1, 0, %p313;
	add.s64 	%rd1170, %rd2647, %rd1169;
	sub.s64 	%rd2649, %rd169, %rd1170;
	setp.lt.u64 	%p314, %rd169, %rd1170;
	selp.u64 	%rd1171, 1, 0, %p314;
	add.s64 	%rd1172, %rd648, %rd1171;
	sub.s64 	%rd2648, %rd2648, %rd1172;
$L__BB4_113:
	mul.lo.s64 	%rd1173, %rd2651, %rd2651;
	mul.hi.u64 	%rd1174, %rd2651, %rd2651;
	mul.lo.s64 	%rd1175, %rd2650, %rd2651;
	mul.hi.u64 	%rd1176, %rd2651, %rd2650;
	add.s64 	%rd1177, %rd1175, %rd1174;
	mul.lo.s64 	%rd1178, %rd2649, %rd2651;
	mul.hi.u64 	%rd1179, %rd2651, %rd2649;
	add.s64 	%rd1180, %rd1178, %rd1176;
	mul.lo.s64 	%rd1181, %rd2648, %rd2651;
	mul.hi.u64 	%rd1182, %rd2651, %rd2648;
	add.s64 	%rd1183, %rd1181, %rd1179;
	mul.hi.u64 	%rd1184, %rd2650, %rd2651;
	add.s64 	%rd1185, %rd1177, %rd1175;
	setp.lt.u64 	%p315, %rd1185, %rd1177;
	selp.u64 	%rd1186, 1, 0, %p315;
	add.s64 	%rd1187, %rd1184, %rd1186;
	mul.hi.u64 	%rd1188, %rd2650, %rd2650;
	mad.lo.s64 	%rd1189, %rd2650, %rd2650, %rd1187;
	add.s64 	%rd1190, %rd1189, %rd1180;
	setp.lt.u64 	%p316, %rd1190, %rd1189;
	selp.u64 	%rd1191, 1, 0, %p316;
	add.s64 	%rd1192, %rd1188, %rd1191;
	mul.lo.s64 	%rd1193, %rd2649, %rd2650;
	mul.hi.u64 	%rd1194, %rd2650, %rd2649;
	add.s64 	%rd1195, %rd1193, %rd1192;
	add.s64 	%rd1196, %rd1195, %rd1183;
	setp.lt.u64 	%p317, %rd1196, %rd1195;
	selp.u64 	%rd1197, 1, 0, %p317;
	add.s64 	%rd1198, %rd1194, %rd1197;
	mul.lo.s64 	%rd1199, %rd2648, %rd2650;
	mul.hi.u64 	%rd1200, %rd2650, %rd2648;
	add.s64 	%rd1201, %rd1199, %rd1198;
	add.s64 	%rd1202, %rd1201, %rd1182;
	setp.lt.u64 	%p318, %rd1202, %rd1201;
	selp.u64 	%rd1203, 1, 0, %p318;
	add.s64 	%rd1204, %rd1200, %rd1203;
	mul.hi.u64 	%rd1205, %rd2649, %rd2651;
	add.s64 	%rd1206, %rd1178, %rd1190;
	setp.lt.u64 	%p319, %rd1206, %rd1178;
	selp.u64 	%rd1207, 1, 0, %p319;
	add.s64 	%rd1208, %rd1205, %rd1207;
	mul.hi.u64 	%rd1209, %rd2649, %rd2650;
	add.s64 	%rd1210, %rd1193, %rd1208;
	add.s64 	%rd1211, %rd1210, %rd1196;
	setp.lt.u64 	%p320, %rd1211, %rd1210;
	selp.u64 	%rd1212, 1, 0, %p320;
	add.s64 	%rd1213, %rd1209, %rd1212;
	mul.hi.u64 	%rd1214, %rd2649, %rd2649;
	mad.lo.s64 	%rd1215, %rd2649, %rd2649, %rd1213;
	add.s64 	%rd1216, %rd1215, %rd1202;
	setp.lt.u64 	%p321, %rd1216, %rd1215;
	selp.u64 	%rd1217, 1, 0, %p321;
	add.s64 	%rd1218, %rd1214, %rd1217;
	mul.lo.s64 	%rd1219, %rd2648, %rd2649;
	mul.hi.u64 	%rd1220, %rd2649, %rd2648;
	add.s64 	%rd1221, %rd1219, %rd1218;
	add.s64 	%rd1222, %rd1221, %rd1204;
	setp.lt.u64 	%p322, %rd1222, %rd1221;
	selp.u64 	%rd1223, 1, 0, %p322;
	add.s64 	%rd1224, %rd1220, %rd1223;
	mul.hi.u64 	%rd1225, %rd2648, %rd2651;
	add.s64 	%rd1226, %rd1181, %rd1211;
	setp.lt.u64 	%p323, %rd1226, %rd1181;
	selp.u64 	%rd1227, 1, 0, %p323;
	add.s64 	%rd1228, %rd1225, %rd1227;
	mul.hi.u64 	%rd1229, %rd2648, %rd2650;
	add.s64 	%rd1230, %rd1199, %rd1228;
	add.s64 	%rd1231, %rd1230, %rd1216;
	setp.lt.u64 	%p324, %rd1231, %rd1230;
	selp.u64 	%rd1232, 1, 0, %p324;
	add.s64 	%rd1233, %rd1229, %rd1232;
	mul.hi.u64 	%rd1234, %rd2648, %rd2649;
	add.s64 	%rd1235, %rd1219, %rd1233;
	add.s64 	%rd1236, %rd1235, %rd1222;
	setp.lt.u64 	%p325, %rd1236, %rd1235;
	selp.u64 	%rd1237, 1, 0, %p325;
	add.s64 	%rd1238, %rd1234, %rd1237;
	mul.hi.u64 	%rd1239, %rd2648, %rd2648;
	mad.lo.s64 	%rd1240, %rd2648, %rd2648, %rd1238;
	add.s64 	%rd1241, %rd1240, %rd1224;
	setp.lt.u64 	%p326, %rd1241, %rd1240;
	selp.u64 	%rd1242, 1, 0, %p326;
	add.s64 	%rd1243, %rd1239, %rd1242;
	shl.b64 	%rd1244, %rd1231, 32;
	mov.b64 	{%r42, %r43}, %rd1231;
	mov.b64 	{%r44, %r45}, %rd1236;
	mov.b64 	%rd1245, {%r43, %r44};
	mov.b64 	{%r46, %r47}, %rd1241;
	mov.b64 	%rd1246, {%r45, %r46};
	mov.b64 	{%r48, %r49}, %rd1243;
	mov.b64 	%rd1247, {%r47, %r48};
	shr.u64 	%rd1248, %rd1243, 32;
	mul.lo.s64 	%rd1249, %rd1231, 977;
	shr.u64 	%rd1250, %rd1231, 32;
	shr.u64 	%rd1251, %rd1249, 32;
	mad.lo.s64 	%rd1252, %rd1250, 977, %rd1251;
	mad.lo.s64 	%rd1253, %rd1236, 977, %rd1252;
	shr.u64 	%rd1254, %rd1236, 32;
	shr.u64 	%rd1255, %rd1253, 32;
	mad.lo.s64 	%rd1256, %rd1254, 977, %rd1255;
	mad.lo.s64 	%rd1257, %rd1241, 977, %rd1256;
	shr.u64 	%rd1258, %rd1241, 32;
	shr.u64 	%rd1259, %rd1257, 32;
	mad.lo.s64 	%rd1260, %rd1258, 977, %rd1259;
	mad.lo.s64 	%rd1261, %rd1243, 977, %rd1260;
	shr.u64 	%rd1262, %rd1261, 32;
	mad.lo.s64 	%rd1263, %rd1248, 977, %rd1262;
	mul.lo.s64 	%rd1264, %rd1231, 4294968273;
	setp.lt.u64 	%p327, %rd1264, %rd1244;
	selp.u64 	%rd1265, 1, 0, %p327;
	add.s64 	%rd1266, %rd1249, %rd1265;
	setp.gt.u64 	%p328, %rd1266, %rd1264;
	selp.b64 	%rd1267, 1, %rd1265, %p328;
	add.s64 	%rd1268, %rd1245, %rd1267;
	add.s64 	%rd1269, %rd1268, %rd1253;
	setp.lt.u64 	%p329, %rd1269, %rd1245;
	selp.u64 	%rd1270, 1, 0, %p329;
	add.s64 	%rd1271, %rd1253, %rd1270;
	setp.gt.u64 	%p330, %rd1271, %rd1269;
	selp.b64 	%rd1272, 1, %rd1270, %p330;
	add.s64 	%rd1273, %rd1246, %rd1272;
	add.s64 	%rd1274, %rd1273, %rd1257;
	setp.lt.u64 	%p331, %rd1274, %rd1246;
	selp.u64 	%rd1275, 1, 0, %p331;
	add.s64 	%rd1276, %rd1257, %rd1275;
	setp.gt.u64 	%p332, %rd1276, %rd1274;
	selp.b64 	%rd1277, 1, %rd1275, %p332;
	add.s64 	%rd1278, %rd1247, %rd1277;
	add.s64 	%rd1279, %rd1278, %rd1261;
	setp.lt.u64 	%p333, %rd1279, %rd1247;
	selp.u64 	%rd1280, 1, 0, %p333;
	add.s64 	%rd1281, %rd1261, %rd1280;
	setp.gt.u64 	%p334, %rd1281, %rd1279;
	selp.b64 	%rd1282, 1, %rd1280, %p334;
	add.s64 	%rd1283, %rd1248, %rd1282;
	add.s64 	%rd1284, %rd1283, %rd1263;
	add.s64 	%rd2653, %rd1173, %rd1264;
	setp.lt.u64 	%p335, %rd2653, %rd1173;
	selp.u64 	%rd1285, 1, 0, %p335;
	add.s64 	%rd1286, %rd1185, %rd1285;
	add.s64 	%rd2654, %rd1286, %rd1269;
	setp.lt.u64 	%p336, %rd2654, %rd1185;
	selp.u64 	%rd1287, 1, 0, %p336;
	add.s64 	%rd1288, %rd1206, %rd1287;
	add.s64 	%rd2655, %rd1288, %rd1274;
	setp.lt.u64 	%p337, %rd2655, %rd1206;
	selp.u64 	%rd1289, 1, 0, %p337;
	add.s64 	%rd1290, %rd1226, %rd1289;
	add.s64 	%rd2656, %rd1290, %rd1279;
	setp.lt.u64 	%p338, %rd2656, %rd1226;
	selp.u64 	%rd1292, 1, 0, %p338;
	or.b64  	%rd1293, %rd1284, %rd1292;
	setp.eq.s64 	%p339, %rd1293, 0;
	setp.le.u64 	%p340, %rd2656, %rd648;
	and.pred  	%p341, %p339, %p340;
	@%p341 bra 	$L__BB4_115;
	ld.const.u64 	%rd2652, [_P+16];
	bra.uni 	$L__BB4_120;
$L__BB4_115:
	setp.lt.u64 	%p342, %rd2656, %rd648;
	@%p342 bra 	$L__BB4_133;
	ld.const.u64 	%rd2652, [_P+16];
	setp.gt.u64 	%p343, %rd2655, %rd2652;
	@%p343 bra 	$L__BB4_120;
	setp.lt.u64 	%p344, %rd2655, %rd2652;
	@%p344 bra 	$L__BB4_133;
	ld.const.u64 	%rd189, [_P+8];
	setp.gt.u64 	%p345, %rd2654, %rd189;
	@%p345 bra 	$L__BB4_120;
	setp.lt.u64 	%p346, %rd2654, %rd189;
	ld.const.u64 	%rd1294, [_P];
	setp.lt.u64 	%p347, %rd2653, %rd1294;
	or.pred  	%p348, %p346, %p347;
	@%p348 bra 	$L__BB4_133;
$L__BB4_120:
	ld.const.u64 	%rd191, [_P];
	sub.s64 	%rd192, %rd2653, %rd191;
	setp.lt.u64 	%p349, %rd2653, %rd191;
	selp.u64 	%rd1296, 1, 0, %p349;
	ld.const.u64 	%rd193, [_P+8];
	add.s64 	%rd1297, %rd193, %rd1296;
	sub.s64 	%rd194, %rd2654, %rd1297;
	setp.lt.u64 	%p350, %rd2654, %rd1297;
	selp.u64 	%rd1298, 1, 0, %p350;
	add.s64 	%rd1299, %rd2652, %rd1298;
	sub.s64 	%rd195, %rd2655, %rd1299;
	setp.lt.u64 	%p351, %rd2655, %rd1299;
	selp.u64 	%rd1300, 1, 0, %p351;
	add.s64 	%rd1301, %rd648, %rd1300;
	sub.s64 	%rd2656, %rd2656, %rd1301;
	setp.gt.u64 	%p352, %rd2656, %rd648;
	@%p352 bra 	$L__BB4_126;
	setp.lt.u64 	%p353, %rd2656, %rd648;
	mov.u64 	%rd2653, %rd192;
	mov.u64 	%rd2654, %rd194;
	mov.u64 	%rd2655, %rd195;
	@%p353 bra 	$L__BB4_133;
	setp.gt.u64 	%p354, %rd195, %rd2652;
	@%p354 bra 	$L__BB4_126;
	setp.lt.u64 	%p355, %rd195, %rd2652;
	mov.u64 	%rd2653, %rd192;
	mov.u64 	%rd2654, %rd194;
	mov.u64 	%rd2655, %rd195;
	@%p355 bra 	$L__BB4_133;
	setp.gt.u64 	%p356, %rd194, %rd193;
	@%p356 bra 	$L__BB4_126;
	setp.lt.u64 	%p357, %rd194, %rd193;
	setp.lt.u64 	%p358, %rd192, %rd191;
	or.pred  	%p359, %p357, %p358;
	mov.u64 	%rd2653, %rd192;
	mov.u64 	%rd2654, %rd194;
	mov.u64 	%rd2655, %rd195;
	@%p359 bra 	$L__BB4_133;
$L__BB4_126:
	sub.s64 	%rd197, %rd192, %rd191;
	setp.lt.u64 	%p360, %rd192, %rd191;
	selp.u64 	%rd1302, 1, 0, %p360;
	add.s64 	%rd1303, %rd193, %rd1302;
	sub.s64 	%rd198, %rd194, %rd1303;
	setp.lt.u64 	%p361, %rd194, %rd1303;
	selp.u64 	%rd1304, 1, 0, %p361;
	add.s64 	%rd1305, %rd2652, %rd1304;
	sub.s64 	%rd199, %rd195, %rd1305;
	setp.lt.u64 	%p362, %rd195, %rd1305;
	selp.u64 	%rd1306, 1, 0, %p362;
	add.s64 	%rd1307, %rd648, %rd1306;
	sub.s64 	%rd2656, %rd2656, %rd1307;
	setp.gt.u64 	%p363, %rd2656, %rd648;
	@%p363 bra 	$L__BB4_132;
	setp.lt.u64 	%p364, %rd2656, %rd648;
	mov.u64 	%rd2653, %rd197;
	mov.u64 	%rd2654, %rd198;
	mov.u64 	%rd2655, %rd199;
	@%p364 bra 	$L__BB4_133;
	setp.gt.u64 	%p365, %rd199, %rd2652;
	@%p365 bra 	$L__BB4_132;
	setp.lt.u64 	%p366, %rd199, %rd2652;
	mov.u64 	%rd2653, %rd197;
	mov.u64 	%rd2654, %rd198;
	mov.u64 	%rd2655, %rd199;
	@%p366 bra 	$L__BB4_133;
	setp.gt.u64 	%p367, %rd198, %rd193;
	@%p367 bra 	$L__BB4_132;
	setp.lt.u64 	%p368, %rd198, %rd193;
	setp.lt.u64 	%p369, %rd197, %rd191;
	or.pred  	%p370, %p368, %p369;
	mov.u64 	%rd2653, %rd197;
	mov.u64 	%rd2654, %rd198;
	mov.u64 	%rd2655, %rd199;
	@%p370 bra 	$L__BB4_133;
$L__BB4_132:
	sub.s64 	%rd2653, %rd197, %rd191;
	setp.lt.u64 	%p371, %rd197, %rd191;
	selp.u64 	%rd1308, 1, 0, %p371;
	add.s64 	%rd1309, %rd193, %rd1308;
	sub.s64 	%rd2654, %rd198, %rd1309;
	setp.lt.u64 	%p372, %rd198, %rd1309;
	selp.u64 	%rd1310, 1, 0, %p372;
	add.s64 	%rd1311, %rd2652, %rd1310;
	sub.s64 	%rd2655, %rd199, %rd1311;
	setp.lt.u64 	%p373, %rd199, %rd1311;
	selp.u64 	%rd1312, 1, 0, %p373;
	add.s64 	%rd1313, %rd648, %rd1312;
	sub.s64 	%rd2656, %rd2656, %rd1313;
$L__BB4_133:
	shl.b64 	%rd209, %rd2636, 1;
	shr.u64 	%rd1314, %rd2636, 63;
	add.s64 	%rd1315, %rd2635, %rd1314;
	setp.lt.u64 	%p374, %rd1315, %rd2635;
	selp.u64 	%rd1316, 1, 0, %p374;
	add.s64 	%rd210, %rd1315, %rd2635;
	setp.lt.u64 	%p375, %rd210, %rd1315;
	selp.u64 	%rd1317, 1, 0, %p375;
	add.s64 	%rd1318, %rd1317, %rd1316;
	add.s64 	%rd1319, %rd2634, %rd1318;
	setp.lt.u64 	%p376, %rd1319, %rd2634;
	selp.u64 	%rd1320, 1, 0, %p376;
	add.s64 	%rd211, %rd1319, %rd2634;
	setp.lt.u64 	%p377, %rd211, %rd1319;
	selp.u64 	%rd1321, 1, 0, %p377;
	add.s64 	%rd1322, %rd1321, %rd1320;
	add.s64 	%rd1323, %rd2633, %rd1322;
	setp.ge.u64 	%p378, %rd1323, %rd2633;
	add.s64 	%rd2658, %rd1323, %rd2633;
	setp.ge.u64 	%p379, %rd2658, %rd1323;
	and.pred  	%p380, %p379, %p378;
	setp.le.u64 	%p381, %rd2658, %rd648;
	and.pred  	%p382, %p380, %p381;
	@%p382 bra 	$L__BB4_135;
	ld.const.u64 	%rd2657, [_P+16];
	bra.uni 	$L__BB4_140;
$L__BB4_135:
	setp.lt.u64 	%p383, %rd2658, %rd648;
	mov.u64 	%rd2659, %rd211;
	mov.u64 	%rd2660, %rd210;
	mov.u64 	%rd2661, %rd209;
	@%p383 bra 	$L__BB4_141;
	ld.const.u64 	%rd2657, [_P+16];
	setp.gt.u64 	%p384, %rd211, %rd2657;
	@%p384 bra 	$L__BB4_140;
	setp.lt.u64 	%p385, %rd211, %rd2657;
	mov.u64 	%rd2659, %rd211;
	mov.u64 	%rd2660, %rd210;
	mov.u64 	%rd2661, %rd209;
	@%p385 bra 	$L__BB4_141;
	ld.const.u64 	%rd215, [_P+8];
	setp.gt.u64 	%p386, %rd210, %rd215;
	@%p386 bra 	$L__BB4_140;
	setp.lt.u64 	%p387, %rd210, %rd215;
	ld.const.u64 	%rd1325, [_P];
	setp.lt.u64 	%p388, %rd209, %rd1325;
	or.pred  	%p389, %p387, %p388;
	mov.u64 	%rd2659, %rd211;
	mov.u64 	%rd2660, %rd210;
	mov.u64 	%rd2661, %rd209;
	@%p389 bra 	$L__BB4_141;
$L__BB4_140:
	ld.const.u64 	%rd1327, [_P];
	sub.s64 	%rd2661, %rd209, %rd1327;
	setp.lt.u64 	%p390, %rd209, %rd1327;
	selp.u64 	%rd1328, 1, 0, %p390;
	ld.const.u64 	%rd1329, [_P+8];
	add.s64 	%rd1330, %rd1329, %rd1328;
	sub.s64 	%rd2660, %rd210, %rd1330;
	setp.lt.u64 	%p391, %rd210, %rd1330;
	selp.u64 	%rd1331, 1, 0, %p391;
	add.s64 	%rd1332, %rd2657, %rd1331;
	sub.s64 	%rd2659, %rd211, %rd1332;
	setp.lt.u64 	%p392, %rd211, %rd1332;
	selp.u64 	%rd1333, 1, 0, %p392;
	add.s64 	%rd1334, %rd648, %rd1333;
	sub.s64 	%rd2658, %rd2658, %rd1334;
$L__BB4_141:
	setp.gt.u64 	%p393, %rd2656, %rd2658;
	@%p393 bra 	$L__BB4_147;
	setp.lt.u64 	%p394, %rd2656, %rd2658;
	@%p394 bra 	$L__BB4_148;
	setp.gt.u64 	%p395, %rd2655, %rd2659;
	@%p395 bra 	$L__BB4_147;
	setp.lt.u64 	%p396, %rd2655, %rd2659;
	@%p396 bra 	$L__BB4_148;
	setp.gt.u64 	%p397, %rd2654, %rd2660;
	@%p397 bra 	$L__BB4_147;
	setp.lt.u64 	%p398, %rd2654, %rd2660;
	setp.lt.u64 	%p399, %rd2653, %rd2661;
	or.pred  	%p400, %p398, %p399;
	@%p400 bra 	$L__BB4_148;
$L__BB4_147:
	setp.lt.u64 	%p409, %rd2653, %rd2661;
	selp.u64 	%rd1357, 1, 0, %p409;
	add.s64 	%rd1358, %rd2660, %rd1357;
	sub.s64 	%rd2664, %rd2654, %rd1358;
	setp.lt.u64 	%p410, %rd2654, %rd1358;
	selp.u64 	%rd1359, 1, 0, %p410;
	add.s64 	%rd1360, %rd2659, %rd1359;
	sub.s64 	%rd2663, %rd2655, %rd1360;
	setp.lt.u64 	%p411, %rd2655, %rd1360;
	selp.u64 	%rd1361, 1, 0, %p411;
	add.s64 	%rd1362, %rd2658, %rd1361;
	sub.s64 	%rd2662, %rd2656, %rd1362;
	bra.uni 	$L__BB4_149;
$L__BB4_148:
	ld.const.u64 	%rd1335, [_P];
	add.s64 	%rd228, %rd2653, %rd1335;
	setp.lt.u64 	%p401, %rd228, %rd2653;
	selp.u64 	%rd1336, 1, 0, %p401;
	add.s64 	%rd1337, %rd2654, %rd1336;
	setp.lt.u64 	%p402, %rd1337, %rd2654;
	selp.u64 	%rd1338, 1, 0, %p402;
	ld.const.u64 	%rd1339, [_P+8];
	add.s64 	%rd1340, %rd1337, %rd1339;
	setp.lt.u64 	%p403, %rd1340, %rd1337;
	selp.u64 	%rd1341, 1, 0, %p403;
	add.s64 	%rd1342, %rd1341, %rd1338;
	add.s64 	%rd1343, %rd2655, %rd1342;
	setp.lt.u64 	%p404, %rd1343, %rd2655;
	selp.u64 	%rd1344, 1, 0, %p404;
	ld.const.u64 	%rd1345, [_P+16];
	add.s64 	%rd1346, %rd1343, %rd1345;
	setp.lt.u64 	%p405, %rd1346, %rd1343;
	selp.u64 	%rd1347, 1, 0, %p405;
	add.s64 	%rd1348, %rd1347, %rd1344;
	add.s64 	%rd1349, %rd2656, %rd1348;
	add.s64 	%rd1350, %rd1349, %rd648;
	setp.lt.u64 	%p406, %rd228, %rd2661;
	selp.u64 	%rd1351, 1, 0, %p406;
	add.s64 	%rd1352, %rd2660, %rd1351;
	sub.s64 	%rd2664, %rd1340, %rd1352;
	setp.lt.u64 	%p407, %rd1340, %rd1352;
	selp.u64 	%rd1353, 1, 0, %p407;
	add.s64 	%rd1354, %rd2659, %rd1353;
	sub.s64 	%rd2663, %rd1346, %rd1354;
	setp.lt.u64 	%p408, %rd1346, %rd1354;
	selp.u64 	%rd1355, 1, 0, %p408;
	add.s64 	%rd1356, %rd2658, %rd1355;
	sub.s64 	%rd2662, %rd1350, %rd1356;
	mov.u64 	%rd2653, %rd228;
$L__BB4_149:
	sub.s64 	%rd236, %rd2653, %rd2661;
	setp.gt.u64 	%p412, %rd2633, %rd2662;
	@%p412 bra 	$L__BB4_155;
	setp.lt.u64 	%p413, %rd2633, %rd2662;
	@%p413 bra 	$L__BB4_156;
	setp.gt.u64 	%p414, %rd2634, %rd2663;
	@%p414 bra 	$L__BB4_155;
	setp.lt.u64 	%p415, %rd2634, %rd2663;
	@%p415 bra 	$L__BB4_156;
	setp.gt.u64 	%p416, %rd2635, %rd2664;
	@%p416 bra 	$L__BB4_155;
	setp.lt.u64 	%p417, %rd2635, %rd2664;
	setp.lt.u64 	%p418, %rd2636, %rd236;
	or.pred  	%p419, %p417, %p418;
	@%p419 bra 	$L__BB4_156;
$L__BB4_155:
	setp.lt.u64 	%p428, %rd2636, %rd236;
	selp.u64 	%rd1385, 1, 0, %p428;
	add.s64 	%rd1386, %rd2664, %rd1385;
	sub.s64 	%rd2668, %rd2635, %rd1386;
	setp.lt.u64 	%p429, %rd2635, %rd1386;
	selp.u64 	%rd1387, 1, 0, %p429;
	add.s64 	%rd1388, %rd2663, %rd1387;
	sub.s64 	%rd2667, %rd2634, %rd1388;
	setp.lt.u64 	%p430, %rd2634, %rd1388;
	selp.u64 	%rd1389, 1, 0, %p430;
	add.s64 	%rd1390, %rd2662, %rd1389;
	sub.s64 	%rd2666, %rd2633, %rd1390;
	bra.uni 	$L__BB4_157;
$L__BB4_156:
	ld.const.u64 	%rd1363, [_P];
	add.s64 	%rd240, %rd2636, %rd1363;
	setp.lt.u64 	%p420, %rd240, %rd2636;
	selp.u64 	%rd1364, 1, 0, %p420;
	add.s64 	%rd1365, %rd2635, %rd1364;
	setp.lt.u64 	%p421, %rd1365, %rd2635;
	selp.u64 	%rd1366, 1, 0, %p421;
	ld.const.u64 	%rd1367, [_P+8];
	add.s64 	%rd1368, %rd1365, %rd1367;
	setp.lt.u64 	%p422, %rd1368, %rd1365;
	selp.u64 	%rd1369, 1, 0, %p422;
	add.s64 	%rd1370, %rd1369, %rd1366;
	add.s64 	%rd1371, %rd2634, %rd1370;
	setp.lt.u64 	%p423, %rd1371, %rd2634;
	selp.u64 	%rd1372, 1, 0, %p423;
	ld.const.u64 	%rd1373, [_P+16];
	add.s64 	%rd1374, %rd1371, %rd1373;
	setp.lt.u64 	%p424, %rd1374, %rd1371;
	selp.u64 	%rd1375, 1, 0, %p424;
	add.s64 	%rd1376, %rd1375, %rd1372;
	add.s64 	%rd1377, %rd2633, %rd1376;
	add.s64 	%rd1378, %rd1377, %rd648;
	setp.lt.u64 	%p425, %rd240, %rd236;
	selp.u64 	%rd1379, 1, 0, %p425;
	add.s64 	%rd1380, %rd2664, %rd1379;
	sub.s64 	%rd2668, %rd1368, %rd1380;
	setp.lt.u64 	%p426, %rd1368, %rd1380;
	selp.u64 	%rd1381, 1, 0, %p426;
	add.s64 	%rd1382, %rd2663, %rd1381;
	sub.s64 	%rd2667, %rd1374, %rd1382;
	setp.lt.u64 	%p427, %rd1374, %rd1382;
	selp.u64 	%rd1383, 1, 0, %p427;
	add.s64 	%rd1384, %rd2662, %rd1383;
	sub.s64 	%rd2666, %rd1378, %rd1384;
	mov.u64 	%rd2636, %rd240;
$L__BB4_157:
	sub.s64 	%rd1391, %rd2636, %rd236;
	mul.lo.s64 	%rd1392, %rd1391, %rd2651;
	mul.hi.u64 	%rd1393, %rd2651, %rd1391;
	mul.hi.u64 	%rd1394, %rd2651, %rd2668;
	mad.lo.s64 	%rd1395, %rd2668, %rd2651, %rd1393;
	mul.hi.u64 	%rd1396, %rd2651, %rd2667;
	mad.lo.s64 	%rd1397, %rd2667, %rd2651, %rd1394;
	mul.hi.u64 	%rd1398, %rd2651, %rd2666;
	mad.lo.s64 	%rd1399, %rd2666, %rd2651, %rd1396;
	mul.lo.s64 	%rd1400, %rd1391, %rd2650;
	mul.hi.u64 	%rd1401, %rd2650, %rd1391;
	add.s64 	%rd1402, %rd1400, %rd1395;
	setp.lt.u64 	%p431, %rd1402, %rd1400;
	selp.u64 	%rd1403, 1, 0, %p431;
	add.s64 	%rd1404, %rd1401, %rd1403;
	mul.hi.u64 	%rd1405, %rd2650, %rd2668;
	mad.lo.s64 	%rd1406, %rd2668, %rd2650, %rd1404;
	add.s64 	%rd1407, %rd1406, %rd1397;
	setp.lt.u64 	%p432, %rd1407, %rd1406;
	selp.u64 	%rd1408, 1, 0, %p432;
	add.s64 	%rd1409, %rd1405, %rd1408;
	mul.hi.u64 	%rd1410, %rd2650, %rd2667;
	mad.lo.s64 	%rd1411, %rd2667, %rd2650, %rd1409;
	add.s64 	%rd1412, %rd1411, %rd1399;
	setp.lt.u64 	%p433, %rd1412, %rd1411;
	selp.u64 	%rd1413, 1, 0, %p433;
	add.s64 	%rd1414, %rd1410, %rd1413;
	mul.hi.u64 	%rd1415, %rd2650, %rd2666;
	mad.lo.s64 	%rd1416, %rd2666, %rd2650, %rd1414;
	add.s64 	%rd1417, %rd1416, %rd1398;
	setp.lt.u64 	%p434, %rd1417, %rd1416;
	selp.u64 	%rd1418, 1, 0, %p434;
	add.s64 	%rd1419, %rd1415, %rd1418;
	mul.lo.s64 	%rd1420, %rd1391, %rd2649;
	mul.hi.u64 	%rd1421, %rd2649, %rd1391;
	add.s64 	%rd1422, %rd1420, %rd1407;
	setp.lt.u64 	%p435, %rd1422, %rd1420;
	selp.u64 	%rd1423, 1, 0, %p435;
	add.s64 	%rd1424, %rd1421, %rd1423;
	mul.hi.u64 	%rd1425, %rd2649, %rd2668;
	mad.lo.s64 	%rd1426, %rd2668, %rd2649, %rd1424;
	add.s64 	%rd1427, %rd1426, %rd1412;
	setp.lt.u64 	%p436, %rd1427, %rd1426;
	selp.u64 	%rd1428, 1, 0, %p436;
	add.s64 	%rd1429, %rd1425, %rd1428;
	mul.hi.u64 	%rd1430, %rd2649, %rd2667;
	mad.lo.s64 	%rd1431, %rd2667, %rd2649, %rd1429;
	add.s64 	%rd1432, %rd1431, %rd1417;
	setp.lt.u64 	%p437, %rd1432, %rd1431;
	selp.u64 	%rd1433, 1, 0, %p437;
	add.s64 	%rd1434, %rd1430, %rd1433;
	mul.hi.u64 	%rd1435, %rd2649, %rd2666;
	mad.lo.s64 	%rd1436, %rd2666, %rd2649, %rd1434;
	add.s64 	%rd1437, %rd1436, %rd1419;
	setp.lt.u64 	%p438, %rd1437, %rd1436;
	selp.u64 	%rd1438, 1, 0, %p438;
	add.s64 	%rd1439, %rd1435, %rd1438;
	mul.lo.s64 	%rd1440, %rd1391, %rd2648;
	mul.hi.u64 	%rd1441, %rd2648, %rd1391;
	add.s64 	%rd1442, %rd1440, %rd1427;
	setp.lt.u64 	%p439, %rd1442, %rd1440;
	selp.u64 	%rd1443, 1, 0, %p439;
	add.s64 	%rd1444, %rd1441, %rd1443;
	mul.hi.u64 	%rd1445, %rd2648, %rd2668;
	mad.lo.s64 	%rd1446, %rd2668, %rd2648, %rd1444;
	add.s64 	%rd1447, %rd1446, %rd1432;
	setp.lt.u64 	%p440, %rd1447, %rd1446;
	selp.u64 	%rd1448, 1, 0, %p440;
	add.s64 	%rd1449, %rd1445, %rd1448;
	mul.hi.u64 	%rd1450, %rd2648, %rd2667;
	mad.lo.s64 	%rd1451, %rd2667, %rd2648, %rd1449;
	add.s64 	%rd1452, %rd1451, %rd1437;
	setp.lt.u64 	%p441, %rd1452, %rd1451;
	selp.u64 	%rd1453, 1, 0, %p441;
	add.s64 	%rd1454, %rd1450, %rd1453;
	mul.hi.u64 	%rd1455, %rd2648, %rd2666;
	mad.lo.s64 	%rd1456, %rd2666, %rd2648, %rd1454;
	add.s64 	%rd1457, %rd1456, %rd1439;
	setp.lt.u64 	%p442, %rd1457, %rd1456;
	selp.u64 	%rd1458, 1, 0, %p442;
	add.s64 	%rd1459, %rd1455, %rd1458;
	shl.b64 	%rd1460, %rd1447, 32;
	mov.b64 	{%r50, %r51}, %rd1447;
	mov.b64 	{%r52, %r53}, %rd1452;
	mov.b64 	%rd1461, {%r51, %r52};
	mov.b64 	{%r54, %r55}, %rd1457;
	mov.b64 	%rd1462, {%r53, %r54};
	mov.b64 	{%r56, %r57}, %rd1459;
	mov.b64 	%rd1463, {%r55, %r56};
	shr.u64 	%rd1464, %rd1459, 32;
	mul.lo.s64 	%rd1465, %rd1447, 977;
	shr.u64 	%rd1466, %rd1447, 32;
	shr.u64 	%rd1467, %rd1465, 32;
	mad.lo.s64 	%rd1468, %rd1466, 977, %rd1467;
	mad.lo.s64 	%rd1469, %rd1452, 977, %rd1468;
	shr.u64 	%rd1470, %rd1452, 32;
	shr.u64 	%rd1471, %rd1469, 32;
	mad.lo.s64 	%rd1472, %rd1470, 977, %rd1471;
	mad.lo.s64 	%rd1473, %rd1457, 977, %rd1472;
	shr.u64 	%rd1474, %rd1457, 32;
	shr.u64 	%rd1475, %rd1473, 32;
	mad.lo.s64 	%rd1476, %rd1474, 977, %rd1475;
	mad.lo.s64 	%rd1477, %rd1459, 977, %rd1476;
	shr.u64 	%rd1478, %rd1477, 32;
	mad.lo.s64 	%rd1479, %rd1464, 977, %rd1478;
	mul.lo.s64 	%rd1480, %rd1447, 4294968273;
	setp.lt.u64 	%p443, %rd1480, %rd1460;
	selp.u64 	%rd1481, 1, 0, %p443;
	add.s64 	%rd1482, %rd1465, %rd1481;
	setp.gt.u64 	%p444, %rd1482, %rd1480;
	selp.b64 	%rd1483, 1, %rd1481, %p444;
	add.s64 	%rd1484, %rd1461, %rd1483;
	add.s64 	%rd1485, %rd1484, %rd1469;
	setp.lt.u64 	%p445, %rd1485, %rd1461;
	selp.u64 	%rd1486, 1, 0, %p445;
	add.s64 	%rd1487, %rd1469, %rd1486;
	setp.gt.u64 	%p446, %rd1487, %rd1485;
	selp.b64 	%rd1488, 1, %rd1486, %p446;
	add.s64 	%rd1489, %rd1462, %rd1488;
	add.s64 	%rd1490, %rd1489, %rd1473;
	setp.lt.u64 	%p447, %rd1490, %rd1462;
	selp.u64 	%rd1491, 1, 0, %p447;
	add.s64 	%rd1492, %rd1473, %rd1491;
	setp.gt.u64 	%p448, %rd1492, %rd1490;
	selp.b64 	%rd1493, 1, %rd1491, %p448;
	add.s64 	%rd1494, %rd1463, %rd1493;
	add.s64 	%rd1495, %rd1494, %rd1477;
	setp.lt.u64 	%p449, %rd1495, %rd1463;
	selp.u64 	%rd1496, 1, 0, %p449;
	add.s64 	%rd1497, %rd1477, %rd1496;
	setp.gt.u64 	%p450, %rd1497, %rd1495;
	selp.b64 	%rd1498, 1, %rd1496, %p450;
	add.s64 	%rd1499, %rd1464, %rd1498;
	add.s64 	%rd1500, %rd1499, %rd1479;
	add.s64 	%rd2671, %rd1392, %rd1480;
	setp.lt.u64 	%p451, %rd2671, %rd1392;
	selp.u64 	%rd1501, 1, 0, %p451;
	add.s64 	%rd1502, %rd1402, %rd1501;
	add.s64 	%rd2672, %rd1502, %rd1485;
	setp.lt.u64 	%p452, %rd2672, %rd1402;
	selp.u64 	%rd1503, 1, 0, %p452;
	add.s64 	%rd1504, %rd1422, %rd1503;
	add.s64 	%rd2673, %rd1504, %rd1490;
	setp.lt.u64 	%p453, %rd2673, %rd1422;
	selp.u64 	%rd1505, 1, 0, %p453;
	add.s64 	%rd1506, %rd1442, %rd1505;
	add.s64 	%rd2674, %rd1506, %rd1495;
	setp.lt.u64 	%p454, %rd2674, %rd1442;
	selp.u64 	%rd1508, 1, 0, %p454;
	or.b64  	%rd1509, %rd1500, %rd1508;
	setp.eq.s64 	%p455, %rd1509, 0;
	setp.le.u64 	%p456, %rd2674, %rd648;
	and.pred  	%p457, %p455, %p456;
	@%p457 bra 	$L__BB4_159;
	ld.const.u64 	%rd2670, [_P+16];
	bra.uni 	$L__BB4_164;
$L__BB4_159:
	setp.lt.u64 	%p458, %rd2674, %rd648;
	@%p458 bra 	$L__BB4_177;
	ld.const.u64 	%rd2670, [_P+16];
	setp.gt.u64 	%p459, %rd2673, %rd2670;
	@%p459 bra 	$L__BB4_164;
	setp.lt.u64 	%p460, %rd2673, %rd2670;
	@%p460 bra 	$L__BB4_177;
	ld.const.u64 	%rd254, [_P+8];
	setp.gt.u64 	%p461, %rd2672, %rd254;
	@%p461 bra 	$L__BB4_164;
	setp.lt.u64 	%p462, %rd2672, %rd254;
	ld.const.u64 	%rd1510, [_P];
	setp.lt.u64 	%p463, %rd2671, %rd1510;
	or.pred  	%p464, %p462, %p463;
	@%p464 bra 	$L__BB4_177;
$L__BB4_164:
	ld.const.u64 	%rd256, [_P];
	sub.s64 	%rd257, %rd2671, %rd256;
	setp.lt.u64 	%p465, %rd2671, %rd256;
	selp.u64 	%rd1512, 1, 0, %p465;
	ld.const.u64 	%rd258, [_P+8];
	add.s64 	%rd1513, %rd258, %rd1512;
	sub.s64 	%rd259, %rd2672, %rd1513;
	setp.lt.u64 	%p466, %rd2672, %rd1513;
	selp.u64 	%rd1514, 1, 0, %p466;
	add.s64 	%rd1515, %rd2670, %rd1514;
	sub.s64 	%rd260, %rd2673, %rd1515;
	setp.lt.u64 	%p467, %rd2673, %rd1515;
	selp.u64 	%rd1516, 1, 0, %p467;
	add.s64 	%rd1517, %rd648, %rd1516;
	sub.s64 	%rd2674, %rd2674, %rd1517;
	setp.gt.u64 	%p468, %rd2674, %rd648;
	@%p468 bra 	$L__BB4_170;
	setp.lt.u64 	%p469, %rd2674, %rd648;
	mov.u64 	%rd2671, %rd257;
	mov.u64 	%rd2672, %rd259;
	mov.u64 	%rd2673, %rd260;
	@%p469 bra 	$L__BB4_177;
	setp.gt.u64 	%p470, %rd260, %rd2670;
	@%p470 bra 	$L__BB4_170;
	setp.lt.u64 	%p471, %rd260, %rd2670;
	mov.u64 	%rd2671, %rd257;
	mov.u64 	%rd2672, %rd259;
	mov.u64 	%rd2673, %rd260;
	@%p471 bra 	$L__BB4_177;
	setp.gt.u64 	%p472, %rd259, %rd258;
	@%p472 bra 	$L__BB4_170;
	setp.lt.u64 	%p473, %rd259, %rd258;
	setp.lt.u64 	%p474, %rd257, %rd256;
	or.pred  	%p475, %p473, %p474;
	mov.u64 	%rd2671, %rd257;
	mov.u64 	%rd2672, %rd259;
	mov.u64 	%rd2673, %rd260;
	@%p475 bra 	$L__BB4_177;
$L__BB4_170:
	sub.s64 	%rd262, %rd257, %rd256;
	setp.lt.u64 	%p476, %rd257, %rd256;
	selp.u64 	%rd1518, 1, 0, %p476;
	add.s64 	%rd1519, %rd258, %rd1518;
	sub.s64 	%rd263, %rd259, %rd1519;
	setp.lt.u64 	%p477, %rd259, %rd1519;
	selp.u64 	%rd1520, 1, 0, %p477;
	add.s64 	%rd1521, %rd2670, %rd1520;
	sub.s64 	%rd264, %rd260, %rd1521;
	setp.lt.u64 	%p478, %rd260, %rd1521;
	selp.u64 	%rd1522, 1, 0, %p478;
	add.s64 	%rd1523, %rd648, %rd1522;
	sub.s64 	%rd2674, %rd2674, %rd1523;
	setp.gt.u64 	%p479, %rd2674, %rd648;
	@%p479 bra 	$L__BB4_176;
	setp.lt.u64 	%p480, %rd2674, %rd648;
	mov.u64 	%rd2671, %rd262;
	mov.u64 	%rd2672, %rd263;
	mov.u64 	%rd2673, %rd264;
	@%p480 bra 	$L__BB4_177;
	setp.gt.u64 	%p481, %rd264, %rd2670;
	@%p481 bra 	$L__BB4_176;
	setp.lt.u64 	%p482, %rd264, %rd2670;
	mov.u64 	%rd2671, %rd262;
	mov.u64 	%rd2672, %rd263;
	mov.u64 	%rd2673, %rd264;
	@%p482 bra 	$L__BB4_177;
	setp.gt.u64 	%p483, %rd263, %rd258;
	@%p483 bra 	$L__BB4_176;
	setp.lt.u64 	%p484, %rd263, %rd258;
	setp.lt.u64 	%p485, %rd262, %rd256;
	or.pred  	%p486, %p484, %p485;
	mov.u64 	%rd2671, %rd262;
	mov.u64 	%rd2672, %rd263;
	mov.u64 	%rd2673, %rd264;
	@%p486 bra 	$L__BB4_177;
$L__BB4_176:
	sub.s64 	%rd2671, %rd262, %rd256;
	setp.lt.u64 	%p487, %rd262, %rd256;
	selp.u64 	%rd1524, 1, 0, %p487;
	add.s64 	%rd1525, %rd258, %rd1524;
	sub.s64 	%rd2672, %rd263, %rd1525;
	setp.lt.u64 	%p488, %rd263, %rd1525;
	selp.u64 	%rd1526, 1, 0, %p488;
	add.s64 	%rd1527, %rd2670, %rd1526;
	sub.s64 	%rd2673, %rd264, %rd1527;
	setp.lt.u64 	%p489, %rd264, %rd1527;
	selp.u64 	%rd1528, 1, 0, %p489;
	add.s64 	%rd1529, %rd648, %rd1528;
	sub.s64 	%rd2674, %rd2674, %rd1529;
$L__BB4_177:
	shl.b64 	%rd274, %rd2621, 1;
	shr.u64 	%rd1530, %rd2621, 63;
	add.s64 	%rd1531, %rd2620, %rd1530;
	setp.lt.u64 	%p490, %rd1531, %rd2620;
	selp.u64 	%rd1532, 1, 0, %p490;
	add.s64 	%rd275, %rd1531, %rd2620;
	setp.lt.u64 	%p491, %rd275, %rd1531;
	selp.u64 	%rd1533, 1, 0, %p491;
	add.s64 	%rd1534, %rd1533, %rd1532;
	add.s64 	%rd1535, %rd2619, %rd1534;
	setp.lt.u64 	%p492, %rd1535, %rd2619;
	selp.u64 	%rd1536, 1, 0, %p492;
	add.s64 	%rd276, %rd1535, %rd2619;
	setp.lt.u64 	%p493, %rd276, %rd1535;
	selp.u64 	%rd1537, 1, 0, %p493;
	add.s64 	%rd1538, %rd1537, %rd1536;
	add.s64 	%rd1539, %rd2618, %rd1538;
	setp.ge.u64 	%p494, %rd1539, %rd2618;
	add.s64 	%rd2676, %rd1539, %rd2618;
	setp.ge.u64 	%p495, %rd2676, %rd1539;
	and.pred  	%p496, %p495, %p494;
	setp.le.u64 	%p497, %rd2676, %rd648;
	and.pred  	%p498, %p496, %p497;
	@%p498 bra 	$L__BB4_179;
	ld.const.u64 	%rd2675, [_P+16];
	bra.uni 	$L__BB4_184;
$L__BB4_179:
	setp.lt.u64 	%p499, %rd2676, %rd648;
	mov.u64 	%rd2677, %rd276;
	mov.u64 	%rd2678, %rd275;
	mov.u64 	%rd2679, %rd274;
	@%p499 bra 	$L__BB4_185;
	ld.const.u64 	%rd2675, [_P+16];
	setp.gt.u64 	%p500, %rd276, %rd2675;
	@%p500 bra 	$L__BB4_184;
	setp.lt.u64 	%p501, %rd276, %rd2675;
	mov.u64 	%rd2677, %rd276;
	mov.u64 	%rd2678, %rd275;
	mov.u64 	%rd2679, %rd274;
	@%p501 bra 	$L__BB4_185;
	ld.const.u64 	%rd280, [_P+8];
	setp.gt.u64 	%p502, %rd275, %rd280;
	@%p502 bra 	$L__BB4_184;
	setp.lt.u64 	%p503, %rd275, %rd280;
	ld.const.u64 	%rd1541, [_P];
	setp.lt.u64 	%p504, %rd274, %rd1541;
	or.pred  	%p505, %p503, %p504;
	mov.u64 	%rd2677, %rd276;
	mov.u64 	%rd2678, %rd275;
	mov.u64 	%rd2679, %rd274;
	@%p505 bra 	$L__BB4_185;
$L__BB4_184:
	ld.const.u64 	%rd1543, [_P];
	sub.s64 	%rd2679, %rd274, %rd1543;
	setp.lt.u64 	%p506, %rd274, %rd1543;
	selp.u64 	%rd1544, 1, 0, %p506;
	ld.const.u64 	%rd1545, [_P+8];
	add.s64 	%rd1546, %rd1545, %rd1544;
	sub.s64 	%rd2678, %rd275, %rd1546;
	setp.lt.u64 	%p507, %rd275, %rd1546;
	selp.u64 	%rd1547, 1, 0, %p507;
	add.s64 	%rd1548, %rd2675, %rd1547;
	sub.s64 	%rd2677, %rd276, %rd1548;
	setp.lt.u64 	%p508, %rd276, %rd1548;
	selp.u64 	%rd1549, 1, 0, %p508;
	add.s64 	%rd1550, %rd648, %rd1549;
	sub.s64 	%rd2676, %rd2676, %rd1550;
$L__BB4_185:
	shl.b64 	%rd290, %rd2679, 1;
	shr.u64 	%rd1551, %rd2679, 63;
	add.s64 	%rd1552, %rd2678, %rd1551;
	setp.lt.u64 	%p509, %rd1552, %rd2678;
	selp.u64 	%rd1553, 1, 0, %p509;
	add.s64 	%rd291, %rd1552, %rd2678;
	setp.lt.u64 	%p510, %rd291, %rd1552;
	selp.u64 	%rd1554, 1, 0, %p510;
	add.s64 	%rd1555, %rd1554, %rd1553;
	add.s64 	%rd1556, %rd2677, %rd1555;
	setp.lt.u64 	%p511, %rd1556, %rd2677;
	selp.u64 	%rd1557, 1, 0, %p511;
	add.s64 	%rd292, %rd1556, %rd2677;
	setp.lt.u64 	%p512, %rd292, %rd1556;
	selp.u64 	%rd1558, 1, 0, %p512;
	add.s64 	%rd1559, %rd1558, %rd1557;
	add.s64 	%rd1560, %rd2676, %rd1559;
	setp.ge.u64 	%p513, %rd1560, %rd2676;
	add.s64 	%rd2681, %rd1560, %rd2676;
	setp.ge.u64 	%p514, %rd2681, %rd1560;
	and.pred  	%p515, %p514, %p513;
	setp.le.u64 	%p516, %rd2681, %rd648;
	and.pred  	%p517, %p515, %p516;
	@%p517 bra 	$L__BB4_187;
	ld.const.u64 	%rd2680, [_P+16];
	bra.uni 	$L__BB4_192;
$L__BB4_187:
	setp.lt.u64 	%p518, %rd2681, %rd648;
	mov.u64 	%rd2682, %rd292;
	mov.u64 	%rd2683, %rd291;
	mov.u64 	%rd2684, %rd290;
	@%p518 bra 	$L__BB4_193;
	ld.const.u64 	%rd2680, [_P+16];
	setp.gt.u64 	%p519, %rd292, %rd2680;
	@%p519 bra 	$L__BB4_192;
	setp.lt.u64 	%p520, %rd292, %rd2680;
	mov.u64 	%rd2682, %rd292;
	mov.u64 	%rd2683, %rd291;
	mov.u64 	%rd2684, %rd290;
	@%p520 bra 	$L__BB4_193;
	ld.const.u64 	%rd296, [_P+8];
	setp.gt.u64 	%p521, %rd291, %rd296;
	@%p521 bra 	$L__BB4_192;
	setp.lt.u64 	%p522, %rd291, %rd296;
	ld.const.u64 	%rd1562, [_P];
	setp.lt.u64 	%p523, %rd290, %rd1562;
	or.pred  	%p524, %p522, %p523;
	mov.u64 	%rd2682, %rd292;
	mov.u64 	%rd2683, %rd291;
	mov.u64 	%rd2684, %rd290;
	@%p524 bra 	$L__BB4_193;
$L__BB4_192:
	ld.const.u64 	%rd1564, [_P];
	sub.s64 	%rd2684, %rd290, %rd1564;
	setp.lt.u64 	%p525, %rd290, %rd1564;
	selp.u64 	%rd1565, 1, 0, %p525;
	ld.const.u64 	%rd1566, [_P+8];
	add.s64 	%rd1567, %rd1566, %rd1565;
	sub.s64 	%rd2683, %rd291, %rd1567;
	setp.lt.u64 	%p526, %rd291, %rd1567;
	selp.u64 	%rd1568, 1, 0, %p526;
	add.s64 	%rd1569, %rd2680, %rd1568;
	sub.s64 	%rd2682, %rd292, %rd1569;
	setp.lt.u64 	%p527, %rd292, %rd1569;
	selp.u64 	%rd1570, 1, 0, %p527;
	add.s64 	%rd1571, %rd648, %rd1570;
	sub.s64 	%rd2681, %rd2681, %rd1571;
$L__BB4_193:
	shl.b64 	%rd306, %rd2684, 1;
	shr.u64 	%rd1572, %rd2684, 63;
	add.s64 	%rd1573, %rd2683, %rd1572;
	setp.lt.u64 	%p528, %rd1573, %rd2683;
	selp.u64 	%rd1574, 1, 0, %p528;
	add.s64 	%rd307, %rd1573, %rd2683;
	setp.lt.u64 	%p529, %rd307, %rd1573;
	selp.u64 	%rd1575, 1, 0, %p529;
	add.s64 	%rd1576, %rd1575, %rd1574;
	add.s64 	%rd1577, %rd2682, %rd1576;
	setp.lt.u64 	%p530, %rd1577, %rd2682;
	selp.u64 	%rd1578, 1, 0, %p530;
	add.s64 	%rd308, %rd1577, %rd2682;
	setp.lt.u64 	%p531, %rd308, %rd1577;
	selp.u64 	%rd1579, 1, 0, %p531;
	add.s64 	%rd1580, %rd1579, %rd1578;
	add.s64 	%rd1581, %rd2681, %rd1580;
	setp.ge.u64 	%p532, %rd1581, %rd2681;
	add.s64 	%rd2686, %rd1581, %rd2681;
	setp.ge.u64 	%p533, %rd2686, %rd1581;
	and.pred  	%p534, %p533, %p532;
	setp.le.u64 	%p535, %rd2686, %rd648;
	and.pred  	%p536, %p534, %p535;
	@%p536 bra 	$L__BB4_195;
	ld.const.u64 	%rd2685, [_P+16];
	bra.uni 	$L__BB4_200;
$L__BB4_195:
	setp.lt.u64 	%p537, %rd2686, %rd648;
	mov.u64 	%rd2687, %rd308;
	mov.u64 	%rd2688, %rd307;
	mov.u64 	%rd2689, %rd306;
	@%p537 bra 	$L__BB4_201;
	ld.const.u64 	%rd2685, [_P+16];
	setp.gt.u64 	%p538, %rd308, %rd2685;
	@%p538 bra 	$L__BB4_200;
	setp.lt.u64 	%p539, %rd308, %rd2685;
	mov.u64 	%rd2687, %rd308;
	mov.u64 	%rd2688, %rd307;
	mov.u64 	%rd2689, %rd306;
	@%p539 bra 	$L__BB4_201;
	ld.const.u64 	%rd312, [_P+8];
	setp.gt.u64 	%p540, %rd307, %rd312;
	@%p540 bra 	$L__BB4_200;
	setp.lt.u64 	%p541, %rd307, %rd312;
	ld.const.u64 	%rd1583, [_P];
	setp.lt.u64 	%p542, %rd306, %rd1583;
	or.pred  	%p543, %p541, %p542;
	mov.u64 	%rd2687, %rd308;
	mov.u64 	%rd2688, %rd307;
	mov.u64 	%rd2689, %rd306;
	@%p543 bra 	$L__BB4_201;
$L__BB4_200:
	ld.const.u64 	%rd1585, [_P];
	sub.s64 	%rd2689, %rd306, %rd1585;
	setp.lt.u64 	%p544, %rd306, %rd1585;
	selp.u64 	%rd1586, 1, 0, %p544;
	ld.const.u64 	%rd1587, [_P+8];
	add.s64 	%rd1588, %rd1587, %rd1586;
	sub.s64 	%rd2688, %rd307, %rd1588;
	setp.lt.u64 	%p545, %rd307, %rd1588;
	selp.u64 	%rd1589, 1, 0, %p545;
	add.s64 	%rd1590, %rd2685, %rd1589;
	sub.s64 	%rd2687, %rd308, %rd1590;
	setp.lt.u64 	%p546, %rd308, %rd1590;
	selp.u64 	%rd1591, 1, 0, %p546;
	add.s64 	%rd1592, %rd648, %rd1591;
	sub.s64 	%rd2686, %rd2686, %rd1592;
$L__BB4_201:
	setp.gt.u64 	%p547, %rd2674, %rd2686;
	@%p547 bra 	$L__BB4_207;
	setp.lt.u64 	%p548, %rd2674, %rd2686;
	@%p548 bra 	$L__BB4_208;
	setp.gt.u64 	%p549, %rd2673, %rd2687;
	@%p549 bra 	$L__BB4_207;
	setp.lt.u64 	%p550, %rd2673, %rd2687;
	@%p550 bra 	$L__BB4_208;
	setp.gt.u64 	%p551, %rd2672, %rd2688;
	@%p551 bra 	$L__BB4_207;
	setp.lt.u64 	%p552, %rd2672, %rd2688;
	setp.lt.u64 	%p553, %rd2671, %rd2689;
	or.pred  	%p554, %p552, %p553;
	@%p554 bra 	$L__BB4_208;
$L__BB4_207:
	setp.lt.u64 	%p563, %rd2671, %rd2689;
	selp.u64 	%rd1615, 1, 0, %p563;
	add.s64 	%rd1616, %rd2688, %rd1615;
	sub.s64 	%rd2692, %rd2672, %rd1616;
	setp.lt.u64 	%p564, %rd2672, %rd1616;
	selp.u64 	%rd1617, 1, 0, %p564;
	add.s64 	%rd1618, %rd2687, %rd1617;
	sub.s64 	%rd2691, %rd2673, %rd1618;
	setp.lt.u64 	%p565, %rd2673, %rd1618;
	selp.u64 	%rd1619, 1, 0, %p565;
	add.s64 	%rd1620, %rd2686, %rd1619;
	sub.s64 	%rd2690, %rd2674, %rd1620;
	bra.uni 	$L__BB4_209;
$L__BB4_208:
	ld.const.u64 	%rd1593, [_P];
	add.s64 	%rd325, %rd2671, %rd1593;
	setp.lt.u64 	%p555, %rd325, %rd2671;
	selp.u64 	%rd1594, 1, 0, %p555;
	add.s64 	%rd1595, %rd2672, %rd1594;
	setp.lt.u64 	%p556, %rd1595, %rd2672;
	selp.u64 	%rd1596, 1, 0, %p556;
	ld.const.u64 	%rd1597, [_P+8];
	add.s64 	%rd1598, %rd1595, %rd1597;
	setp.lt.u64 	%p557, %rd1598, %rd1595;
	selp.u64 	%rd1599, 1, 0, %p557;
	add.s64 	%rd1600, %rd1599, %rd1596;
	add.s64 	%rd1601, %rd2673, %rd1600;
	setp.lt.u64 	%p558, %rd1601, %rd2673;
	selp.u64 	%rd1602, 1, 0, %p558;
	ld.const.u64 	%rd1603, [_P+16];
	add.s64 	%rd1604, %rd1601, %rd1603;
	setp.lt.u64 	%p559, %rd1604, %rd1601;
	selp.u64 	%rd1605, 1, 0, %p559;
	add.s64 	%rd1606, %rd1605, %rd1602;
	add.s64 	%rd1607, %rd2674, %rd1606;
	add.s64 	%rd1608, %rd1607, %rd648;
	setp.lt.u64 	%p560, %rd325, %rd2689;
	selp.u64 	%rd1609, 1, 0, %p560;
	add.s64 	%rd1610, %rd2688, %rd1609;
	sub.s64 	%rd2692, %rd1598, %rd1610;
	setp.lt.u64 	%p561, %rd1598, %rd1610;
	selp.u64 	%rd1611, 1, 0, %p561;
	add.s64 	%rd1612, %rd2687, %rd1611;
	sub.s64 	%rd2691, %rd1604, %rd1612;
	setp.lt.u64 	%p562, %rd1604, %rd1612;
	selp.u64 	%rd1613, 1, 0, %p562;
	add.s64 	%rd1614, %rd2686, %rd1613;
	sub.s64 	%rd2690, %rd1608, %rd1614;
	mov.u64 	%rd2671, %rd325;
$L__BB4_209:
	sub.s64 	%rd333, %rd2671, %rd2689;
	mul.lo.s64 	%rd1621, %rd4, %rd3;
	mul.hi.u64 	%rd1622, %rd3, %rd4;
	mul.hi.u64 	%rd1623, %rd3, %rd7;
	mad.lo.s64 	%rd1624, %rd7, %rd3, %rd1622;
	mul.hi.u64 	%rd1625, %rd3, %rd10;
	mad.lo.s64 	%rd1626, %rd10, %rd3, %rd1623;
	mul.hi.u64 	%rd1627, %rd3, %rd13;
	mad.lo.s64 	%rd1628, %rd13, %rd3, %rd1625;
	mul.lo.s64 	%rd1629, %rd4, %rd6;
	mul.hi.u64 	%rd1630, %rd6, %rd4;
	add.s64 	%rd1631, %rd1629, %rd1624;
	setp.lt.u64 	%p566, %rd1631, %rd1629;
	selp.u64 	%rd1632, 1, 0, %p566;
	add.s64 	%rd1633, %rd1630, %rd1632;
	mul.hi.u64 	%rd1634, %rd6, %rd7;
	mad.lo.s64 	%rd1635, %rd7, %rd6, %rd1633;
	add.s64 	%rd1636, %rd1635, %rd1626;
	setp.lt.u64 	%p567, %rd1636, %rd1635;
	selp.u64 	%rd1637, 1, 0, %p567;
	add.s64 	%rd1638, %rd1634, %rd1637;
	mul.hi.u64 	%rd1639, %rd6, %rd10;
	mad.lo.s64 	%rd1640, %rd10, %rd6, %rd1638;
	add.s64 	%rd1641, %rd1640, %rd1628;
	setp.lt.u64 	%p568, %rd1641, %rd1640;
	selp.u64 	%rd1642, 1, 0, %p568;
	add.s64 	%rd1643, %rd1639, %rd1642;
	mul.hi.u64 	%rd1644, %rd6, %rd13;
	mad.lo.s64 	%rd1645, %rd13, %rd6, %rd1643;
	add.s64 	%rd1646, %rd1645, %rd1627;
	setp.lt.u64 	%p569, %rd1646, %rd1645;
	selp.u64 	%rd1647, 1, 0, %p569;
	add.s64 	%rd1648, %rd1644, %rd1647;
	mul.lo.s64 	%rd1649, %rd4, %rd9;
	mul.hi.u64 	%rd1650, %rd9, %rd4;
	add.s64 	%rd1651, %rd1649, %rd1636;
	setp.lt.u64 	%p570, %rd1651, %rd1649;
	selp.u64 	%rd1652, 1, 0, %p570;
	add.s64 	%rd1653, %rd1650, %rd1652;
	mul.hi.u64 	%rd1654, %rd9, %rd7;
	mad.lo.s64 	%rd1655, %rd7, %rd9, %rd1653;
	add.s64 	%rd1656, %rd1655, %rd1641;
	setp.lt.u64 	%p571, %rd1656, %rd1655;
	selp.u64 	%rd1657, 1, 0, %p571;
	add.s64 	%rd1658, %rd1654, %rd1657;
	mul.hi.u64 	%rd1659, %rd9, %rd10;
	mad.lo.s64 	%rd1660, %rd10, %rd9, %rd1658;
	add.s64 	%rd1661, %rd1660, %rd1646;
	setp.lt.u64 	%p572, %rd1661, %rd1660;
	selp.u64 	%rd1662, 1, 0, %p572;
	add.s64 	%rd1663, %rd1659, %rd1662;
	mul.hi.u64 	%rd1664, %rd9, %rd13;
	mad.lo.s64 	%rd1665, %rd13, %rd9, %rd1663;
	add.s64 	%rd1666, %rd1665, %rd1648;
	setp.lt.u64 	%p573, %rd1666, %rd1665;
	selp.u64 	%rd1667, 1, 0, %p573;
	add.s64 	%rd1668, %rd1664, %rd1667;
	mul.lo.s64 	%rd1669, %rd4, %rd12;
	mul.hi.u64 	%rd1670, %rd12, %rd4;
	add.s64 	%rd1671, %rd1669, %rd1656;
	setp.lt.u64 	%p574, %rd1671, %rd1669;
	selp.u64 	%rd1672, 1, 0, %p574;
	add.s64 	%rd1673, %rd1670, %rd1672;
	mul.hi.u64 	%rd1674, %rd12, %rd7;
	mad.lo.s64 	%rd1675, %rd7, %rd12, %rd1673;
	add.s64 	%rd1676, %rd1675, %rd1661;
	setp.lt.u64 	%p575, %rd1676, %rd1675;
	selp.u64 	%rd1677, 1, 0, %p575;
	add.s64 	%rd1678, %rd1674, %rd1677;
	mul.hi.u64 	%rd1679, %rd12, %rd10;
	mad.lo.s64 	%rd1680, %rd10, %rd12, %rd1678;
	add.s64 	%rd1681, %rd1680, %rd1666;
	setp.lt.u64 	%p576, %rd1681, %rd1680;
	selp.u64 	%rd1682, 1, 0, %p576;
	add.s64 	%rd1683, %rd1679, %rd1682;
	mul.hi.u64 	%rd1684, %rd12, %rd13;
	mad.lo.s64 	%rd1685, %rd13, %rd12, %rd1683;
	add.s64 	%rd1686, %rd1685, %rd1668;
	setp.lt.u64 	%p577, %rd1686, %rd1685;
	selp.u64 	%rd1687, 1, 0, %p577;
	add.s64 	%rd1688, %rd1684, %rd1687;
	shl.b64 	%rd1689, %rd1676, 32;
	mov.b64 	{%r58, %r59}, %rd1676;
	mov.b64 	{%r60, %r61}, %rd1681;
	mov.b64 	%rd1690, {%r59, %r60};
	mov.b64 	{%r62, %r63}, %rd1686;
	mov.b64 	%rd1691, {%r61, %r62};
	mov.b64 	{%r64, %r65}, %rd1688;
	mov.b64 	%rd1692, {%r63, %r64};
	shr.u64 	%rd1693, %rd1688, 32;
	mul.lo.s64 	%rd1694, %rd1676, 977;
	shr.u64 	%rd1695, %rd1676, 32;
	shr.u64 	%rd1696, %rd1694, 32;
	mad.lo.s64 	%rd1697, %rd1695, 977, %rd1696;
	mad.lo.s64 	%rd1698, %rd1681, 977, %rd1697;
	shr.u64 	%rd1699, %rd1681, 32;
	shr.u64 	%rd1700, %rd1698, 32;
	mad.lo.s64 	%rd1701, %rd1699, 977, %rd1700;
	mad.lo.s64 	%rd1702, %rd1686, 977, %rd1701;
	shr.u64 	%rd1703, %rd1686, 32;
	shr.u64 	%rd1704, %rd1702, 32;
	mad.lo.s64 	%rd1705, %rd1703, 977, %rd1704;
	mad.lo.s64 	%rd1706, %rd1688, 977, %rd1705;
	shr.u64 	%rd1707, %rd1706, 32;
	mad.lo.s64 	%rd1708, %rd1693, 977, %rd1707;
	mul.lo.s64 	%rd1709, %rd1676, 4294968273;
	setp.lt.u64 	%p578, %rd1709, %rd1689;
	selp.u64 	%rd1710, 1, 0, %p578;
	add.s64 	%rd1711, %rd1694, %rd1710;
	setp.gt.u64 	%p579, %rd1711, %rd1709;
	selp.b64 	%rd1712, 1, %rd1710, %p579;
	add.s64 	%rd1713, %rd1690, %rd1712;
	add.s64 	%rd1714, %rd1713, %rd1698;
	setp.lt.u64 	%p580, %rd1714, %rd1690;
	selp.u64 	%rd1715, 1, 0, %p580;
	add.s64 	%rd1716, %rd1698, %rd1715;
	setp.gt.u64 	%p581, %rd1716, %rd1714;
	selp.b64 	%rd1717, 1, %rd1715, %p581;
	add.s64 	%rd1718, %rd1691, %rd1717;
	add.s64 	%rd1719, %rd1718, %rd1702;
	setp.lt.u64 	%p582, %rd1719, %rd1691;
	selp.u64 	%rd1720, 1, 0, %p582;
	add.s64 	%rd1721, %rd1702, %rd1720;
	setp.gt.u64 	%p583, %rd1721, %rd1719;
	selp.b64 	%rd1722, 1, %rd1720, %p583;
	add.s64 	%rd1723, %rd1692, %rd1722;
	add.s64 	%rd1724, %rd1723, %rd1706;
	setp.lt.u64 	%p584, %rd1724, %rd1692;
	selp.u64 	%rd1725, 1, 0, %p584;
	add.s64 	%rd1726, %rd1706, %rd1725;
	setp.gt.u64 	%p585, %rd1726, %rd1724;
	selp.b64 	%rd1727, 1, %rd1725, %p585;
	add.s64 	%rd1728, %rd1693, %rd1727;
	add.s64 	%rd1729, %rd1728, %rd1708;
	add.s64 	%rd2695, %rd1621, %rd1709;
	setp.lt.u64 	%p586, %rd2695, %rd1621;
	selp.u64 	%rd1730, 1, 0, %p586;
	add.s64 	%rd1731, %rd1631, %rd1730;
	add.s64 	%rd2696, %rd1731, %rd1714;
	setp.lt.u64 	%p587, %rd2696, %rd1631;
	selp.u64 	%rd1732, 1, 0, %p587;
	add.s64 	%rd1733, %rd1651, %rd1732;
	add.s64 	%rd2697, %rd1733, %rd1719;
	setp.lt.u64 	%p588, %rd2697, %rd1651;
	selp.u64 	%rd1734, 1, 0, %p588;
	add.s64 	%rd1735, %rd1671, %rd1734;
	add.s64 	%rd2698, %rd1735, %rd1724;
	setp.lt.u64 	%p589, %rd2698, %rd1671;
	selp.u64 	%rd1737, 1, 0, %p589;
	or.b64  	%rd1738, %rd1729, %rd1737;
	setp.eq.s64 	%p590, %rd1738, 0;
	setp.le.u64 	%p591, %rd2698, %rd648;
	and.pred  	%p592, %p590, %p591;
	@%p592 bra 	$L__BB4_211;
	ld.const.u64 	%rd2694, [_P+16];
	bra.uni 	$L__BB4_216;
$L__BB4_211:
	setp.lt.u64 	%p593, %rd2698, %rd648;
	@%p593 bra 	$L__BB4_229;
	ld.const.u64 	%rd2694, [_P+16];
	setp.gt.u64 	%p594, %rd2697, %rd2694;
	@%p594 bra 	$L__BB4_216;
	setp.lt.u64 	%p595, %rd2697, %rd2694;
	@%p595 bra 	$L__BB4_229;
	ld.const.u64 	%rd340, [_P+8];
	setp.gt.u64 	%p596, %rd2696, %rd340;
	@%p596 bra 	$L__BB4_216;
	setp.lt.u64 	%p597, %rd2696, %rd340;
	ld.const.u64 	%rd1739, [_P];
	setp.lt.u64 	%p598, %rd2695, %rd1739;
	or.pred  	%p599, %p597, %p598;
	@%p599 bra 	$L__BB4_229;
$L__BB4_216:
	ld.const.u64 	%rd342, [_P];
	sub.s64 	%rd343, %rd2695, %rd342;
	setp.lt.u64 	%p600, %rd2695, %rd342;
	selp.u64 	%rd1741, 1, 0, %p600;
	ld.const.u64 	%rd344, [_P+8];
	add.s64 	%rd1742, %rd344, %rd1741;
	sub.s64 	%rd345, %rd2696, %rd1742;
	setp.lt.u64 	%p601, %rd2696, %rd1742;
	selp.u64 	%rd1743, 1, 0, %p601;
	add.s64 	%rd1744, %rd2694, %rd1743;
	sub.s64 	%rd346, %rd2697, %rd1744;
	setp.lt.u64 	%p602, %rd2697, %rd1744;
	selp.u64 	%rd1745, 1, 0, %p602;
	add.s64 	%rd1746, %rd648, %rd1745;
	sub.s64 	%rd2698, %rd2698, %rd1746;
	setp.gt.u64 	%p603, %rd2698, %rd648;
	@%p603 bra 	$L__BB4_222;
	setp.lt.u64 	%p604, %rd2698, %rd648;
	mov.u64 	%rd2695, %rd343;
	mov.u64 	%rd2696, %rd345;
	mov.u64 	%rd2697, %rd346;
	@%p604 bra 	$L__BB4_229;
	setp.gt.u64 	%p605, %rd346, %rd2694;
	@%p605 bra 	$L__BB4_222;
	setp.lt.u64 	%p606, %rd346, %rd2694;
	mov.u64 	%rd2695, %rd343;
	mov.u64 	%rd2696, %rd345;
	mov.u64 	%rd2697, %rd346;
	@%p606 bra 	$L__BB4_229;
	setp.gt.u64 	%p607, %rd345, %rd344;
	@%p607 bra 	$L__BB4_222;
	setp.lt.u64 	%p608, %rd345, %rd344;
	setp.lt.u64 	%p609, %rd343, %rd342;
	or.pred  	%p610, %p608, %p609;
	mov.u64 	%rd2695, %rd343;
	mov.u64 	%rd2696, %rd345;
	mov.u64 	%rd2697, %rd346;
	@%p610 bra 	$L__BB4_229;
$L__BB4_222:
	sub.s64 	%rd348, %rd343, %rd342;
	setp.lt.u64 	%p611, %rd343, %rd342;
	selp.u64 	%rd1747, 1, 0, %p611;
	add.s64 	%rd1748, %rd344, %rd1747;
	sub.s64 	%rd349, %rd345, %rd1748;
	setp.lt.u64 	%p612, %rd345, %rd1748;
	selp.u64 	%rd1749, 1, 0, %p612;
	add.s64 	%rd1750, %rd2694, %rd1749;
	sub.s64 	%rd350, %rd346, %rd1750;
	setp.lt.u64 	%p613, %rd346, %rd1750;
	selp.u64 	%rd1751, 1, 0, %p613;
	add.s64 	%rd1752, %rd648, %rd1751;
	sub.s64 	%rd2698, %rd2698, %rd1752;
	setp.gt.u64 	%p614, %rd2698, %rd648;
	@%p614 bra 	$L__BB4_228;
	setp.lt.u64 	%p615, %rd2698, %rd648;
	mov.u64 	%rd2695, %rd348;
	mov.u64 	%rd2696, %rd349;
	mov.u64 	%rd2697, %rd350;
	@%p615 bra 	$L__BB4_229;
	setp.gt.u64 	%p616, %rd350, %rd2694;
	@%p616 bra 	$L__BB4_228;
	setp.lt.u64 	%p617, %rd350, %rd2694;
	mov.u64 	%rd2695, %rd348;
	mov.u64 	%rd2696, %rd349;
	mov.u64 	%rd2697, %rd350;
	@%p617 bra 	$L__BB4_229;
	setp.gt.u64 	%p618, %rd349, %rd344;
	@%p618 bra 	$L__BB4_228;
	setp.lt.u64 	%p619, %rd349, %rd344;
	setp.lt.u64 	%p620, %rd348, %rd342;
	or.pred  	%p621, %p619, %p620;
	mov.u64 	%rd2695, %rd348;
	mov.u64 	%rd2696, %rd349;
	mov.u64 	%rd2697, %rd350;
	@%p621 bra 	$L__BB4_229;
$L__BB4_228:
	sub.s64 	%rd2695, %rd348, %rd342;
	setp.lt.u64 	%p622, %rd348, %rd342;
	selp.u64 	%rd1753, 1, 0, %p622;
	add.s64 	%rd1754, %rd344, %rd1753;
	sub.s64 	%rd2696, %rd349, %rd1754;
	setp.lt.u64 	%p623, %rd349, %rd1754;
	selp.u64 	%rd1755, 1, 0, %p623;
	add.s64 	%rd1756, %rd2694, %rd1755;
	sub.s64 	%rd2697, %rd350, %rd1756;
	setp.lt.u64 	%p624, %rd350, %rd1756;
	selp.u64 	%rd1757, 1, 0, %p624;
	add.s64 	%rd1758, %rd648, %rd1757;
	sub.s64 	%rd2698, %rd2698, %rd1758;
$L__BB4_229:
	shl.b64 	%rd360, %rd2695, 1;
	shr.u64 	%rd1759, %rd2695, 63;
	add.s64 	%rd1760, %rd2696, %rd1759;
	setp.lt.u64 	%p625, %rd1760, %rd2696;
	selp.u64 	%rd1761, 1, 0, %p625;
	add.s64 	%rd361, %rd1760, %rd2696;
	setp.lt.u64 	%p626, %rd361, %rd1760;
	selp.u64 	%rd1762, 1, 0, %p626;
	add.s64 	%rd1763, %rd1762, %rd1761;
	add.s64 	%rd1764, %rd2697, %rd1763;
	setp.lt.u64 	%p627, %rd1764, %rd2697;
	selp.u64 	%rd1765, 1, 0, %p627;
	add.s64 	%rd362, %rd1764, %rd2697;
	setp.lt.u64 	%p628, %rd362, %rd1764;
	selp.u64 	%rd1766, 1, 0, %p628;
	add.s64 	%rd1767, %rd1766, %rd1765;
	add.s64 	%rd1768, %rd2698, %rd1767;
	setp.ge.u64 	%p629, %rd1768, %rd2698;
	add.s64 	%rd2703, %rd1768, %rd2698;
	setp.ge.u64 	%p630, %rd2703, %rd1768;
	and.pred  	%p631, %p630, %p629;
	setp.le.u64 	%p632, %rd2703, %rd648;
	and.pred  	%p633, %p631, %p632;
	@%p633 bra 	$L__BB4_236;
	ld.const.u64 	%rd2702, [_P+16];
	ld.const.u64 	%rd2701, [_P+8];
	bra.uni 	$L__BB4_235;
$L__BB4_231:
	setp.gt.u64 	%p635, %rd362, %rd2702;
	ld.const.u64 	%rd2701, [_P+8];
	@%p635 bra 	$L__BB4_235;
	setp.lt.u64 	%p636, %rd362, %rd2702;
	mov.u64 	%rd2704, %rd362;
	mov.u64 	%rd2705, %rd361;
	mov.u64 	%rd2706, %rd360;
	@%p636 bra 	$L__BB4_238;
	setp.gt.u64 	%p637, %rd361, %rd2701;
	@%p637 bra 	$L__BB4_235;
	setp.lt.u64 	%p638, %rd361, %rd2701;
	ld.const.u64 	%rd1770, [_P];
	setp.lt.u64 	%p639, %rd360, %rd1770;
	or.pred  	%p640, %p638, %p639;
	mov.u64 	%rd2704, %rd362;
	mov.u64 	%rd2705, %rd361;
	mov.u64 	%rd2706, %rd360;
	@%p640 bra 	$L__BB4_238;
$L__BB4_235:
	ld.const.u64 	%rd1772, [_P];
	sub.s64 	%rd2706, %rd360, %rd1772;
	setp.lt.u64 	%p641, %rd360, %rd1772;
	selp.u64 	%rd1773, 1, 0, %p641;
	add.s64 	%rd1774, %rd2701, %rd1773;
	sub.s64 	%rd2705, %rd361, %rd1774;
	setp.lt.u64 	%p642, %rd361, %rd1774;
	selp.u64 	%rd1775, 1, 0, %p642;
	add.s64 	%rd1776, %rd2702, %rd1775;
	sub.s64 	%rd2704, %rd362, %rd1776;
	setp.lt.u64 	%p643, %rd362, %rd1776;
	selp.u64 	%rd1777, 1, 0, %p643;
	add.s64 	%rd1778, %rd648, %rd1777;
	sub.s64 	%rd2703, %rd2703, %rd1778;
	bra.uni 	$L__BB4_238;
$L__BB4_236:
	setp.ge.u64 	%p634, %rd2703, %rd648;
	ld.const.u64 	%rd2702, [_P+16];
	@%p634 bra 	$L__BB4_231;
	ld.const.u64 	%rd2701, [_P+8];
	mov.u64 	%rd2704, %rd362;
	mov.u64 	%rd2705, %rd361;
	mov.u64 	%rd2706, %rd360;
$L__BB4_238:
	mov.b64 	%rd1781, -1;
	mov.b64 	%rd1782, -4294968275;
	st.local.v2.u64 	[%rd1], {%rd1782, %rd1781};
	st.local.v2.u64 	[%rd1+16], {%rd1781, %rd1781};
	mov.b32 	%r117, 3;
	mov.b16 	%rs20, 0;
	mov.b64 	%rd2721, 0;
	mov.b64 	%rd2720, 1;
	ld.const.u64 	%rd381, [_P];
	mov.u64 	%rd2722, %rd2721;
	mov.u64 	%rd2723, %rd2721;
$L__BB4_239:
	mul.wide.u32 	%rd1784, %r117, 8;
	add.s64 	%rd1785, %rd1, %rd1784;
	ld.local.u64 	%rd386, [%rd1785];
	mov.b32 	%r118, 0;
	mov.b64 	%rd2711, 63;
$L__BB4_240:
	cvt.u32.u64 	%r68, %rd2711;
	shr.u64 	%rd1786, %rd386, %r68;
	and.b64  	%rd392, %rd1786, 1;
	and.b16  	%rs6, %rs20, 255;
	setp.ne.s16 	%p644, %rs6, 0;
	@%p644 bra 	$L__BB4_259;
	setp.eq.s64 	%p764, %rd392, 0;
	selp.b64 	%rd2720, %rd2720, %rd2706, %p764;
	selp.b64 	%rd2721, %rd2721, %rd2705, %p764;
	selp.b64 	%rd2722, %rd2722, %rd2704, %p764;
	selp.b64 	%rd2723, %rd2723, %rd2703, %p764;
	cvt.u16.u64 	%rs20, %rd392;
	bra.uni 	$L__BB4_281;
$L__BB4_242:
	setp.gt.u64 	%p673, %rd2722, %rd2702;
	@%p673 bra 	$L__BB4_246;
	setp.lt.u64 	%p674, %rd2722, %rd2702;
	@%p674 bra 	$L__BB4_261;
	setp.gt.u64 	%p675, %rd2721, %rd2701;
	@%p675 bra 	$L__BB4_246;
	setp.lt.u64 	%p676, %rd2721, %rd2701;
	setp.lt.u64 	%p677, %rd2720, %rd381;
	or.pred  	%p678, %p676, %p677;
	@%p678 bra 	$L__BB4_261;
$L__BB4_246:
	sub.s64 	%rd401, %rd2720, %rd381;
	setp.lt.u64 	%p679, %rd2720, %rd381;
	selp.u64 	%rd1908, 1, 0, %p679;
	add.s64 	%rd1909, %rd2701, %rd1908;
	sub.s64 	%rd402, %rd2721, %rd1909;
	setp.lt.u64 	%p680, %rd2721, %rd1909;
	selp.u64 	%rd1910, 1, 0, %p680;
	add.s64 	%rd1911, %rd2702, %rd1910;
	sub.s64 	%rd403, %rd2722, %rd1911;
	setp.lt.u64 	%p681, %rd2722, %rd1911;
	selp.u64 	%rd1912, 1, 0, %p681;
	add.s64 	%rd1913, %rd648, %rd1912;
	sub.s64 	%rd2723, %rd2723, %rd1913;
	setp.gt.u64 	%p682, %rd2723, %rd648;
	@%p682 bra 	$L__BB4_252;
	setp.lt.u64 	%p683, %rd2723, %rd648;
	mov.u64 	%rd2720, %rd401;
	mov.u64 	%rd2721, %rd402;
	mov.u64 	%rd2722, %rd403;
	@%p683 bra 	$L__BB4_261;
	setp.gt.u64 	%p684, %rd403, %rd2702;
	@%p684 bra 	$L__BB4_252;
	setp.lt.u64 	%p685, %rd403, %rd2702;
	mov.u64 	%rd2720, %rd401;
	mov.u64 	%rd2721, %rd402;
	mov.u64 	%rd2722, %rd403;
	@%p685 bra 	$L__BB4_261;
	setp.gt.u64 	%p686, %rd402, %rd2701;
	@%p686 bra 	$L__BB4_252;
	setp.lt.u64 	%p687, %rd402, %rd2701;
	setp.lt.u64 	%p688, %rd401, %rd381;
	or.pred  	%p689, %p687, %p688;
	mov.u64 	%rd2720, %rd401;
	mov.u64 	%rd2721, %rd402;
	mov.u64 	%rd2722, %rd403;
	@%p689 bra 	$L__BB4_261;
$L__BB4_252:
	sub.s64 	%rd405, %rd401, %rd381;
	setp.lt.u64 	%p690, %rd401, %rd381;
	selp.u64 	%rd1914, 1, 0, %p690;
	add.s64 	%rd1915, %rd2701, %rd1914;
	sub.s64 	%rd406, %rd402, %rd1915;
	setp.lt.u64 	%p691, %rd402, %rd1915;
	selp.u64 	%rd1916, 1, 0, %p691;
	add.s64 	%rd1917, %rd2702, %rd1916;
	sub.s64 	%rd407, %rd403, %rd1917;
	setp.lt.u64 	%p692, %rd403, %rd1917;
	selp.u64 	%rd1918, 1, 0, %p692;
	add.s64 	%rd1919, %rd648, %rd1918;
	sub.s64 	%rd2723, %rd2723, %rd1919;
	setp.gt.u64 	%p693, %rd2723, %rd648;
	@%p693 bra 	$L__BB4_258;
	setp.lt.u64 	%p694, %rd2723, %rd648;
	mov.u64 	%rd2720, %rd405;
	mov.u64 	%rd2721, %rd406;
	mov.u64 	%rd2722, %rd407;
	@%p694 bra 	$L__BB4_261;
	setp.gt.u64 	%p695, %rd407, %rd2702;
	@%p695 bra 	$L__BB4_258;
	setp.lt.u64 	%p696, %rd407, %rd2702;
	mov.u64 	%rd2720, %rd405;
	mov.u64 	%rd2721, %rd406;
	mov.u64 	%rd2722, %rd407;
	@%p696 bra 	$L__BB4_261;
	setp.gt.u64 	%p697, %rd406, %rd2701;
	@%p697 bra 	$L__BB4_258;
	setp.lt.u64 	%p698, %rd406, %rd2701;
	setp.lt.u64 	%p699, %rd405, %rd381;
	or.pred  	%p700, %p698, %p699;
	mov.u64 	%rd2720, %rd405;
	mov.u64 	%rd2721, %rd406;
	mov.u64 	%rd2722, %rd407;
	@%p700 bra 	$L__BB4_261;
$L__BB4_258:
	sub.s64 	%rd2720, %rd405, %rd381;
	setp.lt.u64 	%p701, %rd405, %rd381;
	selp.u64 	%rd1920, 1, 0, %p701;
	add.s64 	%rd1921, %rd2701, %rd1920;
	sub.s64 	%rd2721, %rd406, %rd1921;
	setp.lt.u64 	%p702, %rd406, %rd1921;
	selp.u64 	%rd1922, 1, 0, %p702;
	add.s64 	%rd1923, %rd2702, %rd1922;
	sub.s64 	%rd2722, %rd407, %rd1923;
	setp.lt.u64 	%p703, %rd407, %rd1923;
	selp.u64 	%rd1924, 1, 0, %p703;
	add.s64 	%rd1925, %rd648, %rd1924;
	sub.s64 	%rd2723, %rd2723, %rd1925;
	bra.uni 	$L__BB4_261;
$L__BB4_259:
	mul.lo.s64 	%rd1787, %rd2720, %rd2720;
	mul.hi.u64 	%rd1788, %rd2720, %rd2720;
	mul.lo.s64 	%rd1789, %rd2721, %rd2720;
	mul.hi.u64 	%rd1790, %rd2720, %rd2721;
	add.s64 	%rd1791, %rd1789, %rd1788;
	mul.lo.s64 	%rd1792, %rd2722, %rd2720;
	mul.hi.u64 	%rd1793, %rd2720, %rd2722;
	add.s64 	%rd1794, %rd1792, %rd1790;
	mul.lo.s64 	%rd1795, %rd2723, %rd2720;
	mul.hi.u64 	%rd1796, %rd2720, %rd2723;
	add.s64 	%rd1797, %rd1795, %rd1793;
	mul.hi.u64 	%rd1798, %rd2721, %rd2720;
	add.s64 	%rd1799, %rd1791, %rd1789;
	setp.lt.u64 	%p645, %rd1799, %rd1791;
	selp.u64 	%rd1800, 1, 0, %p645;
	add.s64 	%rd1801, %rd1798, %rd1800;
	mul.hi.u64 	%rd1802, %rd2721, %rd2721;
	mad.lo.s64 	%rd1803, %rd2721, %rd2721, %rd1801;
	add.s64 	%rd1804, %rd1803, %rd1794;
	setp.lt.u64 	%p646, %rd1804, %rd1803;
	selp.u64 	%rd1805, 1, 0, %p646;
	add.s64 	%rd1806, %rd1802, %rd1805;
	mul.lo.s64 	%rd1807, %rd2722, %rd2721;
	mul.hi.u64 	%rd1808, %rd2721, %rd2722;
	add.s64 	%rd1809, %rd1807, %rd1806;
	add.s64 	%rd1810, %rd1809, %rd1797;
	setp.lt.u64 	%p647, %rd1810, %rd1809;
	selp.u64 	%rd1811, 1, 0, %p647;
	add.s64 	%rd1812, %rd1808, %rd1811;
	mul.lo.s64 	%rd1813, %rd2723, %rd2721;
	mul.hi.u64 	%rd1814, %rd2721, %rd2723;
	add.s64 	%rd1815, %rd1813, %rd1812;
	add.s64 	%rd1816, %rd1815, %rd1796;
	setp.lt.u64 	%p648, %rd1816, %rd1815;
	selp.u64 	%rd1817, 1, 0, %p648;
	add.s64 	%rd1818, %rd1814, %rd1817;
	mul.hi.u64 	%rd1819, %rd2722, %rd2720;
	add.s64 	%rd1820, %rd1792, %rd1804;
	setp.lt.u64 	%p649, %rd1820, %rd1792;
	selp.u64 	%rd1821, 1, 0, %p649;
	add.s64 	%rd1822, %rd1819, %rd1821;
	mul.hi.u64 	%rd1823, %rd2722, %rd2721;
	add.s64 	%rd1824, %rd1807, %rd1822;
	add.s64 	%rd1825, %rd1824, %rd1810;
	setp.lt.u64 	%p650, %rd1825, %rd1824;
	selp.u64 	%rd1826, 1, 0, %p650;
	add.s64 	%rd1827, %rd1823, %rd1826;
	mul.hi.u64 	%rd1828, %rd2722, %rd2722;
	mad.lo.s64 	%rd1829, %rd2722, %rd2722, %rd1827;
	add.s64 	%rd1830, %rd1829, %rd1816;
	setp.lt.u64 	%p651, %rd1830, %rd1829;
	selp.u64 	%rd1831, 1, 0, %p651;
	add.s64 	%rd1832, %rd1828, %rd1831;
	mul.lo.s64 	%rd1833, %rd2723, %rd2722;
	mul.hi.u64 	%rd1834, %rd2722, %rd2723;
	add.s64 	%rd1835, %rd1833, %rd1832;
	add.s64 	%rd1836, %rd1835, %rd1818;
	setp.lt.u64 	%p652, %rd1836, %rd1835;
	selp.u64 	%rd1837, 1, 0, %p652;
	add.s64 	%rd1838, %rd1834, %rd1837;
	mul.hi.u64 	%rd1839, %rd2723, %rd2720;
	add.s64 	%rd1840, %rd1795, %rd1825;
	setp.lt.u64 	%p653, %rd1840, %rd1795;
	selp.u64 	%rd1841, 1, 0, %p653;
	add.s64 	%rd1842, %rd1839, %rd1841;
	mul.hi.u64 	%rd1843, %rd2723, %rd2721;
	add.s64 	%rd1844, %rd1813, %rd1842;
	add.s64 	%rd1845, %rd1844, %rd1830;
	setp.lt.u64 	%p654, %rd1845, %rd1844;
	selp.u64 	%rd1846, 1, 0, %p654;
	add.s64 	%rd1847, %rd1843, %rd1846;
	mul.hi.u64 	%rd1848, %rd2723, %rd2722;
	add.s64 	%rd1849, %rd1833, %rd1847;
	add.s64 	%rd1850, %rd1849, %rd1836;
	setp.lt.u64 	%p655, %rd1850, %rd1849;
	selp.u64 	%rd1851, 1, 0, %p655;
	add.s64 	%rd1852, %rd1848, %rd1851;
	mul.hi.u64 	%rd1853, %rd2723, %rd2723;
	mad.lo.s64 	%rd1854, %rd2723, %rd2723, %rd1852;
	add.s64 	%rd1855, %rd1854, %rd1838;
	setp.lt.u64 	%p656, %rd1855, %rd1854;
	selp.u64 	%rd1856, 1, 0, %p656;
	add.s64 	%rd1857, %rd1853, %rd1856;
	shl.b64 	%rd1858, %rd1845, 32;
	mov.b64 	{%r69, %r70}, %rd1845;
	mov.b64 	{%r71, %r72}, %rd1850;
	mov.b64 	%rd1859, {%r70, %r71};
	mov.b64 	{%r73, %r74}, %rd1855;
	mov.b64 	%rd1860, {%r72, %r73};
	mov.b64 	{%r75, %r76}, %rd1857;
	mov.b64 	%rd1861, {%r74, %r75};
	shr.u64 	%rd1862, %rd1857, 32;
	mul.lo.s64 	%rd1863, %rd1845, 977;
	shr.u64 	%rd1864, %rd1845, 32;
	shr.u64 	%rd1865, %rd1863, 32;
	mad.lo.s64 	%rd1866, %rd1864, 977, %rd1865;
	mad.lo.s64 	%rd1867, %rd1850, 977, %rd1866;
	shr.u64 	%rd1868, %rd1850, 32;
	shr.u64 	%rd1869, %rd1867, 32;
	mad.lo.s64 	%rd1870, %rd1868, 977, %rd1869;
	mad.lo.s64 	%rd1871, %rd1855, 977, %rd1870;
	shr.u64 	%rd1872, %rd1855, 32;
	shr.u64 	%rd1873, %rd1871, 32;
	mad.lo.s64 	%rd1874, %rd1872, 977, %rd1873;
	mad.lo.s64 	%rd1875, %rd1857, 977, %rd1874;
	shr.u64 	%rd1876, %rd1875, 32;
	mad.lo.s64 	%rd1877, %rd1862, 977, %rd1876;
	mul.lo.s64 	%rd1878, %rd1845, 4294968273;
	setp.lt.u64 	%p657, %rd1878, %rd1858;
	selp.u64 	%rd1879, 1, 0, %p657;
	add.s64 	%rd1880, %rd1863, %rd1879;
	setp.gt.u64 	%p658, %rd1880, %rd1878;
	selp.b64 	%rd1881, 1, %rd1879, %p658;
	add.s64 	%rd1882, %rd1859, %rd1881;
	add.s64 	%rd1883, %rd1882, %rd1867;
	setp.lt.u64 	%p659, %rd1883, %rd1859;
	selp.u64 	%rd1884, 1, 0, %p659;
	add.s64 	%rd1885, %rd1867, %rd1884;
	setp.gt.u64 	%p660, %rd1885, %rd1883;
	selp.b64 	%rd1886, 1, %rd1884, %p660;
	add.s64 	%rd1887, %rd1860, %rd1886;
	add.s64 	%rd1888, %rd1887, %rd1871;
	setp.lt.u64 	%p661, %rd1888, %rd1860;
	selp.u64 	%rd1889, 1, 0, %p661;
	add.s64 	%rd1890, %rd1871, %rd1889;
	setp.gt.u64 	%p662, %rd1890, %rd1888;
	selp.b64 	%rd1891, 1, %rd1889, %p662;
	add.s64 	%rd1892, %rd1861, %rd1891;
	add.s64 	%rd1893, %rd1892, %rd1875;
	setp.lt.u64 	%p663, %rd1893, %rd1861;
	selp.u64 	%rd1894, 1, 0, %p663;
	add.s64 	%rd1895, %rd1875, %rd1894;
	setp.gt.u64 	%p664, %rd1895, %rd1893;
	selp.b64 	%rd1896, 1, %rd1894, %p664;
	add.s64 	%rd1897, %rd1862, %rd1896;
	add.s64 	%rd1898, %rd1897, %rd1877;
	add.s64 	%rd2720, %rd1787, %rd1878;
	setp.lt.u64 	%p665, %rd2720, %rd1787;
	selp.u64 	%rd1899, 1, 0, %p665;
	add.s64 	%rd1900, %rd1799, %rd1899;
	add.s64 	%rd2721, %rd1900, %rd1883;
	setp.lt.u64 	%p666, %rd2721, %rd1799;
	selp.u64 	%rd1901, 1, 0, %p666;
	add.s64 	%rd1902, %rd1820, %rd1901;
	add.s64 	%rd2722, %rd1902, %rd1888;
	setp.lt.u64 	%p667, %rd2722, %rd1820;
	selp.u64 	%rd1903, 1, 0, %p667;
	add.s64 	%rd1904, %rd1840, %rd1903;
	add.s64 	%rd2723, %rd1904, %rd1893;
	setp.lt.u64 	%p668, %rd2723, %rd1840;
	selp.u64 	%rd1906, 1, 0, %p668;
	or.b64  	%rd1907, %rd1898, %rd1906;
	setp.ne.s64 	%p669, %rd1907, 0;
	setp.gt.u64 	%p670, %rd2723, %rd648;
	or.pred  	%p671, %p669, %p670;
	@%p671 bra 	$L__BB4_246;
	setp.lt.u64 	%p672, %rd2723, %rd648;
	@%p672 bra 	$L__BB4_261;
	bra.uni 	$L__BB4_242;
$L__BB4_261:
	setp.eq.s64 	%p704, %rd392, 0;
	mov.b16 	%rs20, 1;
	@%p704 bra 	$L__BB4_281;
	mul.lo.s64 	%rd1926, %rd2706, %rd2720;
	mul.hi.u64 	%rd1927, %rd2720, %rd2706;
	mul.hi.u64 	%rd1928, %rd2720, %rd2705;
	mad.lo.s64 	%rd1929, %rd2705, %rd2720, %rd1927;
	mul.hi.u64 	%rd1930, %rd2720, %rd2704;
	mad.lo.s64 	%rd1931, %rd2704, %rd2720, %rd1928;
	mul.hi.u64 	%rd1932, %rd2720, %rd2703;
	mad.lo.s64 	%rd1933, %rd2703, %rd2720, %rd1930;
	mul.lo.s64 	%rd1934, %rd2706, %rd2721;
	mul.hi.u64 	%rd1935, %rd2721, %rd2706;
	add.s64 	%rd1936, %rd1934, %rd1929;
	setp.lt.u64 	%p705, %rd1936, %rd1934;
	selp.u64 	%rd1937, 1, 0, %p705;
	add.s64 	%rd1938, %rd1935, %rd1937;
	mul.hi.u64 	%rd1939, %rd2721, %rd2705;
	mad.lo.s64 	%rd1940, %rd2705, %rd2721, %rd1938;
	add.s64 	%rd1941, %rd1940, %rd1931;
	setp.lt.u64 	%p706, %rd1941, %rd1940;
	selp.u64 	%rd1942, 1, 0, %p706;
	add.s64 	%rd1943, %rd1939, %rd1942;
	mul.hi.u64 	%rd1944, %rd2721, %rd2704;
	mad.lo.s64 	%rd1945, %rd2704, %rd2721, %rd1943;
	add.s64 	%rd1946, %rd1945, %rd1933;
	setp.lt.u64 	%p707, %rd1946, %rd1945;
	selp.u64 	%rd1947, 1, 0, %p707;
	add.s64 	%rd1948, %rd1944, %rd1947;
	mul.hi.u64 	%rd1949, %rd2721, %rd2703;
	mad.lo.s64 	%rd1950, %rd2703, %rd2721, %rd1948;
	add.s64 	%rd1951, %rd1950, %rd1932;
	setp.lt.u64 	%p708, %rd1951, %rd1950;
	selp.u64 	%rd1952, 1, 0, %p708;
	add.s64 	%rd1953, %rd1949, %rd1952;
	mul.lo.s64 	%rd1954, %rd2706, %rd2722;
	mul.hi.u64 	%rd1955, %rd2722, %rd2706;
	add.s64 	%rd1956, %rd1954, %rd1941;
	setp.lt.u64 	%p709, %rd1956, %rd1954;
	selp.u64 	%rd1957, 1, 0, %p709;
	add.s64 	%rd1958, %rd1955, %rd1957;
	mul.hi.u64 	%rd1959, %rd2722, %rd2705;
	mad.lo.s64 	%rd1960, %rd2705, %rd2722, %rd1958;
	add.s64 	%rd1961, %rd1960, %rd1946;
	setp.lt.u64 	%p710, %rd1961, %rd1960;
	selp.u64 	%rd1962, 1, 0, %p710;
	add.s64 	%rd1963, %rd1959, %rd1962;
	mul.hi.u64 	%rd1964, %rd2722, %rd2704;
	mad.lo.s64 	%rd1965, %rd2704, %rd2722, %rd1963;
	add.s64 	%rd1966, %rd1965, %rd1951;
	setp.lt.u64 	%p711, %rd1966, %rd1965;
	selp.u64 	%rd1967, 1, 0, %p711;
	add.s64 	%rd1968, %rd1964, %rd1967;
	mul.hi.u64 	%rd1969, %rd2722, %rd2703;
	mad.lo.s64 	%rd1970, %rd2703, %rd2722, %rd1968;
	add.s64 	%rd1971, %rd1970, %rd1953;
	setp.lt.u64 	%p712, %rd1971, %rd1970;
	selp.u64 	%rd1972, 1, 0, %p712;
	add.s64 	%rd1973, %rd1969, %rd1972;
	mul.lo.s64 	%rd1974, %rd2706, %rd2723;
	mul.hi.u64 	%rd1975, %rd2723, %rd2706;
	add.s64 	%rd1976, %rd1974, %rd1961;
	setp.lt.u64 	%p713, %rd1976, %rd1974;
	selp.u64 	%rd1977, 1, 0, %p713;
	add.s64 	%rd1978, %rd1975, %rd1977;
	mul.hi.u64 	%rd1979, %rd2723, %rd2705;
	mad.lo.s64 	%rd1980, %rd2705, %rd2723, %rd1978;
	add.s64 	%rd1981, %rd1980, %rd1966;
	setp.lt.u64 	%p714, %rd1981, %rd1980;
	selp.u64 	%rd1982, 1, 0, %p714;
	add.s64 	%rd1983, %rd1979, %rd1982;
	mul.hi.u64 	%rd1984, %rd2723, %rd2704;
	mad.lo.s64 	%rd1985, %rd2704, %rd2723, %rd1983;
	add.s64 	%rd1986, %rd1985, %rd1971;
	setp.lt.u64 	%p715, %rd1986, %rd1985;
	selp.u64 	%rd1987, 1, 0, %p715;
	add.s64 	%rd1988, %rd1984, %rd1987;
	mul.hi.u64 	%rd1989, %rd2723, %rd2703;
	mad.lo.s64 	%rd1990, %rd2703, %rd2723, %rd1988;
	add.s64 	%rd1991, %rd1990, %rd1973;
	setp.lt.u64 	%p716, %rd1991, %rd1990;
	selp.u64 	%rd1992, 1, 0, %p716;
	add.s64 	%rd1993, %rd1989, %rd1992;
	shl.b64 	%rd1994, %rd1981, 32;
	mov.b64 	{%r77, %r78}, %rd1981;
	mov.b64 	{%r79, %r80}, %rd1986;
	mov.b64 	%rd1995, {%r78, %r79};
	mov.b64 	{%r81, %r82}, %rd1991;
	mov.b64 	%rd1996, {%r80, %r81};
	mov.b64 	{%r83, %r84}, %rd1993;
	mov.b64 	%rd1997, {%r82, %r83};
	shr.u64 	%rd1998, %rd1993, 32;
	mul.lo.s64 	%rd1999, %rd1981, 977;
	shr.u64 	%rd2000, %rd1981, 32;
	shr.u64 	%rd2001, %rd1999, 32;
	mad.lo.s64 	%rd2002, %rd2000, 977, %rd2001;
	mad.lo.s64 	%rd2003, %rd1986, 977, %rd2002;
	shr.u64 	%rd2004, %rd1986, 32;
	shr.u64 	%rd2005, %rd2003, 32;
	mad.lo.s64 	%rd2006, %rd2004, 977, %rd2005;
	mad.lo.s64 	%rd2007, %rd1991, 977, %rd2006;
	shr.u64 	%rd2008, %rd1991, 32;
	shr.u64 	%rd2009, %rd2007, 32;
	mad.lo.s64 	%rd2010, %rd2008, 977, %rd2009;
	mad.lo.s64 	%rd2011, %rd1993, 977, %rd2010;
	shr.u64 	%rd2012, %rd2011, 32;
	mad.lo.s64 	%rd2013, %rd1998, 977, %rd2012;
	mul.lo.s64 	%rd2014, %rd1981, 4294968273;
	setp.lt.u64 	%p717, %rd2014, %rd1994;
	selp.u64 	%rd2015, 1, 0, %p717;
	add.s64 	%rd2016, %rd1999, %rd2015;
	setp.gt.u64 	%p718, %rd2016, %rd2014;
	selp.b64 	%rd2017, 1, %rd2015, %p718;
	add.s64 	%rd2018, %rd1995, %rd2017;
	add.s64 	%rd2019, %rd2018, %rd2003;
	setp.lt.u64 	%p719, %rd2019, %rd1995;
	selp.u64 	%rd2020, 1, 0, %p719;
	add.s64 	%rd2021, %rd2003, %rd2020;
	setp.gt.u64 	%p720, %rd2021, %rd2019;
	selp.b64 	%rd2022, 1, %rd2020, %p720;
	add.s64 	%rd2023, %rd1996, %rd2022;
	add.s64 	%rd2024, %rd2023, %rd2007;
	setp.lt.u64 	%p721, %rd2024, %rd1996;
	selp.u64 	%rd2025, 1, 0, %p721;
	add.s64 	%rd2026, %rd2007, %rd2025;
	setp.gt.u64 	%p722, %rd2026, %rd2024;
	selp.b64 	%rd2027, 1, %rd2025, %p722;
	add.s64 	%rd2028, %rd1997, %rd2027;
	add.s64 	%rd2029, %rd2028, %rd2011;
	setp.lt.u64 	%p723, %rd2029, %rd1997;
	selp.u64 	%rd2030, 1, 0, %p723;
	add.s64 	%rd2031, %rd2011, %rd2030;
	setp.gt.u64 	%p724, %rd2031, %rd2029;
	selp.b64 	%rd2032, 1, %rd2030, %p724;
	add.s64 	%rd2033, %rd1998, %rd2032;
	add.s64 	%rd2034, %rd2033, %rd2013;
	add.s64 	%rd2720, %rd1926, %rd2014;
	setp.lt.u64 	%p725, %rd2720, %rd1926;
	selp.u64 	%rd2035, 1, 0, %p725;
	add.s64 	%rd2036, %rd1936, %rd2035;
	add.s64 	%rd2721, %rd2036, %rd2019;
	setp.lt.u64 	%p726, %rd2721, %rd1936;
	selp.u64 	%rd2037, 1, 0, %p726;
	add.s64 	%rd2038, %rd1956, %rd2037;
	add.s64 	%rd2722, %rd2038, %rd2024;
	setp.lt.u64 	%p727, %rd2722, %rd1956;
	selp.u64 	%rd2039, 1, 0, %p727;
	add.s64 	%rd2040, %rd1976, %rd2039;
	add.s64 	%rd2723, %rd2040, %rd2029;
	setp.lt.u64 	%p728, %rd2723, %rd1976;
	selp.u64 	%rd2042, 1, 0, %p728;
	or.b64  	%rd2043, %rd2034, %rd2042;
	setp.ne.s64 	%p729, %rd2043, 0;
	setp.gt.u64 	%p730, %rd2723, %rd648;
	or.pred  	%p731, %p729, %p730;
	@%p731 bra 	$L__BB4_268;
	setp.lt.u64 	%p732, %rd2723, %rd648;
	@%p732 bra 	$L__BB4_281;
	setp.gt.u64 	%p733, %rd2722, %rd2702;
	@%p733 bra 	$L__BB4_268;
	setp.lt.u64 	%p734, %rd2722, %rd2702;
	@%p734 bra 	$L__BB4_281;
	setp.gt.u64 	%p735, %rd2721, %rd2701;
	@%p735 bra 	$L__BB4_268;
	setp.lt.u64 	%p736, %rd2721, %rd2701;
	setp.lt.u64 	%p737, %rd2720, %rd381;
	or.pred  	%p738, %p736, %p737;
	@%p738 bra 	$L__BB4_281;
$L__BB4_268:
	sub.s64 	%rd421, %rd2720, %rd381;
	setp.lt.u64 	%p739, %rd2720, %rd381;
	selp.u64 	%rd2044, 1, 0, %p739;
	add.s64 	%rd2045, %rd2701, %rd2044;
	sub.s64 	%rd422, %rd2721, %rd2045;
	setp.lt.u64 	%p740, %rd2721, %rd2045;
	selp.u64 	%rd2046, 1, 0, %p740;
	add.s64 	%rd2047, %rd2702, %rd2046;
	sub.s64 	%rd423, %rd2722, %rd2047;
	setp.lt.u64 	%p741, %rd2722, %rd2047;
	selp.u64 	%rd2048, 1, 0, %p741;
	add.s64 	%rd2049, %rd648, %rd2048;
	sub.s64 	%rd2723, %rd2723, %rd2049;
	setp.gt.u64 	%p742, %rd2723, %rd648;
	@%p742 bra 	$L__BB4_274;
	setp.lt.u64 	%p743, %rd2723, %rd648;
	mov.u64 	%rd2720, %rd421;
	mov.u64 	%rd2721, %rd422;
	mov.u64 	%rd2722, %rd423;
	@%p743 bra 	$L__BB4_281;
	setp.gt.u64 	%p744, %rd423, %rd2702;
	@%p744 bra 	$L__BB4_274;
	setp.lt.u64 	%p745, %rd423, %rd2702;
	mov.u64 	%rd2720, %rd421;
	mov.u64 	%rd2721, %rd422;
	mov.u64 	%rd2722, %rd423;
	@%p745 bra 	$L__BB4_281;
	setp.gt.u64 	%p746, %rd422, %rd2701;
	@%p746 bra 	$L__BB4_274;
	setp.lt.u64 	%p747, %rd422, %rd2701;
	setp.lt.u64 	%p748, %rd421, %rd381;
	or.pred  	%p749, %p747, %p748;
	mov.u64 	%rd2720, %rd421;
	mov.u64 	%rd2721, %rd422;
	mov.u64 	%rd2722, %rd423;
	@%p749 bra 	$L__BB4_281;
$L__BB4_274:
	sub.s64 	%rd425, %rd421, %rd381;
	setp.lt.u64 	%p750, %rd421, %rd381;
	selp.u64 	%rd2050, 1, 0, %p750;
	add.s64 	%rd2051, %rd2701, %rd2050;
	sub.s64 	%rd426, %rd422, %rd2051;
	setp.lt.u64 	%p751, %rd422, %rd2051;
	selp.u64 	%rd2052, 1, 0, %p751;
	add.s64 	%rd2053, %rd2702, %rd2052;
	sub.s64 	%rd427, %rd423, %rd2053;
	setp.lt.u64 	%p752, %rd423, %rd2053;
	selp.u64 	%rd2054, 1, 0, %p752;
	add.s64 	%rd2055, %rd648, %rd2054;
	sub.s64 	%rd2723, %rd2723, %rd2055;
	setp.gt.u64 	%p753, %rd2723, %rd648;
	@%p753 bra 	$L__BB4_280;
	setp.lt.u64 	%p754, %rd2723, %rd648;
	mov.u64 	%rd2720, %rd425;
	mov.u64 	%rd2721, %rd426;
	mov.u64 	%rd2722, %rd427;
	@%p754 bra 	$L__BB4_281;
	setp.gt.u64 	%p755, %rd427, %rd2702;
	@%p755 bra 	$L__BB4_280;
	setp.lt.u64 	%p756, %rd427, %rd2702;
	mov.u64 	%rd2720, %rd425;
	mov.u64 	%rd2721, %rd426;
	mov.u64 	%rd2722, %rd427;
	@%p756 bra 	$L__BB4_281;
	setp.gt.u64 	%p757, %rd426, %rd2701;
	@%p757 bra 	$L__BB4_280;
	setp.lt.u64 	%p758, %rd426, %rd2701;
	setp.lt.u64 	%p759, %rd425, %rd381;
	or.pred  	%p760, %p758, %p759;
	mov.u64 	%rd2720, %rd425;
	mov.u64 	%rd2721, %rd426;
	mov.u64 	%rd2722, %rd427;
	@%p760 bra 	$L__BB4_281;
$L__BB4_280:
	sub.s64 	%rd2720, %rd425, %rd381;
	setp.lt.u64 	%p761, %rd425, %rd381;
	selp.u64 	%rd2056, 1, 0, %p761;
	add.s64 	%rd2057, %rd2701, %rd2056;
	sub.s64 	%rd2721, %rd426, %rd2057;
	setp.lt.u64 	%p762, %rd426, %rd2057;
	selp.u64 	%rd2058, 1, 0, %p762;
	add.s64 	%rd2059, %rd2702, %rd2058;
	sub.s64 	%rd2722, %rd427, %rd2059;
	setp.lt.u64 	%p763, %rd427, %rd2059;
	selp.u64 	%rd2060, 1, 0, %p763;
	add.s64 	%rd2061, %rd648, %rd2060;
	sub.s64 	%rd2723, %rd2723, %rd2061;
$L__BB4_281:
	add.s32 	%r118, %r118, -1;
	add.s64 	%rd2711, %rd2711, -1;
	setp.ne.s32 	%p765, %r118, -64;
	@%p765 bra 	$L__BB4_240;
	add.s32 	%r4, %r117, -1;
	setp.ne.s32 	%p766, %r117, 0;
	mov.u32 	%r117, %r4;
	@%p766 bra 	$L__BB4_239;
	mul.lo.s64 	%rd2062, %rd2720, %rd2720;
	mul.hi.u64 	%rd2063, %rd2720, %rd2720;
	mul.lo.s64 	%rd2064, %rd2721, %rd2720;
	mul.hi.u64 	%rd2065, %rd2720, %rd2721;
	add.s64 	%rd2066, %rd2064, %rd2063;
	mul.lo.s64 	%rd2067, %rd2722, %rd2720;
	mul.hi.u64 	%rd2068, %rd2720, %rd2722;
	add.s64 	%rd2069, %rd2067, %rd2065;
	mul.lo.s64 	%rd2070, %rd2723, %rd2720;
	mul.hi.u64 	%rd2071, %rd2720, %rd2723;
	add.s64 	%rd2072, %rd2070, %rd2068;
	mul.hi.u64 	%rd2073, %rd2721, %rd2720;
	add.s64 	%rd2074, %rd2066, %rd2064;
	setp.lt.u64 	%p767, %rd2074, %rd2066;
	selp.u64 	%rd2075, 1, 0, %p767;
	add.s64 	%rd2076, %rd2073, %rd2075;
	mul.hi.u64 	%rd2077, %rd2721, %rd2721;
	mad.lo.s64 	%rd2078, %rd2721, %rd2721, %rd2076;
	add.s64 	%rd2079, %rd2078, %rd2069;
	setp.lt.u64 	%p768, %rd2079, %rd2078;
	selp.u64 	%rd2080, 1, 0, %p768;
	add.s64 	%rd2081, %rd2077, %rd2080;
	mul.lo.s64 	%rd2082, %rd2722, %rd2721;
	mul.hi.u64 	%rd2083, %rd2721, %rd2722;
	add.s64 	%rd2084, %rd2082, %rd2081;
	add.s64 	%rd2085, %rd2084, %rd2072;
	setp.lt.u64 	%p769, %rd2085, %rd2084;
	selp.u64 	%rd2086, 1, 0, %p769;
	add.s64 	%rd2087, %rd2083, %rd2086;
	mul.lo.s64 	%rd2088, %rd2723, %rd2721;
	mul.hi.u64 	%rd2089, %rd2721, %rd2723;
	add.s64 	%rd2090, %rd2088, %rd2087;
	add.s64 	%rd2091, %rd2090, %rd2071;
	setp.lt.u64 	%p770, %rd2091, %rd2090;
	selp.u64 	%rd2092, 1, 0, %p770;
	add.s64 	%rd2093, %rd2089, %rd2092;
	mul.hi.u64 	%rd2094, %rd2722, %rd2720;
	add.s64 	%rd2095, %rd2067, %rd2079;
	setp.lt.u64 	%p771, %rd2095, %rd2067;
	selp.u64 	%rd2096, 1, 0, %p771;
	add.s64 	%rd2097, %rd2094, %rd2096;
	mul.hi.u64 	%rd2098, %rd2722, %rd2721;
	add.s64 	%rd2099, %rd2082, %rd2097;
	add.s64 	%rd2100, %rd2099, %rd2085;
	setp.lt.u64 	%p772, %rd2100, %rd2099;
	selp.u64 	%rd2101, 1, 0, %p772;
	add.s64 	%rd2102, %rd2098, %rd2101;
	mul.hi.u64 	%rd2103, %rd2722, %rd2722;
	mad.lo.s64 	%rd2104, %rd2722, %rd2722, %rd2102;
	add.s64 	%rd2105, %rd2104, %rd2091;
	setp.lt.u64 	%p773, %rd2105, %rd2104;
	selp.u64 	%rd2106, 1, 0, %p773;
	add.s64 	%rd2107, %rd2103, %rd2106;
	mul.lo.s64 	%rd2108, %rd2723, %rd2722;
	mul.hi.u64 	%rd2109, %rd2722, %rd2723;
	add.s64 	%rd2110, %rd2108, %rd2107;
	add.s64 	%rd2111, %rd2110, %rd2093;
	setp.lt.u64 	%p774, %rd2111, %rd2110;
	selp.u64 	%rd2112, 1, 0, %p774;
	add.s64 	%rd2113, %rd2109, %rd2112;
	mul.hi.u64 	%rd2114, %rd2723, %rd2720;
	add.s64 	%rd2115, %rd2070, %rd2100;
	setp.lt.u64 	%p775, %rd2115, %rd2070;
	selp.u64 	%rd2116, 1, 0, %p775;
	add.s64 	%rd2117, %rd2114, %rd2116;
	mul.hi.u64 	%rd2118, %rd2723, %rd2721;
	add.s64 	%rd2119, %rd2088, %rd2117;
	add.s64 	%rd2120, %rd2119, %rd2105;
	setp.lt.u64 	%p776, %rd2120, %rd2119;
	selp.u64 	%rd2121, 1, 0, %p776;
	add.s64 	%rd2122, %rd2118, %rd2121;
	mul.hi.u64 	%rd2123, %rd2723, %rd2722;
	add.s64 	%rd2124, %rd2108, %rd2122;
	add.s64 	%rd2125, %rd2124, %rd2111;
	setp.lt.u64 	%p777, %rd2125, %rd2124;
	selp.u64 	%rd2126, 1, 0, %p777;
	add.s64 	%rd2127, %rd2123, %rd2126;
	mul.hi.u64 	%rd2128, %rd2723, %rd2723;
	mad.lo.s64 	%rd2129, %rd2723, %rd2723, %rd2127;
	add.s64 	%rd2130, %rd2129, %rd2113;
	setp.lt.u64 	%p778, %rd2130, %rd2129;
	selp.u64 	%rd2131, 1, 0, %p778;
	add.s64 	%rd2132, %rd2128, %rd2131;
	shl.b64 	%rd2133, %rd2120, 32;
	mov.b64 	{%r85, %r86}, %rd2120;
	mov.b64 	{%r87, %r88}, %rd2125;
	mov.b64 	%rd2134, {%r86, %r87};
	mov.b64 	{%r89, %r90}, %rd2130;
	mov.b64 	%rd2135, {%r88, %r89};
	mov.b64 	{%r91, %r92}, %rd2132;
	mov.b64 	%rd2136, {%r90, %r91};
	shr.u64 	%rd2137, %rd2132, 32;
	mul.lo.s64 	%rd2138, %rd2120, 977;
	shr.u64 	%rd2139, %rd2120, 32;
	shr.u64 	%rd2140, %rd2138, 32;
	mad.lo.s64 	%rd2141, %rd2139, 977, %rd2140;
	mad.lo.s64 	%rd2142, %rd2125, 977, %rd2141;
	shr.u64 	%rd2143, %rd2125, 32;
	shr.u64 	%rd2144, %rd2142, 32;
	mad.lo.s64 	%rd2145, %rd2143, 977, %rd2144;
	mad.lo.s64 	%rd2146, %rd2130, 977, %rd2145;
	shr.u64 	%rd2147, %rd2130, 32;
	shr.u64 	%rd2148, %rd2146, 32;
	mad.lo.s64 	%rd2149, %rd2147, 977, %rd2148;
	mad.lo.s64 	%rd2150, %rd2132, 977, %rd2149;
	shr.u64 	%rd2151, %rd2150, 32;
	mad.lo.s64 	%rd2152, %rd2137, 977, %rd2151;
	mul.lo.s64 	%rd2153, %rd2120, 4294968273;
	setp.lt.u64 	%p779, %rd2153, %rd2133;
	selp.u64 	%rd2154, 1, 0, %p779;
	add.s64 	%rd2155, %rd2138, %rd2154;
	setp.gt.u64 	%p780, %rd2155, %rd2153;
	selp.b64 	%rd2156, 1, %rd2154, %p780;
	add.s64 	%rd2157, %rd2134, %rd2156;
	add.s64 	%rd2158, %rd2157, %rd2142;
	setp.lt.u64 	%p781, %rd2158, %rd2134;
	selp.u64 	%rd2159, 1, 0, %p781;
	add.s64 	%rd2160, %rd2142, %rd2159;
	setp.gt.u64 	%p782, %rd2160, %rd2158;
	selp.b64 	%rd2161, 1, %rd2159, %p782;
	add.s64 	%rd2162, %rd2135, %rd2161;
	add.s64 	%rd2163, %rd2162, %rd2146;
	setp.lt.u64 	%p783, %rd2163, %rd2135;
	selp.u64 	%rd2164, 1, 0, %p783;
	add.s64 	%rd2165, %rd2146, %rd2164;
	setp.gt.u64 	%p784, %rd2165, %rd2163;
	selp.b64 	%rd2166, 1, %rd2164, %p784;
	add.s64 	%rd2167, %rd2136, %rd2166;
	add.s64 	%rd2168, %rd2167, %rd2150;
	setp.lt.u64 	%p785, %rd2168, %rd2136;
	selp.u64 	%rd2169, 1, 0, %p785;
	add.s64 	%rd2170, %rd2150, %rd2169;
	setp.gt.u64 	%p786, %rd2170, %rd2168;
	selp.b64 	%rd2171, 1, %rd2169, %p786;
	add.s64 	%rd2172, %rd2137, %rd2171;
	add.s64 	%rd2173, %rd2172, %rd2152;
	add.s64 	%rd2724, %rd2062, %rd2153;
	setp.lt.u64 	%p787, %rd2724, %rd2062;
	selp.u64 	%rd2174, 1, 0, %p787;
	add.s64 	%rd2175, %rd2074, %rd2174;
	add.s64 	%rd2725, %rd2175, %rd2158;
	setp.lt.u64 	%p788, %rd2725, %rd2074;
	selp.u64 	%rd2176, 1, 0, %p788;
	add.s64 	%rd2177, %rd2095, %rd2176;
	add.s64 	%rd2726, %rd2177, %rd2163;
	setp.lt.u64 	%p789, %rd2726, %rd2095;
	selp.u64 	%rd2178, 1, 0, %p789;
	add.s64 	%rd2179, %rd2115, %rd2178;
	add.s64 	%rd2727, %rd2179, %rd2168;
	setp.lt.u64 	%p790, %rd2727, %rd2115;
	selp.u64 	%rd2181, 1, 0, %p790;
	or.b64  	%rd2182, %rd2173, %rd2181;
	setp.ne.s64 	%p791, %rd2182, 0;
	setp.gt.u64 	%p792, %rd2727, %rd648;
	or.pred  	%p793, %p791, %p792;
	@%p793 bra 	$L__BB4_289;
	setp.lt.u64 	%p794, %rd2727, %rd648;
	@%p794 bra 	$L__BB4_302;
	setp.gt.u64 	%p795, %rd2726, %rd2702;
	@%p795 bra 	$L__BB4_289;
	setp.lt.u64 	%p796, %rd2726, %rd2702;
	@%p796 bra 	$L__BB4_302;
	setp.gt.u64 	%p797, %rd2725, %rd2701;
	@%p797 bra 	$L__BB4_289;
	setp.lt.u64 	%p798, %rd2725, %rd2701;
	setp.lt.u64 	%p799, %rd2724, %rd381;
	or.pred  	%p800, %p798, %p799;
	@%p800 bra 	$L__BB4_302;
$L__BB4_289:
	sub.s64 	%rd442, %rd2724, %rd381;
	setp.lt.u64 	%p801, %rd2724, %rd381;
	selp.u64 	%rd2183, 1, 0, %p801;
	add.s64 	%rd2184, %rd2701, %rd2183;
	sub.s64 	%rd443, %rd2725, %rd2184;
	setp.lt.u64 	%p802, %rd2725, %rd2184;
	selp.u64 	%rd2185, 1, 0, %p802;
	add.s64 	%rd2186, %rd2702, %rd2185;
	sub.s64 	%rd444, %rd2726, %rd2186;
	setp.lt.u64 	%p803, %rd2726, %rd2186;
	selp.u64 	%rd2187, 1, 0, %p803;
	add.s64 	%rd2188, %rd648, %rd2187;
	sub.s64 	%rd2727, %rd2727, %rd2188;
	setp.gt.u64 	%p804, %rd2727, %rd648;
	@%p804 bra 	$L__BB4_295;
	setp.lt.u64 	%p805, %rd2727, %rd648;
	mov.u64 	%rd2724, %rd442;
	mov.u64 	%rd2725, %rd443;
	mov.u64 	%rd2726, %rd444;
	@%p805 bra 	$L__BB4_302;
	setp.gt.u64 	%p806, %rd444, %rd2702;
	@%p806 bra 	$L__BB4_295;
	setp.lt.u64 	%p807, %rd444, %rd2702;
	mov.u64 	%rd2724, %rd442;
	mov.u64 	%rd2725, %rd443;
	mov.u64 	%rd2726, %rd444;
	@%p807 bra 	$L__BB4_302;
	setp.gt.u64 	%p808, %rd443, %rd2701;
	@%p808 bra 	$L__BB4_295;
	setp.lt.u64 	%p809, %rd443, %rd2701;
	setp.lt.u64 	%p810, %rd442, %rd381;
	or.pred  	%p811, %p809, %p810;
	mov.u64 	%rd2724, %rd442;
	mov.u64 	%rd2725, %rd443;
	mov.u64 	%rd2726, %rd444;
	@%p811 bra 	$L__BB4_302;
$L__BB4_295:
	sub.s64 	%rd446, %rd442, %rd381;
	setp.lt.u64 	%p812, %rd442, %rd381;
	selp.u64 	%rd2189, 1, 0, %p812;
	add.s64 	%rd2190, %rd2701, %rd2189;
	sub.s64 	%rd447, %rd443, %rd2190;
	setp.lt.u64 	%p813, %rd443, %rd2190;
	selp.u64 	%rd2191, 1, 0, %p813;
	add.s64 	%rd2192, %rd2702, %rd2191;
	sub.s64 	%rd448, %rd444, %rd2192;
	setp.lt.u64 	%p814, %rd444, %rd2192;
	selp.u64 	%rd2193, 1, 0, %p814;
	add.s64 	%rd2194, %rd648, %rd2193;
	sub.s64 	%rd2727, %rd2727, %rd2194;
	setp.gt.u64 	%p815, %rd2727, %rd648;
	@%p815 bra 	$L__BB4_301;
	setp.lt.u64 	%p816, %rd2727, %rd648;
	mov.u64 	%rd2724, %rd446;
	mov.u64 	%rd2725, %rd447;
	mov.u64 	%rd2726, %rd448;
	@%p816 bra 	$L__BB4_302;
	setp.gt.u64 	%p817, %rd448, %rd2702;
	@%p817 bra 	$L__BB4_301;
	setp.lt.u64 	%p818, %rd448, %rd2702;
	mov.u64 	%rd2724, %rd446;
	mov.u64 	%rd2725, %rd447;
	mov.u64 	%rd2726, %rd448;
	@%p818 bra 	$L__BB4_302;
	setp.gt.u64 	%p819, %rd447, %rd2701;
	@%p819 bra 	$L__BB4_301;
	setp.lt.u64 	%p820, %rd447, %rd2701;
	setp.lt.u64 	%p821, %rd446, %rd381;
	or.pred  	%p822, %p820, %p821;
	mov.u64 	%rd2724, %rd446;
	mov.u64 	%rd2725, %rd447;
	mov.u64 	%rd2726, %rd448;
	@%p822 bra 	$L__BB4_302;
$L__BB4_301:
	sub.s64 	%rd2724, %rd446, %rd381;
	setp.lt.u64 	%p823, %rd446, %rd381;
	selp.u64 	%rd2195, 1, 0, %p823;
	add.s64 	%rd2196, %rd2701, %rd2195;
	sub.s64 	%rd2725, %rd447, %rd2196;
	setp.lt.u64 	%p824, %rd447, %rd2196;
	selp.u64 	%rd2197, 1, 0, %p824;
	add.s64 	%rd2198, %rd2702, %rd2197;
	sub.s64 	%rd2726, %rd448, %rd2198;
	setp.lt.u64 	%p825, %rd448, %rd2198;
	selp.u64 	%rd2199, 1, 0, %p825;
	add.s64 	%rd2200, %rd648, %rd2199;
	sub.s64 	%rd2727, %rd2727, %rd2200;
$L__BB4_302:
	mul.lo.s64 	%rd2201, %rd2720, %rd2724;
	mul.hi.u64 	%rd2202, %rd2724, %rd2720;
	mul.hi.u64 	%rd2203, %rd2724, %rd2721;
	mad.lo.s64 	%rd2204, %rd2721, %rd2724, %rd2202;
	mul.hi.u64 	%rd2205, %rd2724, %rd2722;
	mad.lo.s64 	%rd2206, %rd2722, %rd2724, %rd2203;
	mul.hi.u64 	%rd2207, %rd2724, %rd2723;
	mad.lo.s64 	%rd2208, %rd2723, %rd2724, %rd2205;
	mul.lo.s64 	%rd2209, %rd2720, %rd2725;
	mul.hi.u64 	%rd2210, %rd2725, %rd2720;
	add.s64 	%rd2211, %rd2209, %rd2204;
	setp.lt.u64 	%p826, %rd2211, %rd2209;
	selp.u64 	%rd2212, 1, 0, %p826;
	add.s64 	%rd2213, %rd2210, %rd2212;
	mul.hi.u64 	%rd2214, %rd2725, %rd2721;
	mad.lo.s64 	%rd2215, %rd2721, %rd2725, %rd2213;
	add.s64 	%rd2216, %rd2215, %rd2206;
	setp.lt.u64 	%p827, %rd2216, %rd2215;
	selp.u64 	%rd2217, 1, 0, %p827;
	add.s64 	%rd2218, %rd2214, %rd2217;
	mul.hi.u64 	%rd2219, %rd2725, %rd2722;
	mad.lo.s64 	%rd2220, %rd2722, %rd2725, %rd2218;
	add.s64 	%rd2221, %rd2220, %rd2208;
	setp.lt.u64 	%p828, %rd2221, %rd2220;
	selp.u64 	%rd2222, 1, 0, %p828;
	add.s64 	%rd2223, %rd2219, %rd2222;
	mul.hi.u64 	%rd2224, %rd2725, %rd2723;
	mad.lo.s64 	%rd2225, %rd2723, %rd2725, %rd2223;
	add.s64 	%rd2226, %rd2225, %rd2207;
	setp.lt.u64 	%p829, %rd2226, %rd2225;
	selp.u64 	%rd2227, 1, 0, %p829;
	add.s64 	%rd2228, %rd2224, %rd2227;
	mul.lo.s64 	%rd2229, %rd2720, %rd2726;
	mul.hi.u64 	%rd2230, %rd2726, %rd2720;
	add.s64 	%rd2231, %rd2229, %rd2216;
	setp.lt.u64 	%p830, %rd2231, %rd2229;
	selp.u64 	%rd2232, 1, 0, %p830;
	add.s64 	%rd2233, %rd2230, %rd2232;
	mul.hi.u64 	%rd2234, %rd2726, %rd2721;
	mad.lo.s64 	%rd2235, %rd2721, %rd2726, %rd2233;
	add.s64 	%rd2236, %rd2235, %rd2221;
	setp.lt.u64 	%p831, %rd2236, %rd2235;
	selp.u64 	%rd2237, 1, 0, %p831;
	add.s64 	%rd2238, %rd2234, %rd2237;
	mul.hi.u64 	%rd2239, %rd2726, %rd2722;
	mad.lo.s64 	%rd2240, %rd2722, %rd2726, %rd2238;
	add.s64 	%rd2241, %rd2240, %rd2226;
	setp.lt.u64 	%p832, %rd2241, %rd2240;
	selp.u64 	%rd2242, 1, 0, %p832;
	add.s64 	%rd2243, %rd2239, %rd2242;
	mul.hi.u64 	%rd2244, %rd2726, %rd2723;
	mad.lo.s64 	%rd2245, %rd2723, %rd2726, %rd2243;
	add.s64 	%rd2246, %rd2245, %rd2228;
	setp.lt.u64 	%p833, %rd2246, %rd2245;
	selp.u64 	%rd2247, 1, 0, %p833;
	add.s64 	%rd2248, %rd2244, %rd2247;
	mul.lo.s64 	%rd2249, %rd2720, %rd2727;
	mul.hi.u64 	%rd2250, %rd2727, %rd2720;
	add.s64 	%rd2251, %rd2249, %rd2236;
	setp.lt.u64 	%p834, %rd2251, %rd2249;
	selp.u64 	%rd2252, 1, 0, %p834;
	add.s64 	%rd2253, %rd2250, %rd2252;
	mul.hi.u64 	%rd2254, %rd2727, %rd2721;
	mad.lo.s64 	%rd2255, %rd2721, %rd2727, %rd2253;
	add.s64 	%rd2256, %rd2255, %rd2241;
	setp.lt.u64 	%p835, %rd2256, %rd2255;
	selp.u64 	%rd2257, 1, 0, %p835;
	add.s64 	%rd2258, %rd2254, %rd2257;
	mul.hi.u64 	%rd2259, %rd2727, %rd2722;
	mad.lo.s64 	%rd2260, %rd2722, %rd2727, %rd2258;
	add.s64 	%rd2261, %rd2260, %rd2246;
	setp.lt.u64 	%p836, %rd2261, %rd2260;
	selp.u64 	%rd2262, 1, 0, %p836;
	add.s64 	%rd2263, %rd2259, %rd2262;
	mul.hi.u64 	%rd2264, %rd2727, %rd2723;
	mad.lo.s64 	%rd2265, %rd2723, %rd2727, %rd2263;
	add.s64 	%rd2266, %rd2265, %rd2248;
	setp.lt.u64 	%p837, %rd2266, %rd2265;
	selp.u64 	%rd2267, 1, 0, %p837;
	add.s64 	%rd2268, %rd2264, %rd2267;
	shl.b64 	%rd2269, %rd2256, 32;
	mov.b64 	{%r93, %r94}, %rd2256;
	mov.b64 	{%r95, %r96}, %rd2261;
	mov.b64 	%rd2270, {%r94, %r95};
	mov.b64 	{%r97, %r98}, %rd2266;
	mov.b64 	%rd2271, {%r96, %r97};
	mov.b64 	{%r99, %r100}, %rd2268;
	mov.b64 	%rd2272, {%r98, %r99};
	shr.u64 	%rd2273, %rd2268, 32;
	mul.lo.s64 	%rd2274, %rd2256, 977;
	shr.u64 	%rd2275, %rd2256, 32;
	shr.u64 	%rd2276, %rd2274, 32;
	mad.lo.s64 	%rd2277, %rd2275, 977, %rd2276;
	mad.lo.s64 	%rd2278, %rd2261, 977, %rd2277;
	shr.u64 	%rd2279, %rd2261, 32;
	shr.u64 	%rd2280, %rd2278, 32;
	mad.lo.s64 	%rd2281, %rd2279, 977, %rd2280;
	mad.lo.s64 	%rd2282, %rd2266, 977, %rd2281;
	shr.u64 	%rd2283, %rd2266, 32;
	shr.u64 	%rd2284, %rd2282, 32;
	mad.lo.s64 	%rd2285, %rd2283, 977, %rd2284;
	mad.lo.s64 	%rd2286, %rd2268, 977, %rd2285;
	shr.u64 	%rd2287, %rd2286, 32;
	mad.lo.s64 	%rd2288, %rd2273, 977, %rd2287;
	mul.lo.s64 	%rd2289, %rd2256, 4294968273;
	setp.lt.u64 	%p838, %rd2289, %rd2269;
	selp.u64 	%rd2290, 1, 0, %p838;
	add.s64 	%rd2291, %rd2274, %rd2290;
	setp.gt.u64 	%p839, %rd2291, %rd2289;
	selp.b64 	%rd2292, 1, %rd2290, %p839;
	add.s64 	%rd2293, %rd2270, %rd2292;
	add.s64 	%rd2294, %rd2293, %rd2278;
	setp.lt.u64 	%p840, %rd2294, %rd2270;
	selp.u64 	%rd2295, 1, 0, %p840;
	add.s64 	%rd2296, %rd2278, %rd2295;
	setp.gt.u64 	%p841, %rd2296, %rd2294;
	selp.b64 	%rd2297, 1, %rd2295, %p841;
	add.s64 	%rd2298, %rd2271, %rd2297;
	add.s64 	%rd2299, %rd2298, %rd2282;
	setp.lt.u64 	%p842, %rd2299, %rd2271;
	selp.u64 	%rd2300, 1, 0, %p842;
	add.s64 	%rd2301, %rd2282, %rd2300;
	setp.gt.u64 	%p843, %rd2301, %rd2299;
	selp.b64 	%rd2302, 1, %rd2300, %p843;
	add.s64 	%rd2303, %rd2272, %rd2302;
	add.s64 	%rd2304, %rd2303, %rd2286;
	setp.lt.u64 	%p844, %rd2304, %rd2272;
	selp.u64 	%rd2305, 1, 0, %p844;
	add.s64 	%rd2306, %rd2286, %rd2305;
	setp.gt.u64 	%p845, %rd2306, %rd2304;
	selp.b64 	%rd2307, 1, %rd2305, %p845;
	add.s64 	%rd2308, %rd2273, %rd2307;
	add.s64 	%rd2309, %rd2308, %rd2288;
	add.s64 	%rd2728, %rd2201, %rd2289;
	setp.lt.u64 	%p846, %rd2728, %rd2201;
	selp.u64 	%rd2310, 1, 0, %p846;
	add.s64 	%rd2311, %rd2211, %rd2310;
	add.s64 	%rd2729, %rd2311, %rd2294;
	setp.lt.u64 	%p847, %rd2729, %rd2211;
	selp.u64 	%rd2312, 1, 0, %p847;
	add.s64 	%rd2313, %rd2231, %rd2312;
	add.s64 	%rd2730, %rd2313, %rd2299;
	setp.lt.u64 	%p848, %rd2730, %rd2231;
	selp.u64 	%rd2314, 1, 0, %p848;
	add.s64 	%rd2315, %rd2251, %rd2314;
	add.s64 	%rd2731, %rd2315, %rd2304;
	setp.lt.u64 	%p849, %rd2731, %rd2251;
	selp.u64 	%rd2317, 1, 0, %p849;
	or.b64  	%rd2318, %rd2309, %rd2317;
	setp.ne.s64 	%p850, %rd2318, 0;
	setp.gt.u64 	%p851, %rd2731, %rd648;
	or.pred  	%p852, %p850, %p851;
	@%p852 bra 	$L__BB4_308;
	setp.lt.u64 	%p853, %rd2731, %rd648;
	@%p853 bra 	$L__BB4_321;
	setp.gt.u64 	%p854, %rd2730, %rd2702;
	@%p854 bra 	$L__BB4_308;
	setp.lt.u64 	%p855, %rd2730, %rd2702;
	@%p855 bra 	$L__BB4_321;
	setp.gt.u64 	%p856, %rd2729, %rd2701;
	@%p856 bra 	$L__BB4_308;
	setp.lt.u64 	%p857, %rd2729, %rd2701;
	setp.lt.u64 	%p858, %rd2728, %rd381;
	or.pred  	%p859, %p857, %p858;
	@%p859 bra 	$L__BB4_321;
$L__BB4_308:
	sub.s64 	%rd462, %rd2728, %rd381;
	setp.lt.u64 	%p860, %rd2728, %rd381;
	selp.u64 	%rd2319, 1, 0, %p860;
	add.s64 	%rd2320, %rd2701, %rd2319;
	sub.s64 	%rd463, %rd2729, %rd2320;
	setp.lt.u64 	%p861, %rd2729, %rd2320;
	selp.u64 	%rd2321, 1, 0, %p861;
	add.s64 	%rd2322, %rd2702, %rd2321;
	sub.s64 	%rd464, %rd2730, %rd2322;
	setp.lt.u64 	%p862, %rd2730, %rd2322;
	selp.u64 	%rd2323, 1, 0, %p862;
	add.s64 	%rd2324, %rd648, %rd2323;
	sub.s64 	%rd2731, %rd2731, %rd2324;
	setp.gt.u64 	%p863, %rd2731, %rd648;
	@%p863 bra 	$L__BB4_314;
	setp.lt.u64 	%p864, %rd2731, %rd648;
	mov.u64 	%rd2728, %rd462;
	mov.u64 	%rd2729, %rd463;
	mov.u64 	%rd2730, %rd464;
	@%p864 bra 	$L__BB4_321;
	setp.gt.u64 	%p865, %rd464, %rd2702;
	@%p865 bra 	$L__BB4_314;
	setp.lt.u64 	%p866, %rd464, %rd2702;
	mov.u64 	%rd2728, %rd462;
	mov.u64 	%rd2729, %rd463;
	mov.u64 	%rd2730, %rd464;
	@%p866 bra 	$L__BB4_321;
	setp.gt.u64 	%p867, %rd463, %rd2701;
	@%p867 bra 	$L__BB4_314;
	setp.lt.u64 	%p868, %rd463, %rd2701;
	setp.lt.u64 	%p869, %rd462, %rd381;
	or.pred  	%p870, %p868, %p869;
	mov.u64 	%rd2728, %rd462;
	mov.u64 	%rd2729, %rd463;
	mov.u64 	%rd2730, %rd464;
	@%p870 bra 	$L__BB4_321;
$L__BB4_314:
	sub.s64 	%rd466, %rd462, %rd381;
	setp.lt.u64 	%p871, %rd462, %rd381;
	selp.u64 	%rd2325, 1, 0, %p871;
	add.s64 	%rd2326, %rd2701, %rd2325;
	sub.s64 	%rd467, %rd463, %rd2326;
	setp.lt.u64 	%p872, %rd463, %rd2326;
	selp.u64 	%rd2327, 1, 0, %p872;
	add.s64 	%rd2328, %rd2702, %rd2327;
	sub.s64 	%rd468, %rd464, %rd2328;
	setp.lt.u64 	%p873, %rd464, %rd2328;
	selp.u64 	%rd2329, 1, 0, %p873;
	add.s64 	%rd2330, %rd648, %rd2329;
	sub.s64 	%rd2731, %rd2731, %rd2330;
	setp.gt.u64 	%p874, %rd2731, %rd648;
	@%p874 bra 	$L__BB4_320;
	setp.lt.u64 	%p875, %rd2731, %rd648;
	mov.u64 	%rd2728, %rd466;
	mov.u64 	%rd2729, %rd467;
	mov.u64 	%rd2730, %rd468;
	@%p875 bra 	$L__BB4_321;
	setp.gt.u64 	%p876, %rd468, %rd2702;
	@%p876 bra 	$L__BB4_320;
	setp.lt.u64 	%p877, %rd468, %rd2702;
	mov.u64 	%rd2728, %rd466;
	mov.u64 	%rd2729, %rd467;
	mov.u64 	%rd2730, %rd468;
	@%p877 bra 	$L__BB4_321;
	setp.gt.u64 	%p878, %rd467, %rd2701;
	@%p878 bra 	$L__BB4_320;
	setp.lt.u64 	%p879, %rd467, %rd2701;
	setp.lt.u64 	%p880, %rd466, %rd381;
	or.pred  	%p881, %p879, %p880;
	mov.u64 	%rd2728, %rd466;
	mov.u64 	%rd2729, %rd467;
	mov.u64 	%rd2730, %rd468;
	@%p881 bra 	$L__BB4_321;
$L__BB4_320:
	sub.s64 	%rd2728, %rd466, %rd381;
	setp.lt.u64 	%p882, %rd466, %rd381;
	selp.u64 	%rd2331, 1, 0, %p882;
	add.s64 	%rd2332, %rd2701, %rd2331;
	sub.s64 	%rd2729, %rd467, %rd2332;
	setp.lt.u64 	%p883, %rd467, %rd2332;
	selp.u64 	%rd2333, 1, 0, %p883;
	add.s64 	%rd2334, %rd2702, %rd2333;
	sub.s64 	%rd2730, %rd468, %rd2334;
	setp.lt.u64 	%p884, %rd468, %rd2334;
	selp.u64 	%rd2335, 1, 0, %p884;
	add.s64 	%rd2336, %rd648, %rd2335;
	sub.s64 	%rd2731, %rd2731, %rd2336;
$L__BB4_321:
	mul.lo.s64 	%rd2337, %rd2724, %rd236;
	mul.hi.u64 	%rd2338, %rd236, %rd2724;
	mul.hi.u64 	%rd2339, %rd236, %rd2725;
	mad.lo.s64 	%rd2340, %rd2725, %rd236, %rd2338;
	mul.hi.u64 	%rd2341, %rd236, %rd2726;
	mad.lo.s64 	%rd2342, %rd2726, %rd236, %rd2339;
	mul.hi.u64 	%rd2343, %rd236, %rd2727;
	mad.lo.s64 	%rd2344, %rd2727, %rd236, %rd2341;
	mul.lo.s64 	%rd2345, %rd2724, %rd2664;
	mul.hi.u64 	%rd2346, %rd2664, %rd2724;
	add.s64 	%rd2347, %rd2345, %rd2340;
	setp.lt.u64 	%p885, %rd2347, %rd2345;
	selp.u64 	%rd2348, 1, 0, %p885;
	add.s64 	%rd2349, %rd2346, %rd2348;
	mul.hi.u64 	%rd2350, %rd2664, %rd2725;
	mad.lo.s64 	%rd2351, %rd2725, %rd2664, %rd2349;
	add.s64 	%rd2352, %rd2351, %rd2342;
	setp.lt.u64 	%p886, %rd2352, %rd2351;
	selp.u64 	%rd2353, 1, 0, %p886;
	add.s64 	%rd2354, %rd2350, %rd2353;
	mul.hi.u64 	%rd2355, %rd2664, %rd2726;
	mad.lo.s64 	%rd2356, %rd2726, %rd2664, %rd2354;
	add.s64 	%rd2357, %rd2356, %rd2344;
	setp.lt.u64 	%p887, %rd2357, %rd2356;
	selp.u64 	%rd2358, 1, 0, %p887;
	add.s64 	%rd2359, %rd2355, %rd2358;
	mul.hi.u64 	%rd2360, %rd2664, %rd2727;
	mad.lo.s64 	%rd2361, %rd2727, %rd2664, %rd2359;
	add.s64 	%rd2362, %rd2361, %rd2343;
	setp.lt.u64 	%p888, %rd2362, %rd2361;
	selp.u64 	%rd2363, 1, 0, %p888;
	add.s64 	%rd2364, %rd2360, %rd2363;
	mul.lo.s64 	%rd2365, %rd2724, %rd2663;
	mul.hi.u64 	%rd2366, %rd2663, %rd2724;
	add.s64 	%rd2367, %rd2365, %rd2352;
	setp.lt.u64 	%p889, %rd2367, %rd2365;
	selp.u64 	%rd2368, 1, 0, %p889;
	add.s64 	%rd2369, %rd2366, %rd2368;
	mul.hi.u64 	%rd2370, %rd2663, %rd2725;
	mad.lo.s64 	%rd2371, %rd2725, %rd2663, %rd2369;
	add.s64 	%rd2372, %rd2371, %rd2357;
	setp.lt.u64 	%p890, %rd2372, %rd2371;
	selp.u64 	%rd2373, 1, 0, %p890;
	add.s64 	%rd2374, %rd2370, %rd2373;
	mul.hi.u64 	%rd2375, %rd2663, %rd2726;
	mad.lo.s64 	%rd2376, %rd2726, %rd2663, %rd2374;
	add.s64 	%rd2377, %rd2376, %rd2362;
	setp.lt.u64 	%p891, %rd2377, %rd2376;
	selp.u64 	%rd2378, 1, 0, %p891;
	add.s64 	%rd2379, %rd2375, %rd2378;
	mul.hi.u64 	%rd2380, %rd2663, %rd2727;
	mad.lo.s64 	%rd2381, %rd2727, %rd2663, %rd2379;
	add.s64 	%rd2382, %rd2381, %rd2364;
	setp.lt.u64 	%p892, %rd2382, %rd2381;
	selp.u64 	%rd2383, 1, 0, %p892;
	add.s64 	%rd2384, %rd2380, %rd2383;
	mul.lo.s64 	%rd2385, %rd2724, %rd2662;
	mul.hi.u64 	%rd2386, %rd2662, %rd2724;
	add.s64 	%rd2387, %rd2385, %rd2372;
	setp.lt.u64 	%p893, %rd2387, %rd2385;
	selp.u64 	%rd2388, 1, 0, %p893;
	add.s64 	%rd2389, %rd2386, %rd2388;
	mul.hi.u64 	%rd2390, %rd2662, %rd2725;
	mad.lo.s64 	%rd2391, %rd2725, %rd2662, %rd2389;
	add.s64 	%rd2392, %rd2391, %rd2377;
	setp.lt.u64 	%p894, %rd2392, %rd2391;
	selp.u64 	%rd2393, 1, 0, %p894;
	add.s64 	%rd2394, %rd2390, %rd2393;
	mul.hi.u64 	%rd2395, %rd2662, %rd2726;
	mad.lo.s64 	%rd2396, %rd2726, %rd2662, %rd2394;
	add.s64 	%rd2397, %rd2396, %rd2382;
	setp.lt.u64 	%p895, %rd2397, %rd2396;
	selp.u64 	%rd2398, 1, 0, %p895;
	add.s64 	%rd2399, %rd2395, %rd2398;
	mul.hi.u64 	%rd2400, %rd2662, %rd2727;
	mad.lo.s64 	%rd2401, %rd2727, %rd2662, %rd2399;
	add.s64 	%rd2402, %rd2401, %rd2384;
	setp.lt.u64 	%p896, %rd2402, %rd2401;
	selp.u64 	%rd2403, 1, 0, %p896;
	add.s64 	%rd2404, %rd2400, %rd2403;
	shl.b64 	%rd2405, %rd2392, 32;
	mov.b64 	{%r101, %r102}, %rd2392;
	mov.b64 	{%r103, %r104}, %rd2397;
	mov.b64 	%rd2406, {%r102, %r103};
	mov.b64 	{%r105, %r106}, %rd2402;
	mov.b64 	%rd2407, {%r104, %r105};
	mov.b64 	{%r107, %r108}, %rd2404;
	mov.b64 	%rd2408, {%r106, %r107};
	shr.u64 	%rd2409, %rd2404, 32;
	mul.lo.s64 	%rd2410, %rd2392, 977;
	shr.u64 	%rd2411, %rd2392, 32;
	shr.u64 	%rd2412, %rd2410, 32;
	mad.lo.s64 	%rd2413, %rd2411, 977, %rd2412;
	mad.lo.s64 	%rd2414, %rd2397, 977, %rd2413;
	shr.u64 	%rd2415, %rd2397, 32;
	shr.u64 	%rd2416, %rd2414, 32;
	mad.lo.s64 	%rd2417, %rd2415, 977, %rd2416;
	mad.lo.s64 	%rd2418, %rd2402, 977, %rd2417;
	shr.u64 	%rd2419, %rd2402, 32;
	shr.u64 	%rd2420, %rd2418, 32;
	mad.lo.s64 	%rd2421, %rd2419, 977, %rd2420;
	mad.lo.s64 	%rd2422, %rd2404, 977, %rd2421;
	shr.u64 	%rd2423, %rd2422, 32;
	mad.lo.s64 	%rd2424, %rd2409, 977, %rd2423;
	mul.lo.s64 	%rd2425, %rd2392, 4294968273;
	setp.lt.u64 	%p897, %rd2425, %rd2405;
	selp.u64 	%rd2426, 1, 0, %p897;
	add.s64 	%rd2427, %rd2410, %rd2426;
	setp.gt.u64 	%p898, %rd2427, %rd2425;
	selp.b64 	%rd2428, 1, %rd2426, %p898;
	add.s64 	%rd2429, %rd2406, %rd2428;
	add.s64 	%rd2430, %rd2429, %rd2414;
	setp.lt.u64 	%p899, %rd2430, %rd2406;
	selp.u64 	%rd2431, 1, 0, %p899;
	add.s64 	%rd2432, %rd2414, %rd2431;
	setp.gt.u64 	%p900, %rd2432, %rd2430;
	selp.b64 	%rd2433, 1, %rd2431, %p900;
	add.s64 	%rd2434, %rd2407, %rd2433;
	add.s64 	%rd2435, %rd2434, %rd2418;
	setp.lt.u64 	%p901, %rd2435, %rd2407;
	selp.u64 	%rd2436, 1, 0, %p901;
	add.s64 	%rd2437, %rd2418, %rd2436;
	setp.gt.u64 	%p902, %rd2437, %rd2435;
	selp.b64 	%rd2438, 1, %rd2436, %p902;
	add.s64 	%rd2439, %rd2408, %rd2438;
	add.s64 	%rd2440, %rd2439, %rd2422;
	setp.lt.u64 	%p903, %rd2440, %rd2408;
	selp.u64 	%rd2441, 1, 0, %p903;
	add.s64 	%rd2442, %rd2422, %rd2441;
	setp.gt.u64 	%p904, %rd2442, %rd2440;
	selp.b64 	%rd2443, 1, %rd2441, %p904;
	add.s64 	%rd2444, %rd2409, %rd2443;
	add.s64 	%rd2445, %rd2444, %rd2424;
	add.s64 	%rd2732, %rd2337, %rd2425;
	setp.lt.u64 	%p905, %rd2732, %rd2337;
	selp.u64 	%rd2446, 1, 0, %p905;
	add.s64 	%rd2447, %rd2347, %rd2446;
	add.s64 	%rd2733, %rd2447, %rd2430;
	setp.lt.u64 	%p906, %rd2733, %rd2347;
	selp.u64 	%rd2448, 1, 0, %p906;
	add.s64 	%rd2449, %rd2367, %rd2448;
	add.s64 	%rd2734, %rd2449, %rd2435;
	setp.lt.u64 	%p907, %rd2734, %rd2367;
	selp.u64 	%rd2450, 1, 0, %p907;
	add.s64 	%rd2451, %rd2387, %rd2450;
	add.s64 	%rd2735, %rd2451, %rd2440;
	setp.lt.u64 	%p908, %rd2735, %rd2387;
	selp.u64 	%rd2453, 1, 0, %p908;
	or.b64  	%rd2454, %rd2445, %rd2453;
	setp.ne.s64 	%p909, %rd2454, 0;
	setp.gt.u64 	%p910, %rd2735, %rd648;
	or.pred  	%p911, %p909, %p910;
	@%p911 bra 	$L__BB4_327;
	setp.lt.u64 	%p912, %rd2735, %rd648;
	@%p912 bra 	$L__BB4_340;
	setp.gt.u64 	%p913, %rd2734, %rd2702;
	@%p913 bra 	$L__BB4_327;
	setp.lt.u64 	%p914, %rd2734, %rd2702;
	@%p914 bra 	$L__BB4_340;
	setp.gt.u64 	%p915, %rd2733, %rd2701;
	@%p915 bra 	$L__BB4_327;
	setp.lt.u64 	%p916, %rd2733, %rd2701;
	setp.lt.u64 	%p917, %rd2732, %rd381;
	or.pred  	%p918, %p916, %p917;
	@%p918 bra 	$L__BB4_340;
$L__BB4_327:
	sub.s64 	%rd482, %rd2732, %rd381;
	setp.lt.u64 	%p919, %rd2732, %rd381;
	selp.u64 	%rd2455, 1, 0, %p919;
	add.s64 	%rd2456, %rd2701, %rd2455;
	sub.s64 	%rd483, %rd2733, %rd2456;
	setp.lt.u64 	%p920, %rd2733, %rd2456;
	selp.u64 	%rd2457, 1, 0, %p920;
	add.s64 	%rd2458, %rd2702, %rd2457;
	sub.s64 	%rd484, %rd2734, %rd2458;
	setp.lt.u64 	%p921, %rd2734, %rd2458;
	selp.u64 	%rd2459, 1, 0, %p921;
	add.s64 	%rd2460, %rd648, %rd2459;
	sub.s64 	%rd2735, %rd2735, %rd2460;
	setp.gt.u64 	%p922, %rd2735, %rd648;
	@%p922 bra 	$L__BB4_333;
	setp.lt.u64 	%p923, %rd2735, %rd648;
	mov.u64 	%rd2732, %rd482;
	mov.u64 	%rd2733, %rd483;
	mov.u64 	%rd2734, %rd484;
	@%p923 bra 	$L__BB4_340;
	setp.gt.u64 	%p924, %rd484, %rd2702;
	@%p924 bra 	$L__BB4_333;
	setp.lt.u64 	%p925, %rd484, %rd2702;
	mov.u64 	%rd2732, %rd482;
	mov.u64 	%rd2733, %rd483;
	mov.u64 	%rd2734, %rd484;
	@%p925 bra 	$L__BB4_340;
	setp.gt.u64 	%p926, %rd483, %rd2701;
	@%p926 bra 	$L__BB4_333;
	setp.lt.u64 	%p927, %rd483, %rd2701;
	setp.lt.u64 	%p928, %rd482, %rd381;
	or.pred  	%p929, %p927, %p928;
	mov.u64 	%rd2732, %rd482;
	mov.u64 	%rd2733, %rd483;
	mov.u64 	%rd2734, %rd484;
	@%p929 bra 	$L__BB4_340;
$L__BB4_333:
	sub.s64 	%rd486, %rd482, %rd381;
	setp.lt.u64 	%p930, %rd482, %rd381;
	selp.u64 	%rd2461, 1, 0, %p930;
	add.s64 	%rd2462, %rd2701, %rd2461;
	sub.s64 	%rd487, %rd483, %rd2462;
	setp.lt.u64 	%p931, %rd483, %rd2462;
	selp.u64 	%rd2463, 1, 0, %p931;
	add.s64 	%rd2464, %rd2702, %rd2463;
	sub.s64 	%rd488, %rd484, %rd2464;
	setp.lt.u64 	%p932, %rd484, %rd2464;
	selp.u64 	%rd2465, 1, 0, %p932;
	add.s64 	%rd2466, %rd648, %rd2465;
	sub.s64 	%rd2735, %rd2735, %rd2466;
	setp.gt.u64 	%p933, %rd2735, %rd648;
	@%p933 bra 	$L__BB4_339;
	setp.lt.u64 	%p934, %rd2735, %rd648;
	mov.u64 	%rd2732, %rd486;
	mov.u64 	%rd2733, %rd487;
	mov.u64 	%rd2734, %rd488;
	@%p934 bra 	$L__BB4_340;
	setp.gt.u64 	%p935, %rd488, %rd2702;
	@%p935 bra 	$L__BB4_339;
	setp.lt.u64 	%p936, %rd488, %rd2702;
	mov.u64 	%rd2732, %rd486;
	mov.u64 	%rd2733, %rd487;
	mov.u64 	%rd2734, %rd488;
	@%p936 bra 	$L__BB4_340;
	setp.gt.u64 	%p937, %rd487, %rd2701;
	@%p937 bra 	$L__BB4_339;
	setp.lt.u64 	%p938, %rd487, %rd2701;
	setp.lt.u64 	%p939, %rd486, %rd381;
	or.pred  	%p940, %p938, %p939;
	mov.u64 	%rd2732, %rd486;
	mov.u64 	%rd2733, %rd487;
	mov.u64 	%rd2734, %rd488;
	@%p940 bra 	$L__BB4_340;
$L__BB4_339:
	sub.s64 	%rd2732, %rd486, %rd381;
	setp.lt.u64 	%p941, %rd486, %rd381;
	selp.u64 	%rd2467, 1, 0, %p941;
	add.s64 	%rd2468, %rd2701, %rd2467;
	sub.s64 	%rd2733, %rd487, %rd2468;
	setp.lt.u64 	%p942, %rd487, %rd2468;
	selp.u64 	%rd2469, 1, 0, %p942;
	add.s64 	%rd2470, %rd2702, %rd2469;
	sub.s64 	%rd2734, %rd488, %rd2470;
	setp.lt.u64 	%p943, %rd488, %rd2470;
	selp.u64 	%rd2471, 1, 0, %p943;
	add.s64 	%rd2472, %rd648, %rd2471;
	sub.s64 	%rd2735, %rd2735, %rd2472;
$L__BB4_340:
	mul.lo.s64 	%rd2473, %rd2728, %rd333;
	mul.hi.u64 	%rd2474, %rd333, %rd2728;
	mul.hi.u64 	%rd2475, %rd333, %rd2729;
	mad.lo.s64 	%rd2476, %rd2729, %rd333, %rd2474;
	mul.hi.u64 	%rd2477, %rd333, %rd2730;
	mad.lo.s64 	%rd2478, %rd2730, %rd333, %rd2475;
	mul.hi.u64 	%rd2479, %rd333, %rd2731;
	mad.lo.s64 	%rd2480, %rd2731, %rd333, %rd2477;
	mul.lo.s64 	%rd2481, %rd2728, %rd2692;
	mul.hi.u64 	%rd2482, %rd2692, %rd2728;
	add.s64 	%rd2483, %rd2481, %rd2476;
	setp.lt.u64 	%p944, %rd2483, %rd2481;
	selp.u64 	%rd2484, 1, 0, %p944;
	add.s64 	%rd2485, %rd2482, %rd2484;
	mul.hi.u64 	%rd2486, %rd2692, %rd2729;
	mad.lo.s64 	%rd2487, %rd2729, %rd2692, %rd2485;
	add.s64 	%rd2488, %rd2487, %rd2478;
	setp.lt.u64 	%p945, %rd2488, %rd2487;
	selp.u64 	%rd2489, 1, 0, %p945;
	add.s64 	%rd2490, %rd2486, %rd2489;
	mul.hi.u64 	%rd2491, %rd2692, %rd2730;
	mad.lo.s64 	%rd2492, %rd2730, %rd2692, %rd2490;
	add.s64 	%rd2493, %rd2492, %rd2480;
	setp.lt.u64 	%p946, %rd2493, %rd2492;
	selp.u64 	%rd2494, 1, 0, %p946;
	add.s64 	%rd2495, %rd2491, %rd2494;
	mul.hi.u64 	%rd2496, %rd2692, %rd2731;
	mad.lo.s64 	%rd2497, %rd2731, %rd2692, %rd2495;
	add.s64 	%rd2498, %rd2497, %rd2479;
	setp.lt.u64 	%p947, %rd2498, %rd2497;
	selp.u64 	%rd2499, 1, 0, %p947;
	add.s64 	%rd2500, %rd2496, %rd2499;
	mul.lo.s64 	%rd2501, %rd2728, %rd2691;
	mul.hi.u64 	%rd2502, %rd2691, %rd2728;
	add.s64 	%rd2503, %rd2501, %rd2488;
	setp.lt.u64 	%p948, %rd2503, %rd2501;
	selp.u64 	%rd2504, 1, 0, %p948;
	add.s64 	%rd2505, %rd2502, %rd2504;
	mul.hi.u64 	%rd2506, %rd2691, %rd2729;
	mad.lo.s64 	%rd2507, %rd2729, %rd2691, %rd2505;
	add.s64 	%rd2508, %rd2507, %rd2493;
	setp.lt.u64 	%p949, %rd2508, %rd2507;
	selp.u64 	%rd2509, 1, 0, %p949;
	add.s64 	%rd2510, %rd2506, %rd2509;
	mul.hi.u64 	%rd2511, %rd2691, %rd2730;
	mad.lo.s64 	%rd2512, %rd2730, %rd2691, %rd2510;
	add.s64 	%rd2513, %rd2512, %rd2498;
	setp.lt.u64 	%p950, %rd2513, %rd2512;
	selp.u64 	%rd2514, 1, 0, %p950;
	add.s64 	%rd2515, %rd2511, %rd2514;
	mul.hi.u64 	%rd2516, %rd2691, %rd2731;
	mad.lo.s64 	%rd2517, %rd2731, %rd2691, %rd2515;
	add.s64 	%rd2518, %rd2517, %rd2500;
	setp.lt.u64 	%p951, %rd2518, %rd2517;
	selp.u64 	%rd2519, 1, 0, %p951;
	add.s64 	%rd2520, %rd2516, %rd2519;
	mul.lo.s64 	%rd2521, %rd2728, %rd2690;
	mul.hi.u64 	%rd2522, %rd2690, %rd2728;
	add.s64 	%rd2523, %rd2521, %rd2508;
	setp.lt.u64 	%p952, %rd2523, %rd2521;
	selp.u64 	%rd2524, 1, 0, %p952;
	add.s64 	%rd2525, %rd2522, %rd2524;
	mul.hi.u64 	%rd2526, %rd2690, %rd2729;
	mad.lo.s64 	%rd2527, %rd2729, %rd2690, %rd2525;
	add.s64 	%rd2528, %rd2527, %rd2513;
	setp.lt.u64 	%p953, %rd2528, %rd2527;
	selp.u64 	%rd2529, 1, 0, %p953;
	add.s64 	%rd2530, %rd2526, %rd2529;
	mul.hi.u64 	%rd2531, %rd2690, %rd2730;
	mad.lo.s64 	%rd2532, %rd2730, %rd2690, %rd2530;
	add.s64 	%rd2533, %rd2532, %rd2518;
	setp.lt.u64 	%p954, %rd2533, %rd2532;
	selp.u64 	%rd2534, 1, 0, %p954;
	add.s64 	%rd2535, %rd2531, %rd2534;
	mul.hi.u64 	%rd2536, %rd2690, %rd2731;
	mad.lo.s64 	%rd2537, %rd2731, %rd2690, %rd2535;
	add.s64 	%rd2538, %rd2537, %rd2520;
	setp.lt.u64 	%p955, %rd2538, %rd2537;
	selp.u64 	%rd2539, 1, 0, %p955;
	add.s64 	%rd2540, %rd2536, %rd2539;
	shl.b64 	%rd2541, %rd2528, 32;
	mov.b64 	{%r109, %r110}, %rd2528;
	mov.b64 	{%r111, %r112}, %rd2533;
	mov.b64 	%rd2542, {%r110, %r111};
	mov.b64 	{%r113, %r114}, %rd2538;
	mov.b64 	%rd2543, {%r112, %r113};
	mov.b64 	{%r115, %r116}, %rd2540;
	mov.b64 	%rd2544, {%r114, %r115};
	shr.u64 	%rd2545, %rd2540, 32;
	mul.lo.s64 	%rd2546, %rd2528, 977;
	shr.u64 	%rd2547, %rd2528, 32;
	shr.u64 	%rd2548, %rd2546, 32;
	mad.lo.s64 	%rd2549, %rd2547, 977, %rd2548;
	mad.lo.s64 	%rd2550, %rd2533, 977, %rd2549;
	shr.u64 	%rd2551, %rd2533, 32;
	shr.u64 	%rd2552, %rd2550, 32;
	mad.lo.s64 	%rd2553, %rd2551, 977, %rd2552;
	mad.lo.s64 	%rd2554, %rd2538, 977, %rd2553;
	shr.u64 	%rd2555, %rd2538, 32;
	shr.u64 	%rd2556, %rd2554, 32;
	mad.lo.s64 	%rd2557, %rd2555, 977, %rd2556;
	mad.lo.s64 	%rd2558, %rd2540, 977, %rd2557;
	shr.u64 	%rd2559, %rd2558, 32;
	mad.lo.s64 	%rd2560, %rd2545, 977, %rd2559;
	mul.lo.s64 	%rd2561, %rd2528, 4294968273;
	setp.lt.u64 	%p956, %rd2561, %rd2541;
	selp.u64 	%rd2562, 1, 0, %p956;
	add.s64 	%rd2563, %rd2546, %rd2562;
	setp.gt.u64 	%p957, %rd2563, %rd2561;
	selp.b64 	%rd2564, 1, %rd2562, %p957;
	add.s64 	%rd2565, %rd2542, %rd2564;
	add.s64 	%rd2566, %rd2565, %rd2550;
	setp.lt.u64 	%p958, %rd2566, %rd2542;
	selp.u64 	%rd2567, 1, 0, %p958;
	add.s64 	%rd2568, %rd2550, %rd2567;
	setp.gt.u64 	%p959, %rd2568, %rd2566;
	selp.b64 	%rd2569, 1, %rd2567, %p959;
	add.s64 	%rd2570, %rd2543, %rd2569;
	add.s64 	%rd2571, %rd2570, %rd2554;
	setp.lt.u64 	%p960, %rd2571, %rd2543;
	selp.u64 	%rd2572, 1, 0, %p960;
	add.s64 	%rd2573, %rd2554, %rd2572;
	setp.gt.u64 	%p961, %rd2573, %rd2571;
	selp.b64 	%rd2574, 1, %rd2572, %p961;
	add.s64 	%rd2575, %rd2544, %rd2574;
	add.s64 	%rd2576, %rd2575, %rd2558;
	setp.lt.u64 	%p962, %rd2576, %rd2544;
	selp.u64 	%rd2577, 1, 0, %p962;
	add.s64 	%rd2578, %rd2558, %rd2577;
	setp.gt.u64 	%p963, %rd2578, %rd2576;
	selp.b64 	%rd2579, 1, %rd2577, %p963;
	add.s64 	%rd2580, %rd2545, %rd2579;
	add.s64 	%rd2581, %rd2580, %rd2560;
	add.s64 	%rd2736, %rd2473, %rd2561;
	setp.lt.u64 	%p964, %rd2736, %rd2473;
	selp.u64 	%rd2582, 1, 0, %p964;
	add.s64 	%rd2583, %rd2483, %rd2582;
	add.s64 	%rd2737, %rd2583, %rd2566;
	setp.lt.u64 	%p965, %rd2737, %rd2483;
	selp.u64 	%rd2584, 1, 0, %p965;
	add.s64 	%rd2585, %rd2503, %rd2584;
	add.s64 	%rd2738, %rd2585, %rd2571;
	setp.lt.u64 	%p966, %rd2738, %rd2503;
	selp.u64 	%rd2586, 1, 0, %p966;
	add.s64 	%rd2587, %rd2523, %rd2586;
	add.s64 	%rd2739, %rd2587, %rd2576;
	setp.lt.u64 	%p967, %rd2739, %rd2523;
	selp.u64 	%rd2589, 1, 0, %p967;
	or.b64  	%rd2590, %rd2581, %rd2589;
	setp.ne.s64 	%p968, %rd2590, 0;
	setp.gt.u64 	%p969, %rd2739, %rd648;
	or.pred  	%p970, %p968, %p969;
	@%p970 bra 	$L__BB4_346;
	setp.lt.u64 	%p971, %rd2739, %rd648;
	@%p971 bra 	$L__BB4_359;
	setp.gt.u64 	%p972, %rd2738, %rd2702;
	@%p972 bra 	$L__BB4_346;
	setp.lt.u64 	%p973, %rd2738, %rd2702;
	@%p973 bra 	$L__BB4_359;
	setp.gt.u64 	%p974, %rd2737, %rd2701;
	@%p974 bra 	$L__BB4_346;
	setp.lt.u64 	%p975, %rd2737, %rd2701;
	setp.lt.u64 	%p976, %rd2736, %rd381;
	or.pred  	%p977, %p975, %p976;
	@%p977 bra 	$L__BB4_359;
$L__BB4_346:
	sub.s64 	%rd502, %rd2736, %rd381;
	setp.lt.u64 	%p978, %rd2736, %rd381;
	selp.u64 	%rd2591, 1, 0, %p978;
	add.s64 	%rd2592, %rd2701, %rd2591;
	sub.s64 	%rd503, %rd2737, %rd2592;
	setp.lt.u64 	%p979, %rd2737, %rd2592;
	selp.u64 	%rd2593, 1, 0, %p979;
	add.s64 	%rd2594, %rd2702, %rd2593;
	sub.s64 	%rd504, %rd2738, %rd2594;
	setp.lt.u64 	%p980, %rd2738, %rd2594;
	selp.u64 	%rd2595, 1, 0, %p980;
	add.s64 	%rd2596, %rd648, %rd2595;
	sub.s64 	%rd2739, %rd2739, %rd2596;
	setp.gt.u64 	%p981, %rd2739, %rd648;
	@%p981 bra 	$L__BB4_352;
	setp.lt.u64 	%p982, %rd2739, %rd648;
	mov.u64 	%rd2736, %rd502;
	mov.u64 	%rd2737, %rd503;
	mov.u64 	%rd2738, %rd504;
	@%p982 bra 	$L__BB4_359;
	setp.gt.u64 	%p983, %rd504, %rd2702;
	@%p983 bra 	$L__BB4_352;
	setp.lt.u64 	%p984, %rd504, %rd2702;
	mov.u64 	%rd2736, %rd502;
	mov.u64 	%rd2737, %rd503;
	mov.u64 	%rd2738, %rd504;
	@%p984 bra 	$L__BB4_359;
	setp.gt.u64 	%p985, %rd503, %rd2701;
	@%p985 bra 	$L__BB4_352;
	setp.lt.u64 	%p986, %rd503, %rd2701;
	setp.lt.u64 	%p987, %rd502, %rd381;
	or.pred  	%p988, %p986, %p987;
	mov.u64 	%rd2736, %rd502;
	mov.u64 	%rd2737, %rd503;
	mov.u64 	%rd2738, %rd504;
	@%p988 bra 	$L__BB4_359;
$L__BB4_352:
	sub.s64 	%rd506, %rd502, %rd381;
	setp.lt.u64 	%p989, %rd502, %rd381;
	selp.u64 	%rd2597, 1, 0, %p989;
	add.s64 	%rd2598, %rd2701, %rd2597;
	sub.s64 	%rd507, %rd503, %rd2598;
	setp.lt.u64 	%p990, %rd503, %rd2598;
	selp.u64 	%rd2599, 1, 0, %p990;
	add.s64 	%rd2600, %rd2702, %rd2599;
	sub.s64 	%rd508, %rd504, %rd2600;
	setp.lt.u64 	%p991, %rd504, %rd2600;
	selp.u64 	%rd2601, 1, 0, %p991;
	add.s64 	%rd2602, %rd648, %rd2601;
	sub.s64 	%rd2739, %rd2739, %rd2602;
	setp.gt.u64 	%p992, %rd2739, %rd648;
	@%p992 bra 	$L__BB4_358;
	setp.lt.u64 	%p993, %rd2739, %rd648;
	mov.u64 	%rd2736, %rd506;
	mov.u64 	%rd2737, %rd507;
	mov.u64 	%rd2738, %rd508;
	@%p993 bra 	$L__BB4_359;
	setp.gt.u64 	%p994, %rd508, %rd2702;
	@%p994 bra 	$L__BB4_358;
	setp.lt.u64 	%p995, %rd508, %rd2702;
	mov.u64 	%rd2736, %rd506;
	mov.u64 	%rd2737, %rd507;
	mov.u64 	%rd2738, %rd508;
	@%p995 bra 	$L__BB4_359;
	setp.gt.u64 	%p996, %rd507, %rd2701;
	@%p996 bra 	$L__BB4_358;
	setp.lt.u64 	%p997, %rd507, %rd2701;
	setp.lt.u64 	%p998, %rd506, %rd381;
	or.pred  	%p999, %p997, %p998;
	mov.u64 	%rd2736, %rd506;
	mov.u64 	%rd2737, %rd507;
	mov.u64 	%rd2738, %rd508;
	@%p999 bra 	$L__BB4_359;
$L__BB4_358:
	sub.s64 	%rd2736, %rd506, %rd381;
	setp.lt.u64 	%p1000, %rd506, %rd381;
	selp.u64 	%rd2603, 1, 0, %p1000;
	add.s64 	%rd2604, %rd2701, %rd2603;
	sub.s64 	%rd2737, %rd507, %rd2604;
	setp.lt.u64 	%p1001, %rd507, %rd2604;
	selp.u64 	%rd2605, 1, 0, %p1001;
	add.s64 	%rd2606, %rd2702, %rd2605;
	sub.s64 	%rd2738, %rd508, %rd2606;
	setp.lt.u64 	%p1002, %rd508, %rd2606;
	selp.u64 	%rd2607, 1, 0, %p1002;
	add.s64 	%rd2608, %rd648, %rd2607;
	sub.s64 	%rd2739, %rd2739, %rd2608;
$L__BB4_359:
	ld.param.u64 	%rd2611, [test_point_double_param_3];
	cvta.to.global.u64 	%rd2609, %rd522;
	cvta.to.global.u64 	%rd2610, %rd2611;
	st.global.u64 	[%rd2610], %rd2732;
	st.global.u64 	[%rd2609], %rd2736;
	st.global.u64 	[%rd2610+8], %rd2733;
	st.global.u64 	[%rd2609+8], %rd2737;
	st.global.u64 	[%rd2610+16], %rd2734;
	st.global.u64 	[%rd2609+16], %rd2738;
	st.global.u64 	[%rd2610+24], %rd2735;
	st.global.u64 	[%rd2609+24], %rd2739;
$L__BB4_360:
	ret;

}


// ===== COMPILED SASS (sm_100) =====

	.target	sm_100

	.elftype	@"ET_EXEC"


//--------------------- .note.nv.tkinfo           --------------------------
	.section	.note.nv.tkinfo,"",@"SHT_NOTE"
	.sectionflags	@"SHF_NOTE_NV_TKINFO"
	.tkinfo
        /*0018*/ 	.word	0x00000002
        /*0030*/ 	.string	""
        /*0030*/ 	.string	"ptxas"
        /*0030*/ 	.string	"Cuda compilation tools, release 13.0, V13.0.88"
        /*0030*/ 	.string	"Build cuda_13.0.r13.0/compiler.36424714_0"
        /*0030*/ 	.string	"-arch sm_100 -m 64 "



//--------------------- .note.nv.cuinfo           --------------------------
	.section	.note.nv.cuinfo,"",@"SHT_NOTE"
	.sectionflags	@"SHF_NOTE_NV_CUINFO"
        /*0018*/ 	.short	0x0002
        /*001a*/ 	.short	0x0064
        /*001c*/ 	.short	0x0082
	.zero		2


//--------------------- .nv.info                  --------------------------
	.section	.nv.info,"",@"SHT_CUDA_INFO"
	.align	4


	//----- nvinfo : EIATTR_REGCOUNT
	.align		4
        /*0000*/ 	.byte	0x04, 0x2f
        /*0002*/ 	.short	(.L_4 - .L_3)
	.align		4
.L_3:
        /*0004*/ 	.word	index@(test_mod_add)
        /*0008*/ 	.word	0x0000001c


	//----- nvinfo : EIATTR_FRAME_SIZE
	.align		4
.L_4:
        /*000c*/ 	.byte	0x04, 0x11
        /*000e*/ 	.short	(.L_6 - .L_5)
	.align		4
.L_5:
        /*0010*/ 	.word	index@(test_mod_add)
        /*0014*/ 	.word	0x00000000


	//----- nvinfo : EIATTR_REGCOUNT
	.align		4
.L_6:
        /*0018*/ 	.byte	0x04, 0x2f
        /*001a*/ 	.short	(.L_8 - .L_7)
	.align		4
.L_7:
        /*001c*/ 	.word	index@(test_mod_mult)
        /*0020*/ 	.word	0x00000028


	//----- nvinfo : EIATTR_FRAME_SIZE
	.align		4
.L_8:
        /*0024*/ 	.byte	0x04, 0x11
        /*0026*/ 	.short	(.L_10 - .L_9)
	.align		4
.L_9:
        /*0028*/ 	.word	index@(test_mod_mult)
        /*002c*/ 	.word	0x00000000


	//----- nvinfo : EIATTR_REGCOUNT
	.align		4
.L_10:
        /*0030*/ 	.byte	0x04, 0x2f
        /*0032*/ 	.short	(.L_12 - .L_11)
	.align		4
.L_11:
        /*0034*/ 	.word	index@(test_mod_inv)
        /*0038*/ 	.word	0x00000030


	//----- nvinfo : EIATTR_FRAME_SIZE
	.align		4
.L_12:
        /*003c*/ 	.byte	0x04, 0x11
        /*003e*/ 	.short	(.L_14 - .L_13)
	.align		4
.L_13:
        /*0040*/ 	.word	index@(test_mod_inv)
        /*0044*/ 	.word	0x00000020


	//----- nvinfo : EIATTR_REGCOUNT
	.align		4
.L_14:
        /*0048*/ 	.byte	0x04, 0x2f
        /*004a*/ 	.short	(.L_16 - .L_15)
	.align		4
.L_15:
        /*004c*/ 	.word	index@(test_mod_square)
        /*0050*/ 	.word	0x00000026


	//----- nvinfo : EIATTR_FRAME_SIZE
	.align		4
.L_16:
        /*0054*/ 	.byte	0x04, 0x11
        /*0056*/ 	.short	(.L_18 - .L_17)
	.align		4
.L_17:
        /*0058*/ 	.word	index@(test_mod_square)
        /*005c*/ 	.word	0x00000000


	//----- nvinfo : EIATTR_REGCOUNT
	.align		4
.L_18:
        /*0060*/ 	.byte	0x04, 0x2f
        /*0062*/ 	.short	(.L_20 - .L_19)
	.align		4
.L_19:
        /*0064*/ 	.word	index@(test_point_double)
        /*0068*/ 	.word	0x00000048


	//----- nvinfo : EIATTR_FRAME_SIZE
	.align		4
.L_20:
        /*006c*/ 	.byte	0x04, 0x11
        /*006e*/ 	.short	(.L_22 - .L_21)
	.align		4
.L_21:
        /*0070*/ 	.word	index@(test_point_double)
        /*0074*/ 	.word	0x00000020


	//----- nvinfo : EIATTR_MIN_STACK_SIZE
	.align		4
.L_22:
        /*0078*/ 	.byte	0x04, 0x12
        /*007a*/ 	.short	(.L_24 - .L_23)
	.align		4
.L_23:
        /*007c*/ 	.word	index@(test_point_double)
        /*0080*/ 	.word	0x00000020


	//----- nvinfo : EIATTR_MIN_STACK_SIZE
	.align		4
.L_24:
        /*0084*/ 	.byte	0x04, 0x12
        /*0086*/ 	.short	(.L_26 - .L_25)
	.align		4
.L_25:
        /*0088*/ 	.word	index@(test_mod_square)
        /*008c*/ 	.word	0x00000000


	//----- nvinfo : EIATTR_MIN_STACK_SIZE
	.align		4
.L_26:
        /*0090*/ 	.byte	0x04, 0x12
        /*0092*/ 	.short	(.L_28 - .L_27)
	.align		4
.L_27:
        /*0094*/ 	.word	index@(test_mod_inv)
        /*0098*/ 	.word	0x00000020


	//----- nvinfo : EIATTR_MIN_STACK_SIZE
	.align		4
.L_28:
        /*009c*/ 	.byte	0x04, 0x12
        /*009e*/ 	.short	(.L_30 - .L_29)
	.align		4
.L_29:
        /*00a0*/ 	.word	index@(test_mod_mult)
        /*00a4*/ 	.word	0x00000000


	//----- nvinfo : EIATTR_MIN_STACK_SIZE
	.align		4
.L_30:
        /*00a8*/ 	.byte	0x04, 0x12
        /*00aa*/ 	.short	(.L_32 - .L_31)
	.align		4
.L_31:
        /*00ac*/ 	.word	index@(test_mod_add)
        /*00b0*/ 	.word	0x00000000
.L_32:


//--------------------- .nv.compat                --------------------------
	.section	.nv.compat,"",@"SHT_CUDA_COMPAT_INFO"
	.align	4
        /*0000*/ 	.byte	0x02, 0x09, 0x00, 0x00, 0x02, 0x02, 0x01, 0x00, 0x02, 0x05, 0x05, 0x00, 0x03, 0x07, 0x01, 0x01
        /*0010*/ 	.byte	0x02, 0x03, 0x00, 0x00, 0x02, 0x06, 0x01, 0x00, 0x04, 0x0b, 0x08, 0x00, 0x09, 0x00, 0x00, 0x00
        /*0020*/ 	.byte	0x00, 0x00, 0x00, 0x00


//--------------------- .nv.info.test_point_double --------------------------
	.section	.nv.info.test_point_double,"",@"SHT_CUDA_INFO"
	.sectionflags	@""
	.align	4


	//----- nvinfo : EIATTR_CUDA_API_VERSION
	.align		4
        /*0000*/ 	.byte	0x04, 0x37
        /*0002*/ 	.short	(.L_34 - .L_33)
.L_33:
        /*0004*/ 	.word	0x00000082


	//----- nvinfo : EIATTR_KPARAM_INFO
	.align		4
.L_34:
        /*0008*/ 	.byte	0x04, 0x17
        /*000a*/ 	.short	(.L_36 - .L_35)
.L_35:
        /*000c*/ 	.word	0x00000000
        /*0010*/ 	.short	0x0004
        /*0012*/ 	.short	0x0020
        /*0014*/ 	.byte	0x00, 0xf5, 0x21, 0x00


	//----- nvinfo : EIATTR_KPARAM_INFO
	.align		4
.L_36:
        /*0018*/ 	.byte	0x04, 0x17
        /*001a*/ 	.short	(.L_38 - .L_37)
.L_37:
        /*001c*/ 	.word	0x00000000
        /*0020*/ 	.short	0x0003
        /*0022*/ 	.short	0x0018
        /*0024*/ 	.byte	0x00, 0xf5, 0x21, 0x00


	//----- nvinfo : EIATTR_KPARAM_INFO
	.align		4
.L_38:
        /*0028*/ 	.byte	0x04, 0x17
        /*002a*/ 	.short	(.L_40 - .L_39)
.L_39:
        /*002c*/ 	.word	0x00000000
        /*0030*/ 	.short	0x0002
        /*0032*/ 	.short	0x0010
        /*0034*/ 	.byte	0x00, 0xf5, 0x21, 0x00


	//----- nvinfo : EIATTR_KPARAM_INFO
	.align		4
.L_40:
        /*0038*/ 	.byte	0x04, 0x17
        /*003a*/ 	.short	(.L_42 - .L_41)
.L_41:
        /*003c*/ 	.word	0x00000000
        /*0040*/ 	.short	0x0001
        /*0042*/ 	.short	0x0008
        /*0044*/ 	.byte	0x00, 0xf5, 0x21, 0x00


	//----- nvinfo : EIATTR_KPARAM_INFO
	.align		4
.L_42:
        /*0048*/ 	.byte	0x04, 0x17
        /*004a*/ 	.short	(.L_44 - .L_43)
.L_43:
        /*004c*/ 	.word	0x00000000
        /*0050*/ 	.short	0x0000
        /*0052*/ 	.short	0x0000
        /*0054*/ 	.byte	0x00, 0xf5, 0x21, 0x00


	//----- nvinfo : EIATTR_SPARSE_MMA_MASK
	.align		4
.L_44:
        /*0058*/ 	.byte	0x03, 0x50
        /*005a*/ 	.short	0x0000


	//----- nvinfo : EIATTR_MAXREG_COUNT
	.align		4
        /*005c*/ 	.byte	0x03, 0x1b
        /*005e*/ 	.short	0x00ff


	//----- nvinfo : EIATTR_MERCURY_ISA_VERSION
	.align		4
        /*0060*/ 	.byte	0x03, 0x5f
        /*0062*/ 	.short	0x0101


	//----- nvinfo : EIATTR_VRC_CTA_INIT_COUNT
	.align		4
        /*0064*/ 	.byte	0x02, 0x4a
	.zero		1
	.zero		1


	//----- nvinfo : EIATTR_EXIT_INSTR_OFFSETS
	.align		4
        /*0068*/ 	.byte	0x04, 0x1c
        /*006a*/ 	.short	(.L_46 - .L_45)


	//   ....[0]....
.L_45:
        /*006c*/ 	.word	0x00000090


	//   ....[1]....
        /*0070*/ 	.word	0x0001c570


	//----- nvinfo : EIATTR_CBANK_PARAM_SIZE
	.align		4
.L_46:
        /*0074*/ 	.byte	0x03, 0x19
        /*0076*/ 	.short	0x0028


	//----- nvinfo : EIATTR_PARAM_CBANK
	.align		4
        /*0078*/ 	.byte	0x04, 0x0a
        /*007a*/ 	.short	(.L_48 - .L_47)
	.align		4
.L_47:
        /*007c*/ 	.word	index@(.nv.constant0.test_point_double)
        /*0080*/ 	.short	0x0380
        /*0082*/ 	.short	0x0028


	//----- nvinfo : EIATTR_SW_WAR
	.align		4
.L_48:
        /*0084*/ 	.byte	0x04, 0x36
        /*0086*/ 	.short	(.L_50 - .L_49)
.L_49:
        /*0088*/ 	.word	0x00000008
.L_50:


//--------------------- .nv.info.test_mod_square  --------------------------
	.section	.nv.info.test_mod_square,"",@"SHT_CUDA_INFO"
	.sectionflags	@""
	.align	4


	//----- nvinfo : EIATTR_CUDA_API_VERSION
	.align		4
        /*0000*/ 	.byte	0x04, 0x37
        /*0002*/ 	.short	(.L_52 - .L_51)
.L_51:
        /*0004*/ 	.word	0x00000082


	//----- nvinfo : EIATTR_KPARAM_INFO
	.align		4
.L_52:
        /*0008*/ 	.byte	0x04, 0x17
        /*000a*/ 	.short	(.L_54 - .L_53)
.L_53:
        /*000c*/ 	.word	0x00000000
        /*0010*/ 	.short	0x0001
        /*0012*/ 	.short	0x0008
        /*0014*/ 	.byte	0x00, 0xf5, 0x21, 0x00


	//----- nvinfo : EIATTR_KPARAM_INFO
	.align		4
.L_54:
        /*0018*/ 	.byte	0x04, 0x17
        /*001a*/ 	.short	(.L_56 - .L_55)
.L_55:
        /*001c*/ 	.word	0x00000000
        /*0020*/ 	.short	0x0000
        /*0022*/ 	.short	0x0000
        /*0024*/ 	.byte	0x00, 0xf5, 0x21, 0x00


	//----- nvinfo : EIATTR_SPARSE_MMA_MASK
	.align		4
.L_56:
        /*0028*/ 	.byte	0x03, 0x50
        /*002a*/ 	.short	0x0000


	//----- nvinfo : EIATTR_MAXREG_COUNT
	.align		4
        /*002c*/ 	.byte	0x03, 0x1b
        /*002e*/ 	.short	0x00ff


	//----- nvinfo : EIATTR_MERCURY_ISA_VERSION
	.align		4
        /*0030*/ 	.byte	0x03, 0x5f
        /*0032*/ 	.short	0x0101


	//----- nvinfo : EIATTR_VRC_CTA_INIT_COUNT
	.align		4
        /*0034*/ 	.byte	0x02, 0x4a
	.zero		1
	.zero		1


	//----- nvinfo : EIATTR_EXIT_INSTR_OFFSETS
	.align		4
        /*0038*/ 	.byte	0x04, 0x1c
        /*003a*/ 	.short	(.L_58 - .L_57)


	//   ....[0]....
.L_57:
        /*003c*/ 	.word	0x00001e20


	//----- nvinfo : EIATTR_CRS_STACK_SIZE
	.align		4
.L_58:
        /*0040*/ 	.byte	0x04, 0x1e
        /*0042*/ 	.short	(.L_60 - .L_59)
.L_59:
        /*0044*/ 	.word	0x00000000


	//----- nvinfo : EIATTR_CBANK_PARAM_SIZE
	.align		4
.L_60:
        /*0048*/ 	.byte	0x03, 0x19
        /*004a*/ 	.short	0x0010


	//----- nvinfo : EIATTR_PARAM_CBANK
	.align		4
        /*004c*/ 	.byte	0x04, 0x0a
        /*004e*/ 	.short	(.L_62 - .L_61)
	.align		4
.L_61:
        /*0050*/ 	.word	index@(.nv.constant0.test_mod_square)
        /*0054*/ 	.short	0x0380
        /*0056*/ 	.short	0x0010


	//----- nvinfo : EIATTR_SW_WAR
	.align		4
.L_62:
        /*0058*/ 	.byte	0x04, 0x36
        /*005a*/ 	.short	(.L_64 - .L_63)
.L_63:
        /*005c*/ 	.word	0x00000008
.L_64:


//--------------------- .nv.info.test_mod_inv     --------------------------
	.section	.nv.info.test_mod_inv,"",@"SHT_CUDA_INFO"
	.sectionflags	@""
	.align	4


	//----- nvinfo : EIATTR_CUDA_API_VERSION
	.align		4
        /*0000*/ 	.byte	0x04, 0x37
        /*0002*/ 	.short	(.L_66 - .L_65)
.L_65:
        /*0004*/ 	.word	0x00000082


	//----- nvinfo : EIATTR_KPARAM_INFO
	.align		4
.L_66:
        /*0008*/ 	.byte	0x04, 0x17
        /*000a*/ 	.short	(.L_68 - .L_67)
.L_67:
        /*000c*/ 	.word	0x00000000
        /*0010*/ 	.short	0x0001
        /*0012*/ 	.short	0x0008
        /*0014*/ 	.byte	0x00, 0xf5, 0x21, 0x00


	//----- nvinfo : EIATTR_KPARAM_INFO
	.align		4
.L_68:
        /*0018*/ 	.byte	0x04, 0x17
        /*001a*/ 	.short	(.L_70 - .L_69)
.L_69:
        /*001c*/ 	.word	0x00000000
        /*0020*/ 	.short	0x0000
        /*0022*/ 	.short	0x0000
        /*0024*/ 	.byte	0x00, 0xf5, 0x21, 0x00


	//----- nvinfo : EIATTR_SPARSE_MMA_MASK
	.align		4
.L_70:
        /*0028*/ 	.byte	0x03, 0x50
        /*002a*/ 	.short	0x0000


	//----- nvinfo : EIATTR_MAXREG_COUNT
	.align		4
        /*002c*/ 	.byte	0x03, 0x1b
        /*002e*/ 	.short	0x00ff


	//----- nvinfo : EIATTR_MERCURY_ISA_VERSION
	.align		4
        /*0030*/ 	.byte	0x03, 0x5f
        /*0032*/ 	.short	0x0101


	//----- nvinfo : EIATTR_VRC_CTA_INIT_COUNT
	.align		4
        /*0034*/ 	.byte	0x02, 0x4a
	.zero		1
	.zero		1


	//----- nvinfo : EIATTR_EXIT_INSTR_OFFSETS
	.align		4
        /*0038*/ 	.byte	0x04, 0x1c
        /*003a*/ 	.short	(.L_72 - .L_71)


	//   ....[0]....
.L_71:
        /*003c*/ 	.word	0x00004260


	//----- nvinfo : EIATTR_CRS_STACK_SIZE
	.align		4
.L_72:
        /*0040*/ 	.byte	0x04, 0x1e
        /*0042*/ 	.short	(.L_74 - .L_73)
.L_73:
        /*0044*/ 	.word	0x00000000


	//----- nvinfo : EIATTR_CBANK_PARAM_SIZE
	.align		4
.L_74:
        /*0048*/ 	.byte	0x03, 0x19
        /*004a*/ 	.short	0x0010


	//----- nvinfo : EIATTR_PARAM_CBANK
	.align		4
        /*004c*/ 	.byte	0x04, 0x0a
        /*004e*/ 	.short	(.L_76 - .L_75)
	.align		4
.L_75:
        /*0050*/ 	.word	index@(.nv.constant0.test_mod_inv)
        /*0054*/ 	.short	0x0380
        /*0056*/ 	.short	0x0010


	//----- nvinfo : EIATTR_SW_WAR
	.align		4
.L_76:
        /*0058*/ 	.byte	0x04, 0x36
        /*005a*/ 	.short	(.L_78 - .L_77)
.L_77:
        /*005c*/ 	.word	0x00000008
.L_78:


//--------------------- .nv.info.test_mod_mult    --------------------------
	.section	.nv.info.test_mod_mult,"",@"SHT_CUDA_INFO"
	.sectionflags	@""
	.align	4


	//----- nvinfo : EIATTR_CUDA_API_VERSION
	.align		4
        /*0000*/ 	.byte	0x04, 0x37
        /*0002*/ 	.short	(.L_80 - .L_79)
.L_79:
        /*0004*/ 	.word	0x00000082


	//----- nvinfo : EIATTR_KPARAM_INFO
	.align		4
.L_80:
        /*0008*/ 	.byte	0x04, 0x17
        /*000a*/ 	.short	(.L_82 - .L_81)
.L_81:
        /*000c*/ 	.word	0x00000000
        /*0010*/ 	.short	0x0002
        /*0012*/ 	.short	0x0010
        /*0014*/ 	.byte	0x00, 0xf5, 0x21, 0x00


	//----- nvinfo : EIATTR_KPARAM_INFO
	.align		4
.L_82:
        /*0018*/ 	.byte	0x04, 0x17
        /*001a*/ 	.short	(.L_84 - .L_83)
.L_83:
        /*001c*/ 	.word	0x00000000
        /*0020*/ 	.short	0x0001
        /*0022*/ 	.short	0x0008
        /*0024*/ 	.byte	0x00, 0xf5, 0x21, 0x00


	//----- nvinfo : EIATTR_KPARAM_INFO
	.align		4
.L_84:
        /*0028*/ 	.byte	0x04, 0x17
        /*002a*/ 	.short	(.L_86 - .L_85)
.L_85:
        /*002c*/ 	.word	0x00000000
        /*0030*/ 	.short	0x0000
        /*0032*/ 	.short	0x0000
        /*0034*/ 	.byte	0x00, 0xf5, 0x21, 0x00


	//----- nvinfo : EIATTR_SPARSE_MMA_MASK
	.align		4
.L_86:
        /*0038*/ 	.byte	0x03, 0x50
        /*003a*/ 	.short	0x0000


	//----- nvinfo : EIATTR_MAXREG_COUNT
	.align		4
        /*003c*/ 	.byte	0x03, 0x1b
        /*003e*/ 	.short	0x00ff


	//----- nvinfo : EIATTR_MERCURY_ISA_VERSION
	.align		4
        /*0040*/ 	.byte	0x03, 0x5f
        /*0042*/ 	.short	0x0101


	//----- nvinfo : EIATTR_VRC_CTA_INIT_COUNT
	.align		4
        /*0044*/ 	.byte	0x02, 0x4a
	.zero		1
	.zero		1


	//----- nvinfo : EIATTR_EXIT_INSTR_OFFSETS
	.align		4
        /*0048*/ 	.byte	0x04, 0x1c
        /*004a*/ 	.short	(.L_88 - .L_87)


	//   ....[0]....
.L_87:
        /*004c*/ 	.word	0x00002060


	//----- nvinfo : EIATTR_CRS_STACK_SIZE
	.align		4
.L_88:
        /*0050*/ 	.byte	0x04, 0x1e
        /*0052*/ 	.short	(.L_90 - .L_89)
.L_89:
        /*0054*/ 	.word	0x00000000


	//----- nvinfo : EIATTR_CBANK_PARAM_SIZE
	.align		4
.L_90:
        /*0058*/ 	.byte	0x03, 0x19
        /*005a*/ 	.short	0x0018


	//----- nvinfo : EIATTR_PARAM_CBANK
	.align		4
        /*005c*/ 	.byte	0x04, 0x0a
        /*005e*/ 	.short	(.L_92 - .L_91)
	.align		4
.L_91:
        /*0060*/ 	.word	index@(.nv.constant0.test_mod_mult)
        /*0064*/ 	.short	0x0380
        /*0066*/ 	.short	0x0018


	//----- nvinfo : EIATTR_SW_WAR
	.align		4
.L_92:
        /*0068*/ 	.byte	0x04, 0x36
        /*006a*/ 	.short	(.L_94 - .L_93)
.L_93:
        /*006c*/ 	.word	0x00000008
.L_94:


//--------------------- .nv.info.test_mod_add     --------------------------
	.section	.nv.info.test_mod_add,"",@"SHT_CUDA_INFO"
	.sectionflags	@""
	.align	4


	//----- nvinfo : EIATTR_CUDA_API_VERSION
	.align		4
        /*0000*/ 	.byte	0x04, 0x37
        /*0002*/ 	.short	(.L_96 - .L_95)
.L_95:
        /*0004*/ 	.word	0x00000082


	//----- nvinfo : EIATTR_KPARAM_INFO
	.align		4
.L_96:
        /*0008*/ 	.byte	0x04, 0x17
        /*000a*/ 	.short	(.L_98 - .L_97)
.L_97:
        /*000c*/ 	.word	0x00000000
        /*0010*/ 	.short	0x0002
        /*0012*/ 	.short	0x0010
        /*0014*/ 	.byte	0x00, 0xf5, 0x21, 0x00


	//----- nvinfo : EIATTR_KPARAM_INFO
	.align		4
.L_98:
        /*0018*/ 	.byte	0x04, 0x17
        /*001a*/ 	.short	(.L_100 - .L_99)
.L_99:
        /*001c*/ 	.word	0x00000000
        /*0020*/ 	.short	0x0001
        /*0022*/ 	.short	0x0008
        /*0024*/ 	.byte	0x00, 0xf5, 0x21, 0x00


	//----- nvinfo : EIATTR_KPARAM_INFO
	.align		4
.L_100:
        /*0028*/ 	.byte	0x04, 0x17
        /*002a*/ 	.short	(.L_102 - .L_101)
.L_101:
        /*002c*/ 	.word	0x00000000
        /*0030*/ 	.short	0x0000
        /*0032*/ 	.short	0x0000
        /*0034*/ 	.byte	0x00, 0xf5, 0x21, 0x00


	//----- nvinfo : EIATTR_SPARSE_MMA_MASK
	.align		4
.L_102:
        /*0038*/ 	.byte	0x03, 0x50
        /*003a*/ 	.short	0x0000


	//----- nvinfo : EIATTR_MAXREG_COUNT
	.align		4
        /*003c*/ 	.byte	0x03, 0x1b
        /*003e*/ 	.short	0x00ff


	//----- nvinfo : EIATTR_MERCURY_ISA_VERSION
	.align		4
        /*0040*/ 	.byte	0x03, 0x5f
        /*0042*/ 	.short	0x0101


	//----- nvinfo : EIATTR_VRC_CTA_INIT_COUNT
	.align		4
        /*0044*/ 	.byte	0x02, 0x4a
	.zero		1
	.zero		1


	//----- nvinfo : EIATTR_EXIT_INSTR_OFFSETS
	.align		4
        /*0048*/ 	.byte	0x04, 0x1c
        /*004a*/ 	.short	(.L_104 - .L_103)


	//   ....[0]....
.L_103:
        /*004c*/ 	.word	0x000007a0


	//----- nvinfo : EIATTR_CRS_STACK_SIZE
	.align		4
.L_104:
        /*0050*/ 	.byte	0x04, 0x1e
        /*0052*/ 	.short	(.L_106 - .L_105)
.L_105:
        /*0054*/ 	.word	0x00000000


	//----- nvinfo : EIATTR_CBANK_PARAM_SIZE
	.align		4
.L_106:
        /*0058*/ 	.byte	0x03, 0x19
        /*005a*/ 	.short	0x0018


	//----- nvinfo : EIATTR_PARAM_CBANK
	.align		4
        /*005c*/ 	.byte	0x04, 0x0a
        /*005e*/ 	.short	(.L_108 - .L_107)
	.align		4
.L_107:
        /*0060*/ 	.word	index@(.nv.constant0.test_mod_add)
        /*0064*/ 	.short	0x0380
        /*0066*/ 	.short	0x0018


	//----- nvinfo : EIATTR_SW_WAR
	.align		4
.L_108:
        /*0068*/ 	.byte	0x04, 0x36
        /*006a*/ 	.short	(.L_110 - .L_109)
.L_109:
        /*006c*/ 	.word	0x00000008
.L_110:


//--------------------- .nv.callgraph             --------------------------
	.section	.nv.callgraph,"",@"SHT_CUDA_CALLGRAPH"
	.align	4
	.sectionentsize	8
	.align		4
        /*0000*/ 	.word	0x00000000
	.align		4
        /*0004*/ 	.word	0xffffffff
	.align		4
        /*0008*/ 	.word	0x00000000
	.align		4
        /*000c*/ 	.word	0xfffffffe
	.align		4
        /*0010*/ 	.word	0x00000000
	.align		4
        /*0014*/ 	.word	0xfffffffd
	.align		4
        /*0018*/ 	.word	0x00000000
	.align		4
        /*001c*/ 	.word	0xfffffffc


//--------------------- .nv.constant3             --------------------------
	.section	.nv.constant3,"a",@progbits
	.align	8
.nv.constant3:
	.type		_P,@object
	.size		_P,(_Gx - _P)
_P:
        /*0000*/ 	.byte	0x2f, 0xfc, 0xff, 0xff, 0xfe, 0xff, 0xff, 0xff, 0xff, 0xff, 0xff, 0xff, 0xff, 0xff, 0xff, 0xff
        /*0010*/ 	.byte	0xff, 0xff, 0xff, 0xff, 0xff, 0xff, 0xff, 0xff, 0xff, 0xff, 0xff, 0xff, 0xff, 0xff, 0xff, 0xff
	.type		_Gx,@object
	.size		_Gx,(_Gy - _Gx)
_Gx:
        /*0020*/ 	.byte	0x98, 0x17, 0xf8, 0x16, 0x5b, 0x81, 0xf2, 0x59, 0xd9, 0x28, 0xce, 0x2d, 0xdb, 0xfc, 0x9b, 0x02
        /*0030*/ 	.byte	0x07, 0x0b, 0x87, 0xce, 0x95, 0x62, 0xa0, 0x55, 0xac, 0xbb, 0xdc, 0xf9, 0x7e, 0x66, 0xbe, 0x79
	.type		_Gy,@object
	.size		_Gy,(.L_2 - _Gy)
_Gy:
        /*0040*/ 	.byte	0xb8, 0xd4, 0x10, 0xfb, 0x8f, 0xd0, 0x47, 0x9c, 0x19, 0x54, 0x85, 0xa6, 0x48, 0xb4, 0x17, 0xfd
        /*0050*/ 	.byte	0xa8, 0x08, 0x11, 0x0e, 0xfc, 0xfb, 0xa4, 0x5d, 0x65, 0xc4, 0xa3, 0x26, 0x77, 0xda, 0x3a, 0x48
.L_2:


//--------------------- .text.test_point_double   --------------------------
	.section	.text.test_point_double,"ax",@progbits
	.align	128
        .global         test_point_double
        .type           test_point_double,@function
        .size           test_point_double,(.L_x_127 - test_point_double)
        .other          test_point_double,@"STO_CUDA_ENTRY STV_DEFAULT"
test_point_double:
.text.test_point_double:
[----:B------:R-:W0:Y:S01]  /*0000*/  LDC R1, c[0x0][0x37c] ;  /* 0x0000df00ff017b82 */ /* 0x000e220000000800 */
[----:B------:R-:W1:Y:S07]  /*0010*/  S2R R0, SR_TID.X ;  /* 0x0000000000007919 */ /* 0x000e6e0000002100 */
[----:B------:R-:W2:Y:S01]  /*0020*/  S2UR UR4, SR_CTAID.X ;  /* 0x00000000000479c3 */ /* 0x000ea20000002500 */
[----:B------:R-:W2:Y:S01]  /*0030*/  LDCU UR5, c[0x0][0x360] ;  /* 0x00006c00ff0577ac */ /* 0x000ea20008000800 */
[----:B0-----:R-:W-:Y:S01]  /*0040*/  VIADD R1, R1, 0xffffffe0 ;  /* 0xffffffe001017836 */ /* 0x001fe20000000000 */
[----:B--2---:R-:W-:-:S04]  /*0050*/  UIMAD UR4, UR4, UR5, URZ ;  /* 0x00000005040472a4 */ /* 0x004fc8000f8e02ff */
[----:B------:R-:W-:Y:S01]  /*0060*/  R2UR UR5, R1 ;  /* 0x00000000010572ca */ /* 0x000fe200000e0000 */
[----:B-1----:R-:W-:-:S05]  /*0070*/  IMAD.MOV R0, RZ, RZ, -R0 ;  /* 0x000000ffff007224 */ /* 0x002fca00078e0a00 */
[----:B------:R-:W-:-:S13]  /*0080*/  ISETP.NE.AND P0, PT, R0, UR4, PT ;  /* 0x0000000400007c0c */ /* 0x000fda000bf05270 */
[----:B------:R-:W-:Y:S05]  /*0090*/  @P0 EXIT ;  /* 0x000000000000094d */ /* 0x000fea0003800000 */
[----:B------:R-:W0:Y:S01]  /*00a0*/  LDC.64 R2, c[0x0][0x388] ;  /* 0x0000e200ff027b82 */ /* 0x000e220000000a00 */
[----:B------:R-:W0:Y:S02]  /*00b0*/  LDCU.64 UR6, c[0x0][0x358] ;  /* 0x00006b00ff0677ac */ /* 0x000e240008000a00 */
[----:B0-----:R-:W2:Y:S04]  /*00c0*/  LDG.E.64 R18, desc[UR6][R2.64] ;  /* 0x0000000602127981 */ /* 0x001ea8000c1e1b00 */
[----:B------:R-:W3:Y:S04]  /*00d0*/  LDG.E.64 R16, desc[UR6][R2.64+0x8] ;  /* 0x0000080602107981 */ /* 0x000ee8000c1e1b00 */
[----:B------:R-:W4:Y:S04]  /*00e0*/  LDG.E.64 R14, desc[UR6][R2.64+0x10] ;  /* 0x00001006020e7981 */ /* 0x000f28000c1e1b00 */
[----:B------:R0:W4:Y:S01]  /*00f0*/  LDG.E.64 R12, desc[UR6][R2.64+0x18] ;  /* 0x00001806020c7981 */ /* 0x000122000c1e1b00 */
[----:B------:R-:W1:Y:S08]  /*0100*/  LDC.64 R38, c[0x0][0x380] ;  /* 0x0000e000ff267b82 */ /* 0x000e700000000a00 */
[----:B------:R-:W4:Y:S01]  /*0110*/  LDC.64 R34, c[0x0][0x390] ;  /* 0x0000e400ff227b82 */ /* 0x000f220000000a00 */
[----:B-1----:R-:W5:Y:S04]  /*0120*/  LDG.E.64 R58, desc[UR6][R38.64] ;  /* 0x00000006263a7981 */ /* 0x002f68000c1e1b00 */
[----:B------:R-:W5:Y:S04]  /*0130*/  LDG.E.64 R56, desc[UR6][R38.64+0x8] ;  /* 0x0000080626387981 */ /* 0x000f68000c1e1b00 */
[----:B------:R-:W5:Y:S01]  /*0140*/  LDG.E.64 R22, desc[UR6][R38.64+0x18] ;  /* 0x0000180626167981 */ /* 0x000f62000c1e1b00 */
[----:B--2---:R-:W-:-:S04]  /*0150*/  IMAD.WIDE.U32 R4, R19, R18, RZ ;  /* 0x0000001213047225 */ /* 0x004fc800078e00ff */
[----:B------:R-:W-:-:S04]  /*0160*/  IMAD.WIDE.U32 R24, R18, R18, RZ ;  /* 0x0000001212187225 */ /* 0x000fc800078e00ff */
[----:B------:R-:W-:-:S04]  /*0170*/  IMAD.WIDE.U32 R4, P0, R18, R19, R4 ;  /* 0x0000001312047225 */ /* 0x000fc80007800004 */
[----:B------:R-:W-:Y:S01]  /*0180*/  IMAD.X R7, RZ, RZ, RZ, P0 ;  /* 0x000000ffff077224 */ /* 0x000fe200000e06ff */
[----:B------:R-:W-:Y:S01]  /*0190*/  IADD3 R46, P0, PT, R25, R4, RZ ;  /* 0x00000004192e7210 */ /* 0x000fe20007f1e0ff */
[----:B------:R-:W-:Y:S02]  /*01a0*/  IMAD.MOV.U32 R6, RZ, RZ, R5 ;  /* 0x000000ffff067224 */ /* 0x000fe400078e0005 */
[----:B---3--:R-:W-:-:S04]  /*01b0*/  IMAD.WIDE.U32 R8, R17, R18, RZ ;  /* 0x0000001211087225 */ /* 0x008fc800078e00ff */
[----:B------:R-:W-:-:S04]  /*01c0*/  IMAD.WIDE.U32.X R4, R19, R19, R6, P0 ;  /* 0x0000001313047225 */ /* 0x000fc800000e0406 */
[----:B------:R-:W-:-:S04]  /*01d0*/  IMAD.WIDE.U32 R8, P0, R19, R16, R8 ;  /* 0x0000001013087225 */ /* 0x000fc80007800008 */
[----:B------:R-:W-:-:S04]  /*01e0*/  IMAD.WIDE.U32 R6, R18, R16, R4 ;  /* 0x0000001012067225 */ /* 0x000fc800078e0004 */
[----:B------:R-:W-:Y:S02]  /*01f0*/  IMAD.IADD R45, R7, 0x1, R8 ;  /* 0x00000001072d7824 */ /* 0x000fe400078e0208 */
[----:B------:R-:W-:Y:S02]  /*0200*/  IMAD.MOV.U32 R44, RZ, RZ, R6 ;  /* 0x000000ffff2c7224 */ /* 0x000fe400078e0006 */
[----:B------:R-:W-:-:S04]  /*0210*/  IMAD.WIDE.U32 R10, R16, R18, RZ ;  /* 0x00000012100a7225 */ /* 0x000fc800078e00ff */
[----:B0-----:R-:W-:Y:S01]  /*0220*/  IMAD.WIDE.U32 R2, R18, R16, R44 ;  /* 0x0000001012027225 */ /* 0x001fe200078e002c */
[----:B------:R-:W-:-:S03]  /*0230*/  IADD3 RZ, P2, PT, R8, R11, RZ ;  /* 0x0000000b08ff7210 */ /* 0x000fc60007f5e0ff */
[----:B------:R-:W-:Y:S01]  /*0240*/  IMAD.X R21, RZ, RZ, RZ, P0 ;  /* 0x000000ffff157224 */ /* 0x000fe200000e06ff */
[----:B------:R-:W-:Y:S01]  /*0250*/  ISETP.GE.U32.AND P0, PT, R2, R6, PT ;  /* 0x000000060200720c */ /* 0x000fe20003f06070 */
[----:B------:R-:W-:Y:S02]  /*0260*/  IMAD.IADD R44, R8, 0x1, R3 ;  /* 0x00000001082c7824 */ /* 0x000fe400078e0203 */
[----:B------:R-:W-:-:S03]  /*0270*/  IMAD.WIDE.U32 R4, R19, R16, RZ ;  /* 0x0000001013047225 */ /* 0x000fc600078e00ff */
[----:B------:R-:W-:Y:S01]  /*0280*/  ISETP.GE.U32.AND.EX P0, PT, R44, R45, PT, P0 ;  /* 0x0000002d2c00720c */ /* 0x000fe20003f06100 */
[----:B------:R-:W-:Y:S02]  /*0290*/  IMAD.MOV.U32 R20, RZ, RZ, R9 ;  /* 0x000000ffff147224 */ /* 0x000fe400078e0009 */
[----:B------:R-:W-:Y:S01]  /*02a0*/  IMAD.WIDE.U32 R6, P1, R18, R17, R4 ;  /* 0x0000001112067225 */ /* 0x000fe20007820004 */
[----:B------:R-:W-:-:S03]  /*02b0*/  SEL R11, RZ, 0x1, P0 ;  /* 0x00000001ff0b7807 */ /* 0x000fc60000000000 */
[----:B------:R-:W-:Y:S02]  /*02c0*/  IMAD.WIDE.U32.X R8, R19, R17, R20, P2 ;  /* 0x0000001113087225 */ /* 0x000fe400010e0414 */
[----:B------:R0:W5:Y:S02]  /*02d0*/  LDG.E.64 R20, desc[UR6][R38.64+0x10] ;  /* 0x0000100626147981 */ /* 0x000164000c1e1b00 */
[----:B------:R-:W-:-:S04]  /*02e0*/  IMAD.WIDE.U32 R4, R18, R16, RZ ;  /* 0x0000001012047225 */ /* 0x000fc800078e00ff */
[----:B------:R-:W-:Y:S01]  /*02f0*/  IMAD.X R37, RZ, RZ, RZ, P1 ;  /* 0x000000ffff257224 */ /* 0x000fe200008e06ff */
[----:B------:R-:W-:Y:S01]  /*0300*/  IADD3 R10, P1, PT, R11, R8, RZ ;  /* 0x000000080b0a7210 */ /* 0x000fe20007f3e0ff */
[----:B----4-:R-:W-:Y:S01]  /*0310*/  IMAD.WIDE.U32 R28, R15, R18, RZ ;  /* 0x000000120f1c7225 */ /* 0x010fe200078e00ff */
[----:B------:R-:W-:-:S03]  /*0320*/  IADD3 RZ, P0, PT, R5, R6, RZ ;  /* 0x0000000605ff7210 */ /* 0x000fc60007f1e0ff */
[----:B------:R-:W-:-:S04]  /*0330*/  IMAD.WIDE.U32 R4, R17, R16, RZ ;  /* 0x0000001011047225 */ /* 0x000fc800078e00ff */
[----:B------:R-:W-:Y:S02]  /*0340*/  IMAD.MOV.U32 R36, RZ, RZ, R7 ;  /* 0x000000ffff247224 */ /* 0x000fe400078e0007 */
[----:B------:R-:W-:Y:S02]  /*0350*/  IMAD.X R11, RZ, RZ, R9, P1 ;  /* 0x000000ffff0b7224 */ /* 0x000fe400008e0609 */
[----:B------:R-:W-:-:S04]  /*0360*/  IMAD.WIDE.U32.X R36, R19, R17, R36, P0 ;  /* 0x0000001113247225 */ /* 0x000fc800000e0424 */
[----:B------:R-:W-:-:S04]  /*0370*/  IMAD.WIDE.U32 R26, R14, R18, RZ ;  /* 0x000000120e1a7225 */ /* 0x000fc800078e00ff */
[----:B------:R-:W-:-:S04]  /*0380*/  IMAD.WIDE.U32 R28, P2, R19, R14, R28 ;  /* 0x0000000e131c7225 */ /* 0x000fc8000784001c */
[----:B------:R-:W-:Y:S01]  /*0390*/  IMAD.WIDE.U32 R10, R16, R16, R10 ;  /* 0x00000010100a7225 */ /* 0x000fe200078e000a */
[----:B------:R-:W-:-:S03]  /*03a0*/  IADD3 R31, P1, PT, R27, R28, RZ ;  /* 0x0000001c1b1f7210 */ /* 0x000fc60007f3e0ff */
[----:B------:R-:W-:Y:S01]  /*03b0*/  IMAD.WIDE.U32 R8, P0, R16, R17, R4 ;  /* 0x0000001110087225 */ /* 0x000fe20007800004 */
[----:B------:R-:W-:-:S03]  /*03c0*/  IADD3 R3, P4, P5, R10, R26, R36 ;  /* 0x0000001a0a037210 */ /* 0x000fc60007d9e024 */
[----:B------:R-:W-:Y:S02]  /*03d0*/  IMAD.IADD R11, R8, 0x1, R11 ;  /* 0x00000001080b7824 */ /* 0x000fe400078e020b */
[----:B------:R-:W-:-:S03]  /*03e0*/  IMAD.WIDE.U32 R6, R16, R16, RZ ;  /* 0x0000001010067225 */ /* 0x000fc600078e00ff */
[----:B------:R-:W-:Y:S01]  /*03f0*/  IADD3.X R36, PT, PT, R11, R31, R37, P4, P5 ;  /* 0x0000001f0b247210 */ /* 0x000fe200027ea425 */
[----:B------:R-:W-:Y:S01]  /*0400*/  IMAD.X R43, RZ, RZ, RZ, P0 ;  /* 0x000000ffff2b7224 */ /* 0x000fe200000e06ff */
[----:B------:R-:W-:Y:S01]  /*0410*/  ISETP.GE.U32.AND P0, PT, R3, R10, PT ;  /* 0x0000000a0300720c */ /* 0x000fe20003f06070 */
[----:B------:R-:W-:Y:S01]  /*0420*/  IMAD.MOV.U32 R42, RZ, RZ, R9 ;  /* 0x000000ffff2a7224 */ /* 0x000fe200078e0009 */
[----:B------:R-:W-:Y:S01]  /*0430*/  IADD3 RZ, P4, PT, R7, R8, RZ ;  /* 0x0000000807ff7210 */ /* 0x000fe20007f9e0ff */
[-C--:B------:R-:W-:Y:S01]  /*0440*/  IMAD.WIDE.U32 R32, R19, R14.reuse, RZ ;  /* 0x0000000e13207225 */ /* 0x080fe200078e00ff */
[----:B------:R-:W-:Y:S01]  /*0450*/  ISETP.GE.U32.AND.EX P0, PT, R36, R11, PT, P0 ;  /* 0x0000000b2400720c */ /* 0x000fe20003f06100 */
[----:B------:R-:W5:Y:S02]  /*0460*/  LDG.E.64 R8, desc[UR6][R34.64+0x8] ;  /* 0x0000080622087981 */ /* 0x000f64000c1e1b00 */
[----:B------:R-:W-:Y:S01]  /*0470*/  IMAD.WIDE.U32.X R42, R17, R17, R42, P4 ;  /* 0x00000011112a7225 */ /* 0x000fe200020e042a */
[----:B------:R-:W-:Y:S01]  /*0480*/  SEL R49, RZ, 0x1, P0 ;  /* 0x00000001ff317807 */ /* 0x000fe20000000000 */
[----:B------:R-:W5:Y:S02]  /*0490*/  LDG.E.64 R10, desc[UR6][R34.64] ;  /* 0x00000006220a7981 */ /* 0x000f64000c1e1b00 */
[C---:B------:R-:W-:Y:S01]  /*04a0*/  IMAD.WIDE.U32 R4, R18.reuse, R14, RZ ;  /* 0x0000000e12047225 */ /* 0x040fe200078e00ff */
[----:B------:R-:W-:Y:S01]  /*04b0*/  IADD3 R48, P0, PT, R49, R42, RZ ;  /* 0x0000002a31307210 */ /* 0x000fe20007f1e0ff */
[----:B------:R-:W5:Y:S02]  /*04c0*/  LDG.E.64 R6, desc[UR6][R34.64+0x10] ;  /* 0x0000100622067981 */ /* 0x000f64000c1e1b00 */
[----:B------:R-:W-:-:S04]  /*04d0*/  IMAD.WIDE.U32 R32, P3, R18, R15, R32 ;  /* 0x0000000f12207225 */ /* 0x000fc80007860020 */
[----:B------:R-:W-:Y:S01]  /*04e0*/  IMAD.X R41, RZ, RZ, RZ, P3 ;  /* 0x000000ffff297224 */ /* 0x000fe200018e06ff */
[----:B------:R-:W-:Y:S01]  /*04f0*/  IADD3 RZ, P6, PT, R5, R32, RZ ;  /* 0x0000002005ff7210 */ /* 0x000fe20007fde0ff */
[----:B------:R-:W-:Y:S01]  /*0500*/  IMAD.WIDE.U32 R52, R15, R16, RZ ;  /* 0x000000100f347225 */ /* 0x000fe200078e00ff */
[----:B------:R-:W-:Y:S01]  /*0510*/  IADD3 R42, P3, PT, R3, R26, RZ ;  /* 0x0000001a032a7210 */ /* 0x000fe20007f7e0ff */
[----:B------:R1:W5:Y:S02]  /*0520*/  LDG.E.64 R4, desc[UR6][R34.64+0x18] ;  /* 0x0000180622047981 */ /* 0x000364000c1e1b00 */
[----:B0-----:R-:W-:-:S04]  /*0530*/  IMAD.WIDE.U32 R38, R13, R18, RZ ;  /* 0x000000120d267225 */ /* 0x001fc800078e00ff */
[----:B------:R-:W-:Y:S02]  /*0540*/  IMAD.MOV.U32 R40, RZ, RZ, R33 ;  /* 0x000000ffff287224 */ /* 0x000fe400078e0021 */
[----:B------:R-:W-:Y:S01]  /*0550*/  IMAD.X R49, RZ, RZ, R43, P0 ;  /* 0x000000ffff317224 */ /* 0x000fe200000e062b */
[----:B------:R-:W-:Y:S01]  /*0560*/  ISETP.GE.U32.AND P0, PT, R42, R26, PT ;  /* 0x0000001a2a00720c */ /* 0x000fe20003f06070 */
[----:B------:R-:W-:-:S04]  /*0570*/  IMAD.WIDE.U32 R26, R12, R18, RZ ;  /* 0x000000120c1a7225 */ /* 0x000fc800078e00ff */
[----:B------:R-:W-:-:S04]  /*0580*/  IMAD.WIDE.U32 R52, P4, R17, R14, R52 ;  /* 0x0000000e11347225 */ /* 0x000fc80007880034 */
[----:B-1----:R-:W-:-:S04]  /*0590*/  IMAD.WIDE.U32 R34, P5, R19, R12, R38 ;  /* 0x0000000c13227225 */ /* 0x002fc800078a0026 */
[----:B------:R-:W-:-:S04]  /*05a0*/  IMAD.WIDE.U32 R48, R16, R14, R48 ;  /* 0x0000000e10307225 */ /* 0x000fc800078e0030 */
[----:B------:R-:W-:-:S04]  /*05b0*/  IMAD.WIDE.U32.X R32, R19, R15, R40, P6 ;  /* 0x0000000f13207225 */ /* 0x000fc800030e0428 */
[----:B------:R-:W-:Y:S01]  /*05c0*/  IMAD.X R36, R36, 0x1, R31, P3 ;  /* 0x0000000124247824 */ /* 0x000fe200018e061f */
[----:B------:R-:W-:Y:S01]  /*05d0*/  IADD3 R3, P3, P6, R48, R26, R32 ;  /* 0x0000001a30037210 */ /* 0x000fe20007e7e020 */
[----:B------:R-:W-:Y:S01]  /*05e0*/  IMAD.X R39, RZ, RZ, RZ, P2 ;  /* 0x000000ffff277224 */ /* 0x000fe200010e06ff */
[----:B------:R-:W-:Y:S01]  /*05f0*/  IADD3 R34, P2, PT, R27, R34, RZ ;  /* 0x000000221b227210 */ /* 0x000fe20007f5e0ff */
[----:B------:R-:W-:Y:S01]  /*0600*/  IMAD.IADD R25, R49, 0x1, R52 ;  /* 0x0000000131197824 */ /* 0x000fe200078e0234 */
[----:B------:R-:W-:Y:S01]  /*0610*/  ISETP.GE.U32.AND.EX P0, PT, R36, R31, PT, P0 ;  /* 0x0000001f2400720c */ /* 0x000fe20003f06100 */
[----:B------:R-:W-:Y:S02]  /*0620*/  IMAD.MOV.U32 R38, RZ, RZ, R29 ;  /* 0x000000ffff267224 */ /* 0x000fe400078e001d */
[----:B------:R-:W-:Y:S01]  /*0630*/  IMAD.WIDE.U32 R54, R17, R14, RZ ;  /* 0x0000000e11367225 */ /* 0x000fe200078e00ff */
[----:B------:R-:W-:Y:S02]  /*0640*/  IADD3.X R0, PT, PT, R25, R34, R33, P3, P6 ;  /* 0x0000002219007210 */ /* 0x000fe40001fec421 */
[----:B------:R-:W-:Y:S01]  /*0650*/  SEL R27, RZ, 0x1, P0 ;  /* 0x00000001ff1b7807 */ /* 0x000fe20000000000 */
[----:B------:R-:W-:-:S04]  /*0660*/  IMAD.WIDE.U32.X R32, R19, R15, R38, P1 ;  /* 0x0000000f13207225 */ /* 0x000fc800008e0426 */
[----:B------:R-:W-:Y:S01]  /*0670*/  IMAD.WIDE.U32 R30, R14, R16, RZ ;  /* 0x000000100e1e7225 */ /* 0x000fe200078e00ff */
[----:B------:R-:W-:-:S03]  /*0680*/  IADD3 R32, P1, PT, R27, R32, RZ ;  /* 0x000000201b207210 */ /* 0x000fc60007f3e0ff */
[----:B------:R-:W-:-:S04]  /*0690*/  IMAD.WIDE.U32 R28, R15, R14, RZ ;  /* 0x0000000e0f1c7225 */ /* 0x000fc800078e00ff */
[----:B------:R-:W-:-:S04]  /*06a0*/  IMAD.WIDE.U32 R38, R16, R14, RZ ;  /* 0x0000000e10267225 */ /* 0x000fc800078e00ff */
[----:B------:R-:W-:Y:S01]  /*06b0*/  IMAD.WIDE.U32 R54, P6, R16, R15, R54 ;  /* 0x0000000f10367225 */ /* 0x000fe200078c0036 */
[----:B------:R-:W-:-:S03]  /*06c0*/  IADD3 RZ, P0, PT, R52, R31, RZ ;  /* 0x0000001f34ff7210 */ /* 0x000fc60007f1e0ff */
[----:B------:R-:W-:Y:S01]  /*06d0*/  IMAD.X R33, RZ, RZ, R33, P1 ;  /* 0x000000ffff217224 */ /* 0x000fe200008e0621 */
[----:B------:R-:W-:Y:S01]  /*06e0*/  IADD3 RZ, P1, PT, R39, R54, RZ ;  /* 0x0000003627ff7210 */ /* 0x000fe20007f3e0ff */
[----:B------:R-:W-:-:S04]  /*06f0*/  IMAD.WIDE.U32 R30, R14, R14, RZ ;  /* 0x0000000e0e1e7225 */ /* 0x000fc800078e00ff */
[----:B------:R-:W-:-:S04]  /*0700*/  IMAD.WIDE.U32 R28, P3, R14, R15, R28 ;  /* 0x0000000f0e1c7225 */ /* 0x000fc8000786001c */
[----:B------:R-:W-:-:S04]  /*0710*/  IMAD.WIDE.U32 R38, R19, R12, RZ ;  /* 0x0000000c13267225 */ /* 0x000fc800078e00ff */
[----:B------:R-:W-:Y:S01]  /*0720*/  IMAD.X R41, RZ, RZ, RZ, P4 ;  /* 0x000000ffff297224 */ /* 0x000fe200020e06ff */
[----:B------:R-:W-:Y:S01]  /*0730*/  IADD3 RZ, P4, PT, R31, R28, RZ ;  /* 0x0000001c1fff7210 */ /* 0x000fe20007f9e0ff */
[----:B------:R-:W-:Y:S02]  /*0740*/  IMAD.X R31, RZ, RZ, RZ, P6 ;  /* 0x000000ffff1f7224 */ /* 0x000fe400030e06ff */
[----:B------:R-:W-:-:S04]  /*0750*/  IMAD.WIDE.U32 R50, R18, R12, RZ ;  /* 0x0000000c12327225 */ /* 0x000fc800078e00ff */
[----:B------:R-:W-:-:S04]  /*0760*/  IMAD.WIDE.U32 R38, P6, R18, R13, R38 ;  /* 0x0000000d12267225 */ /* 0x000fc800078c0026 */
[----:B------:R-:W-:-:S04]  /*0770*/  IMAD.WIDE.U32 R32, R16, R14, R32 ;  /* 0x0000000e10207225 */ /* 0x000fc800078e0020 */
[----:B------:R-:W-:Y:S02]  /*0780*/  IMAD.MOV.U32 R40, RZ, RZ, R53 ;  /* 0x000000ffff287224 */ /* 0x000fe400078e0035 */
[----:B------:R-:W-:Y:S01]  /*0790*/  IMAD.X R49, RZ, RZ, RZ, P5 ;  /* 0x000000ffff317224 */ /* 0x000fe200028e06ff */
[----:B------:R-:W-:Y:S01]  /*07a0*/  IADD3 RZ, P5, PT, R51, R38, RZ ;  /* 0x0000002633ff7210 */ /* 0x000fe20007fbe0ff */
[----:B------:R-:W-:Y:S01]  /*07b0*/  IMAD.X R51, RZ, RZ, RZ, P6 ;  /* 0x000000ffff337224 */ /* 0x000fe200030e06ff */
[----:B------:R-:W-:Y:S01]  /*07c0*/  ISETP.GE.U32.AND P6, PT, R3, R48, PT ;  /* 0x000000300300720c */ /* 0x000fe20003fc6070 */
[----:B------:R-:W-:Y:S01]  /*07d0*/  IMAD.WIDE.U32.X R40, R17, R15, R40, P0 ;  /* 0x0000000f11287225 */ /* 0x000fe200000e0428 */
[----:B------:R-:W-:-:S03]  /*07e0*/  IADD3 R3, P0, PT, R3, R32, RZ ;  /* 0x0000002003037210 */ /* 0x000fc60007f1e0ff */
[----:B------:R-:W-:Y:S01]  /*07f0*/  IMAD.IADD R53, R52, 0x1, R33 ;  /* 0x0000000134357824 */ /* 0x000fe200078e0221 */
[----:B------:R-:W-:Y:S01]  /*0800*/  ISETP.GE.U32.AND.EX P6, PT, R0, R25, PT, P6 ;  /* 0x000000190000720c */ /* 0x000fe20003fc6160 */
[----:B------:R-:W-:Y:S02]  /*0810*/  IMAD.MOV.U32 R30, RZ, RZ, R55 ;  /* 0x000000ffff1e7224 */ /* 0x000fe400078e0037 */
[----:B------:R-:W-:Y:S01]  /*0820*/  IMAD.X R33, R53, 0x1, R0, P0 ;  /* 0x0000000135217824 */ /* 0x000fe200000e0600 */
[----:B------:R-:W-:Y:S01]  /*0830*/  IADD3 R0, P0, PT, R3, R26, RZ ;  /* 0x0000001a03007210 */ /* 0x000fe20007f1e0ff */
[----:B------:R-:W-:Y:S01]  /*0840*/  IMAD.WIDE.U32.X R30, R17, R15, R30, P1 ;  /* 0x0000000f111e7225 */ /* 0x000fe200008e041e */
[----:B------:R-:W-:Y:S02]  /*0850*/  SEL R27, RZ, 0x1, P6 ;  /* 0x00000001ff1b7807 */ /* 0x000fe40003000000 */
[----:B------:R-:W-:Y:S01]  /*0860*/  ISETP.GE.U32.AND P1, PT, R3, R32, PT ;  /* 0x000000200300720c */ /* 0x000fe20003f26070 */
[----:B------:R-:W-:Y:S01]  /*0870*/  IMAD.X R25, R33, 0x1, R34, P0 ;  /* 0x0000000121197824 */ /* 0x000fe200000e0622 */
[----:B------:R-:W-:-:S02]  /*0880*/  ISETP.GE.U32.AND P0, PT, R0, R26, PT ;  /* 0x0000001a0000720c */ /* 0x000fc40003f06070 */
[----:B------:R-:W-:Y:S02]  /*0890*/  IADD3 R32, P6, PT, R27, R30, RZ ;  /* 0x0000001e1b207210 */ /* 0x000fe40007fde0ff */
[----:B------:R-:W-:Y:S01]  /*08a0*/  ISETP.GE.U32.AND.EX P1, PT, R33, R53, PT, P1 ;  /* 0x000000352100720c */ /* 0x000fe20003f26110 */
[----:B------:R-:W-:Y:S01]  /*08b0*/  IMAD.WIDE.U32 R26, R13, R16, RZ ;  /* 0x000000100d1a7225 */ /* 0x000fe200078e00ff */
[----:B------:R-:W-:Y:S02]  /*08c0*/  ISETP.GE.U32.AND.EX P0, PT, R25, R34, PT, P0 ;  /* 0x000000221900720c */ /* 0x000fe40003f06100 */
[----:B------:R-:W-:Y:S01]  /*08d0*/  SEL R3, RZ, 0x1, P1 ;  /* 0x00000001ff037807 */ /* 0x000fe20000800000 */
[----:B------:R-:W-:Y:S02]  /*08e0*/  IMAD.MOV.U32 R48, RZ, RZ, R35 ;  /* 0x000000ffff307224 */ /* 0x000fe400078e0023 */
[----:B------:R-:W-:Y:S02]  /*08f0*/  IMAD.MOV.U32 R50, RZ, RZ, R39 ;  /* 0x000000ffff327224 */ /* 0x000fe400078e0027 */
[----:B------:R-:W-:Y:S01]  /*0900*/  IMAD.X R33, RZ, RZ, R31, P6 ;  /* 0x000000ffff217224 */ /* 0x000fe200030e061f */
[----:B------:R-:W-:Y:S01]  /*0910*/  SEL R39, RZ, 0x1, P0 ;  /* 0x00000001ff277807 */ /* 0x000fe20000000000 */
[----:B------:R-:W-:Y:S01]  /*0920*/  IMAD.WIDE.U32.X R30, R19, R13, R48, P2 ;  /* 0x0000000d131e7225 */ /* 0x000fe200010e0430 */
[----:B------:R-:W-:-:S03]  /*0930*/  IADD3 R40, P0, PT, R3, R40, RZ ;  /* 0x0000002803287210 */ /* 0x000fc60007f1e0ff */
[----:B------:R-:W-:-:S04]  /*0940*/  IMAD.WIDE.U32 R34, R12, R16, RZ ;  /* 0x000000100c227225 */ /* 0x000fc800078e00ff */
[----:B------:R-:W-:Y:S01]  /*0950*/  IMAD.WIDE.U32 R26, P1, R17, R12, R26 ;  /* 0x0000000c111a7225 */ /* 0x000fe2000782001a */
[----:B------:R-:W-:-:S03]  /*0960*/  IADD3 R38, P2, PT, R39, R30, RZ ;  /* 0x0000001e27267210 */ /* 0x000fc60007f5e0ff */
[----:B------:R-:W-:-:S04]  /*0970*/  IMAD.WIDE.U32.X R48, R19, R13, R50, P5 ;  /* 0x0000000d13307225 */ /* 0x000fc800028e0432 */
[----:B------:R-:W-:Y:S01]  /*0980*/  IMAD.WIDE.U32 R32, R16, R12, R32 ;  /* 0x0000000c10207225 */ /* 0x000fe200078e0020 */
[----:B------:R-:W-:-:S03]  /*0990*/  IADD3 RZ, P5, PT, R26, R35, RZ ;  /* 0x000000231aff7210 */ /* 0x000fc60007fbe0ff */
[----:B------:R-:W-:Y:S01]  /*09a0*/  IMAD.X R41, RZ, RZ, R41, P0 ;  /* 0x000000ffff297224 */ /* 0x000fe200000e0629 */
[----:B------:R-:W-:Y:S01]  /*09b0*/  IADD3 R37, P0, PT, R48, R32, RZ ;  /* 0x0000002030257210 */ /* 0x000fe20007f1e0ff */
[----:B------:R-:W-:-:S04]  /*09c0*/  IMAD.WIDE.U32 R34, R17, R12, RZ ;  /* 0x0000000c11227225 */ /* 0x000fc800078e00ff */
[----:B------:R-:W-:Y:S02]  /*09d0*/  IMAD.IADD R3, R33, 0x1, R26 ;  /* 0x0000000121037824 */ /* 0x000fe400078e021a */
[----:B------:R-:W-:Y:S02]  /*09e0*/  IMAD.X R39, RZ, RZ, R31, P2 ;  /* 0x000000ffff277224 */ /* 0x000fe400010e061f */
[----:B------:R-:W-:-:S04]  /*09f0*/  IMAD.WIDE.U32 R40, R14, R14, R40 ;  /* 0x0000000e0e287225 */ /* 0x000fc800078e0028 */
[----:B------:R-:W-:Y:S02]  /*0a00*/  IMAD.X R48, R3, 0x1, R49, P0 ;  /* 0x0000000103307824 */ /* 0x000fe400000e0631 */
[----:B------:R-:W-:-:S04]  /*0a10*/  IMAD.WIDE.U32 R52, R16, R12, RZ ;  /* 0x0000000c10347225 */ /* 0x000fc800078e00ff */
[----:B------:R-:W-:-:S04]  /*0a20*/  IMAD.WIDE.U32 R34, P0, R16, R13, R34 ;  /* 0x0000000d10227225 */ /* 0x000fc80007800022 */
[----:B------:R-:W-:Y:S01]  /*0a30*/  IMAD.X R31, RZ, RZ, RZ, P3 ;  /* 0x000000ffff1f7224 */ /* 0x000fe200018e06ff */
[----:B------:R-:W-:Y:S01]  /*0a40*/  IADD3 R33, P3, PT, R37, R40, RZ ;  /* 0x0000002825217210 */ /* 0x000fe20007f7e0ff */
[----:B------:R-:W-:Y:S01]  /*0a50*/  IMAD.WIDE.U32 R50, R16, R12, R38 ;  /* 0x0000000c10327225 */ /* 0x000fe200078e0026 */
[----:B------:R-:W-:-:S03]  /*0a60*/  IADD3 RZ, P2, PT, R53, R34, RZ ;  /* 0x0000002235ff7210 */ /* 0x000fc60007f5e0ff */
[----:B------:R-:W-:Y:S02]  /*0a70*/  IMAD.IADD R45, R28, 0x1, R41 ;  /* 0x000000011c2d7824 */ /* 0x000fe400078e0229 */
[----:B------:R-:W-:Y:S02]  /*0a80*/  IMAD.MOV.U32 R30, RZ, RZ, R29 ;  /* 0x000000ffff1e7224 */ /* 0x000fe400078e001d */
[----:B------:R-:W-:Y:S01]  /*0a90*/  IMAD.X R29, RZ, RZ, RZ, P0 ;  /* 0x000000ffff1d7224 */ /* 0x000fe200000e06ff */
[----:B------:R-:W-:Y:S01]  /*0aa0*/  IADD3 R34, P0, PT, R33, R50, RZ ;  /* 0x0000003221227210 */ /* 0x000fe20007f1e0ff */
[----:B------:R-:W-:Y:S02]  /*0ab0*/  IMAD.X R41, R45, 0x1, R48, P3 ;  /* 0x000000012d297824 */ /* 0x000fe400018e0630 */
[----:B------:R-:W-:Y:S01]  /*0ac0*/  IMAD.IADD R26, R26, 0x1, R51 ;  /* 0x000000011a1a7824 */ /* 0x000fe200078e0233 */
[----:B------:R-:W-:Y:S01]  /*0ad0*/  ISETP.GE.U32.AND P3, PT, R33, R40, PT ;  /* 0x000000282100720c */ /* 0x000fe20003f66070 */
[----:B------:R-:W-:Y:S01]  /*0ae0*/  IMAD.X R39, RZ, RZ, RZ, P1 ;  /* 0x000000ffff277224 */ /* 0x000fe200008e06ff */
[----:B------:R-:W-:Y:S01]  /*0af0*/  ISETP.GE.U32.AND P1, PT, R34, R50, PT ;  /* 0x000000322200720c */ /* 0x000fe20003f26070 */
[----:B------:R-:W-:Y:S01]  /*0b00*/  IMAD.X R43, R26, 0x1, R41, P0 ;  /* 0x000000011a2b7824 */ /* 0x000fe200000e0629 */
[----:B------:R-:W-:Y:S01]  /*0b10*/  ISETP.GE.U32.AND.EX P3, PT, R41, R45, PT, P3 ;  /* 0x0000002d2900720c */ /* 0x000fe20003f66130 */
[----:B------:R-:W-:-:S02]  /*0b20*/  IMAD.MOV.U32 R38, RZ, RZ, R27 ;  /* 0x000000ffff267224 */ /* 0x000fc400078e001b */
[----:B------:R-:W-:Y:S01]  /*0b30*/  IMAD.MOV.U32 R28, RZ, RZ, R35 ;  /* 0x000000ffff1c7224 */ /* 0x000fe200078e0023 */
[----:B------:R-:W-:Y:S01]  /*0b40*/  ISETP.GE.U32.AND.EX P1, PT, R43, R26, PT, P1 ;  /* 0x0000001a2b00720c */ /* 0x000fe20003f26110 */
[----:B------:R-:W-:Y:S01]  /*0b50*/  IMAD.WIDE.U32.X R30, R15, R15, R30, P4 ;  /* 0x0000000f0f1e7225 */ /* 0x000fe200020e041e */
[----:B------:R-:W-:Y:S02]  /*0b60*/  SEL R35, RZ, 0x1, P3 ;  /* 0x00000001ff237807 */ /* 0x000fe40001800000 */
[----:B------:R-:W-:Y:S01]  /*0b70*/  ISETP.GE.U32.AND P0, PT, R37, R32, PT ;  /* 0x000000202500720c */ /* 0x000fe20003f06070 */
[----:B------:R-:W-:Y:S01]  /*0b80*/  IMAD.WIDE.U32 R26, R34, 0x3d1, RZ ;  /* 0x000003d1221a7825 */ /* 0x000fe200078e00ff */
[----:B------:R-:W-:-:S03]  /*0b90*/  SEL R41, RZ, 0x1, P1 ;  /* 0x00000001ff297807 */ /* 0x000fc60000800000 */
[----:B------:R-:W-:Y:S02]  /*0ba0*/  IMAD R37, R43, 0x3d1, RZ ;  /* 0x000003d12b257824 */ /* 0x000fe400078e02ff */
[----:B------:R-:W-:Y:S01]  /*0bb0*/  IMAD.WIDE.U32.X R38, R17, R13, R38, P5 ;  /* 0x0000000d11267225 */ /* 0x000fe200028e0426 */
[----:B------:R-:W-:Y:S02]  /*0bc0*/  IADD3 R30, P3, PT, R35, R30, RZ ;  /* 0x0000001e231e7210 */ /* 0x000fe40007f7e0ff */
[----:B------:R-:W-:Y:S01]  /*0bd0*/  ISETP.GE.U32.AND P1, PT, R26, RZ, PT ;  /* 0x000000ff1a00720c */ /* 0x000fe20003f26070 */
[----:B------:R-:W-:Y:S01]  /*0be0*/  IMAD.WIDE.U32 R32, R13, R14, RZ ;  /* 0x0000000e0d207225 */ /* 0x000fe200078e00ff */
[----:B------:R-:W-:Y:S02]  /*0bf0*/  IADD3 R65, PT, PT, R27, R34, R37 ;  /* 0x000000221b417210 */ /* 0x000fe40007ffe025 */
[----:B------:R-:W-:Y:S01]  /*0c00*/  IADD3 R40, P4, PT, R41, R38, RZ ;  /* 0x0000002629287210 */ /* 0x000fe20007f9e0ff */
[----:B------:R-:W-:Y:S01]  /*0c10*/  IMAD.X R31, RZ, RZ, R31, P3 ;  /* 0x000000ffff1f7224 */ /* 0x000fe200018e061f */
[----:B------:R-:W-:Y:S01]  /*0c20*/  ISETP.GE.U32.AND.EX P0, PT, R48, R3, PT, P0 ;  /* 0x000000033000720c */ /* 0x000fe20003f06100 */
[----:B------:R-:W-:Y:S01]  /*0c30*/  IMAD.WIDE.U32.X R48, R17, R13, R28, P2 ;  /* 0x0000000d11307225 */ /* 0x000fe200010e041c */
[----:B------:R-:W-:-:S03]  /*0c40*/  ISETP.GE.U32.AND.EX P1, PT, R65, R34, PT, P1 ;  /* 0x000000224100720c */ /* 0x000fc60003f26110 */
[----:B------:R-:W-:Y:S02]  /*0c50*/  IMAD.X R41, RZ, RZ, R39, P4 ;  /* 0x000000ffff297224 */ /* 0x000fe400020e0627 */
[----:B------:R-:W-:Y:S01]  /*0c60*/  IMAD.WIDE.U32 R38, P5, R15, R12, R32 ;  /* 0x0000000c0f267225 */ /* 0x000fe200078a0020 */
[----:B------:R-:W-:-:S03]  /*0c70*/  SEL R47, RZ, 0x1, P1 ;  /* 0x00000001ff2f7807 */ /* 0x000fc60000800000 */
[----:B------:R-:W-:Y:S01]  /*0c80*/  IMAD.IADD R28, R27, 0x1, R37 ;  /* 0x000000011b1c7824 */ /* 0x000fe200078e0225 */
[----:B------:R-:W-:Y:S01]  /*0c90*/  SEL R37, RZ, 0x1, P0 ;  /* 0x00000001ff257807 */ /* 0x000fe20000000000 */
[----:B------:R-:W-:Y:S01]  /*0ca0*/  IMAD.WIDE.U32 R30, R14, R12, R30 ;  /* 0x0000000c0e1e7225 */ /* 0x000fe200078e001e */
[----:B------:R-:W-:-:S03]  /*0cb0*/  IADD3 R3, P3, PT, R47, R26, RZ ;  /* 0x0000001a2f037210 */ /* 0x000fc60007f7e0ff */
[----:B------:R-:W-:Y:S01]  /*0cc0*/  IMAD.IADD R27, R31, 0x1, R38 ;  /* 0x000000011f1b7824 */ /* 0x000fe200078e0226 */
[----:B------:R-:W-:Y:S01]  /*0cd0*/  IADD3 R37, P1, P2, R30, R48, R37 ;  /* 0x000000301e257210 */ /* 0x000fe20007a3e025 */
[----:B------:R-:W-:-:S04]  /*0ce0*/  IMAD.WIDE.U32 R40, R14, R12, R40 ;  /* 0x0000000c0e287225 */ /* 0x000fc800078e0028 */
[----:B------:R-:W-:Y:S01]  /*0cf0*/  IMAD.MOV.U32 R29, RZ, RZ, RZ ;  /* 0x000000ffff1d7224 */ /* 0x000fe200078e00ff */
[----:B------:R-:W-:Y:S01]  /*0d00*/  IADD3.X R48, PT, PT, R27, R49, RZ, P1, P2 ;  /* 0x000000311b307210 */ /* 0x000fe20000fe44ff */
[----:B------:R-:W-:Y:S01]  /*0d10*/  IMAD.MOV.U32 R35, RZ, RZ, RZ ;  /* 0x000000ffff237224 */ /* 0x000fe200078e00ff */
[----:B------:R-:W-:Y:S01]  /*0d20*/  IADD3 R45, P1, PT, R37, R40, RZ ;  /* 0x00000028252d7210 */ /* 0x000fe20007f3e0ff */
[----:B------:R-:W-:Y:S01]  /*0d30*/  IMAD.WIDE.U32 R32, R43, 0x3d1, R28 ;  /* 0x000003d12b207825 */ /* 0x000fe200078e001c */
[----:B------:R-:W-:-:S03]  /*0d40*/  ISETP.GT.U32.AND P0, PT, R3, R26, PT ;  /* 0x0000001a0300720c */ /* 0x000fc60003f04070 */
[----:B------:R-:W-:Y:S02]  /*0d50*/  IMAD.X R28, RZ, RZ, R28, P3 ;  /* 0x000000ffff1c7224 */ /* 0x000fe400018e061c */
[----:B------:R-:W-:Y:S02]  /*0d60*/  IMAD.IADD R31, R38, 0x1, R41 ;  /* 0x00000001261f7824 */ /* 0x000fe400078e0229 */
[----:B------:R-:W-:Y:S01]  /*0d70*/  IMAD.IADD R33, R33, 0x1, R35 ;  /* 0x0000000121217824 */ /* 0x000fe200078e0223 */
[----:B------:R-:W-:Y:S01]  /*0d80*/  ISETP.GT.U32.AND.EX P0, PT, R28, R65, PT, P0 ;  /* 0x000000411c00720c */ /* 0x000fe20003f04100 */
[----:B------:R-:W-:Y:S02]  /*0d90*/  IMAD.X R3, R31, 0x1, R48, P1 ;  /* 0x000000011f037824 */ /* 0x000fe400008e0630 */
[----:B------:R-:W-:Y:S01]  /*0da0*/  IMAD.WIDE.U32 R34, R12, R14, RZ ;  /* 0x0000000e0c227225 */ /* 0x000fe200078e00ff */
[----:B------:R-:W-:-:S03]  /*0db0*/  SEL R63, R47, 0x1, !P0 ;  /* 0x000000012f3f7807 */ /* 0x000fc60004000000 */
[----:B------:R-:W-:Y:S01]  /*0dc0*/  IMAD.WIDE.U32 R28, R15, R12, RZ ;  /* 0x0000000c0f1c7225 */ /* 0x000fe200078e00ff */
[----:B------:R-:W-:-:S03]  /*0dd0*/  IADD3 RZ, P3, PT, R38, R35, RZ ;  /* 0x0000002326ff7210 */ /* 0x000fc60007f7e0ff */
[----:B------:R-:W-:-:S04]  /*0de0*/  IMAD.WIDE.U32 R32, R45, 0x3d1, R32 ;  /* 0x000003d12d207825 */ /* 0x000fc800078e0020 */
[----:B------:R-:W-:Y:S02]  /*0df0*/  IMAD R41, R3, 0x3d1, RZ ;  /* 0x000003d103297824 */ /* 0x000fe400078e02ff */
[----:B------:R-:W-:Y:S01]  /*0e00*/  IMAD.WIDE.U32 R34, R14, R12, RZ ;  /* 0x0000000c0e227225 */ /* 0x000fe200078e00ff */
[----:B------:R-:W-:Y:S02]  /*0e10*/  ISETP.GE.U32.AND P1, PT, R45, R40, PT ;  /* 0x000000282d00720c */ /* 0x000fe40003f26070 */
[----:B------:R-:W-:Y:S01]  /*0e20*/  IADD3 R63, P2, P6, R32, R43, R63 ;  /* 0x0000002b203f7210 */ /* 0x000fe20007e5e03f */
[----:B------:R-:W-:Y:S02]  /*0e30*/  IMAD.IADD R34, R33, 0x1, R41 ;  /* 0x0000000121227824 */ /* 0x000fe400078e0229 */
[----:B------:R-:W-:Y:S01]  /*0e40*/  IMAD.WIDE.U32 R28, P4, R14, R13, R28 ;  /* 0x0000000d0e1c7225 */ /* 0x000fe2000788001c */
[----:B------:R-:W-:-:S03]  /*0e50*/  ISETP.GE.U32.AND.EX P1, PT, R3, R31, PT, P1 ;  /* 0x0000001f0300720c */ /* 0x000fc60003f26110 */
[----:B------:R-:W-:Y:S02]  /*0e60*/  IMAD.X R41, RZ, RZ, RZ, P5 ;  /* 0x000000ffff297224 */ /* 0x000fe400028e06ff */
[----:B------:R-:W-:Y:S01]  /*0e70*/  IMAD.MOV.U32 R40, RZ, RZ, R39 ;  /* 0x000000ffff287224 */ /* 0x000fe200078e0027 */
[----:B------:R-:W-:Y:S02]  /*0e80*/  ISETP.GE.U32.AND P0, PT, R63, R43, PT ;  /* 0x0000002b3f00720c */ /* 0x000fe40003f06070 */
[----:B------:R-:W-:Y:S01]  /*0e90*/  IADD3.X R69, PT, PT, R34, R45, RZ, P2, P6 ;  /* 0x0000002d22457210 */ /* 0x000fe200017ec4ff */
[----:B------:R-:W-:Y:S01]  /*0ea0*/  IMAD.WIDE.U32.X R40, R15, R13, R40, P3 ;  /* 0x0000000d0f287225 */ /* 0x000fe200018e0428 */
[----:B------:R-:W-:Y:S02]  /*0eb0*/  IADD3 RZ, P2, PT, R35, R28, RZ ;  /* 0x0000001c23ff7210 */ /* 0x000fe40007f5e0ff */
[----:B------:R-:W-:Y:S02]  /*0ec0*/  SEL R35, RZ, 0x1, P1 ;  /* 0x00000001ff237807 */ /* 0x000fe40000800000 */
[----:B------:R-:W-:-:S02]  /*0ed0*/  ISETP.GE.U32.AND.EX P0, PT, R69, R45, PT, P0 ;  /* 0x0000002d4500720c */ /* 0x000fc40003f06100 */
[----:B------:R-:W-:Y:S02]  /*0ee0*/  IADD3 R28, P1, PT, R35, R40, RZ ;  /* 0x00000028231c7210 */ /* 0x000fe40007f3e0ff */
[----:B------:R-:W-:Y:S02]  /*0ef0*/  SEL R33, RZ, 0x1, P0 ;  /* 0x00000001ff217807 */ /* 0x000fe40000000000 */
[----:B------:R-:W-:Y:S01]  /*0f00*/  ISETP.GE.U32.AND P0, PT, R37, R30, PT ;  /* 0x0000001e2500720c */ /* 0x000fe20003f06070 */
[----:B------:R-:W-:Y:S02]  /*0f10*/  IMAD.MOV.U32 R30, RZ, RZ, R29 ;  /* 0x000000ffff1e7224 */ /* 0x000fe400078e001d */
[----:B------:R-:W-:Y:S01]  /*0f20*/  IMAD.X R31, RZ, RZ, RZ, P4 ;  /* 0x000000ffff1f7224 */ /* 0x000fe200020e06ff */
[----:B------:R-:W-:Y:S01]  /*0f30*/  ISETP.GE.U32.AND.EX P0, PT, R48, R27, PT, P0 ;  /* 0x0000001b3000720c */ /* 0x000fe20003f06100 */
[----:B------:R-:W-:Y:S01]  /*0f40*/  IMAD.WIDE.U32 R38, R13, R12, RZ ;  /* 0x0000000c0d267225 */ /* 0x000fe200078e00ff */
[----:B------:R-:W-:-:S03]  /*0f50*/  IADD3 R32, P4, PT, R33, R32, RZ ;  /* 0x0000002021207210 */ /* 0x000fc60007f9e0ff */
[----:B------:R-:W-:Y:S02]  /*0f60*/  IMAD.X R29, RZ, RZ, R41, P1 ;  /* 0x000000ffff1d7224 */ /* 0x000fe400008e0629 */
[----:B------:R-:W-:Y:S01]  /*0f70*/  IMAD.MOV.U32 R35, RZ, RZ, RZ ;  /* 0x000000ffff237224 */ /* 0x000fe200078e00ff */
[----:B------:R-:W-:Y:S01]  /*0f80*/  SEL R37, RZ, 0x1, P0 ;  /* 0x00000001ff257807 */ /* 0x000fe20000000000 */
[----:B------:R-:W-:-:S04]  /*0f90*/  IMAD.WIDE.U32.X R40, R15, R13, R30, P2 ;  /* 0x0000000d0f287225 */ /* 0x000fc800010e041e */
[----:B------:R-:W-:-:S04]  /*0fa0*/  IMAD.WIDE.U32 R28, R12, R12, R28 ;  /* 0x0000000c0c1c7225 */ /* 0x000fc800078e001c */
[----:B------:R-:W-:-:S04]  /*0fb0*/  IMAD.WIDE.U32 R38, P3, R12, R13, R38 ;  /* 0x0000000d0c267225 */ /* 0x000fc80007860026 */
[----:B------:R-:W-:-:S04]  /*0fc0*/  IMAD.WIDE.U32 R30, R3, 0x3d1, R34 ;  /* 0x000003d1031e7825 */ /* 0x000fc800078e0022 */
[----:B------:R-:W-:Y:S01]  /*0fd0*/  IMAD.X R34, RZ, RZ, R34, P4 ;  /* 0x000000ffff227224 */ /* 0x000fe200020e0622 */
[----:B------:R-:W-:Y:S01]  /*0fe0*/  IADD3 R37, P2, P4, R28, R40, R37 ;  /* 0x000000281c257210 */ /* 0x000fe20007c5e025 */
[----:B------:R-:W-:Y:S02]  /*0ff0*/  IMAD.IADD R40, R38, 0x1, R29 ;  /* 0x0000000126287824 */ /* 0x000fe400078e021d */
[----:B------:R-:W-:Y:S01]  /*1000*/  IMAD.MOV.U32 R27, RZ, RZ, RZ ;  /* 0x000000ffff1b7224 */ /* 0x000fe200078e00ff */
[----:B------:R-:W-:Y:S02]  /*1010*/  ISETP.GT.U32.AND P1, PT, R32, R63, PT ;  /* 0x0000003f2000720c */ /* 0x000fe40003f24070 */
[----:B------:R-:W-:Y:S01]  /*1020*/  IADD3.X R35, PT, PT, R40, R41, RZ, P2, P4 ;  /* 0x0000002928237210 */ /* 0x000fe200017e84ff */
[----:B------:R-:W-:Y:S01]  /*1030*/  IMAD.IADD R31, R31, 0x1, R27 ;  /* 0x000000011f1f7824 */ /* 0x000fe200078e021b */
[----:B------:R-:W-:Y:S02]  /*1040*/  ISETP.GT.U32.AND.EX P0, PT, R34, R69, PT, P1 ;  /* 0x000000452200720c */ /* 0x000fe40003f04110 */
[----:B------:R-:W-:Y:S01]  /*1050*/  IADD3 R29, P1, PT, R24, R26, RZ ;  /* 0x0000001a181d7210 */ /* 0x000fe20007f3e0ff */
[----:B------:R-:W-:Y:S01]  /*1060*/  IMAD.WIDE.U32 R26, R37, 0x3d1, R30 ;  /* 0x000003d1251a7825 */ /* 0x000fe200078e001e */
[----:B------:R-:W-:-:S03]  /*1070*/  SEL R61, R33, 0x1, !P0 ;  /* 0x00000001213d7807 */ /* 0x000fc60004000000 */
[----:B------:R-:W-:Y:S01]  /*1080*/  IMAD R31, R35, 0x3d1, RZ ;  /* 0x000003d1231f7824 */ /* 0x000fe200078e02ff */
[----:B------:R-:W-:Y:S01]  /*1090*/  ISETP.GE.U32.AND P0, PT, R29, R24, PT ;  /* 0x000000181d00720c */ /* 0x000fe20003f06070 */
[----:B------:R-:W-:Y:S01]  /*10a0*/  IMAD.X R65, R65, 0x1, R46, P1 ;  /* 0x0000000141417824 */ /* 0x000fe200008e062e */
[----:B------:R-:W-:Y:S01]  /*10b0*/  IADD3 R61, P2, P4, R26, R3, R61 ;  /* 0x000000031a3d7210 */ /* 0x000fe20007c5e03d */
[----:B------:R-:W-:-:S03]  /*10c0*/  IMAD.IADD R30, R27, 0x1, R31 ;  /* 0x000000011b1e7824 */ /* 0x000fc600078e021f */
[----:B------:R-:W-:Y:S02]  /*10d0*/  ISETP.GE.U32.AND.EX P0, PT, R65, R46, PT, P0 ;  /* 0x0000002e4100720c */ /* 0x000fe40003f06100 */
[----:B------:R-:W-:Y:S02]  /*10e0*/  ISETP.GE.U32.AND P1, PT, R61, R3, PT ;  /* 0x000000033d00720c */ /* 0x000fe40003f26070 */
[-C--:B------:R-:W-:Y:S01]  /*10f0*/  IADD3.X R27, PT, PT, R30, R37.reuse, RZ, P2, P4 ;  /* 0x000000251e1b7210 */ /* 0x080fe200017e84ff */
[----:B------:R-:W-:Y:S01]  /*1100*/  IMAD.WIDE.U32 R46, R12, R12, RZ ;  /* 0x0000000c0c2e7225 */ /* 0x000fe200078e00ff */
[----:B------:R-:W-:Y:S02]  /*1110*/  SEL R3, RZ, 0x1, P0 ;  /* 0x00000001ff037807 */ /* 0x000fe40000000000 */
[----:B------:R-:W-:Y:S02]  /*1120*/  ISETP.GE.U32.AND.EX P0, PT, R27, R37, PT, P1 ;  /* 0x000000251b00720c */ /* 0x000fe40003f06110 */
[----:B------:R-:W-:Y:S01]  /*1130*/  ISETP.GE.U32.AND P1, PT, R37, R28, PT ;  /* 0x0000001c2500720c */ /* 0x000fe20003f26070 */
[----:B------:R-:W-:Y:S01]  /*1140*/  IMAD.X R33, RZ, RZ, RZ, P3 ;  /* 0x000000ffff217224 */ /* 0x000fe200018e06ff */
[----:B------:R-:W-:Y:S01]  /*1150*/  IADD3 RZ, P2, PT, R47, R38, RZ ;  /* 0x000000262fff7210 */ /* 0x000fe20007f5e0ff */
[----:B------:R-:W-:Y:S01]  /*1160*/  IMAD.MOV.U32 R32, RZ, RZ, R39 ;  /* 0x000000ffff207224 */ /* 0x000fe200078e0027 */
[----:B------:R-:W-:-:S02]  /*1170*/  ISETP.GE.U32.AND.EX P1, PT, R35, R40, PT, P1 ;  /* 0x000000282300720c */ /* 0x000fc40003f26110 */
[----:B------:R-:W-:Y:S01]  /*1180*/  SEL R37, RZ, 0x1, P0 ;  /* 0x00000001ff257807 */ /* 0x000fe20000000000 */
[----:B------:R-:W-:Y:S01]  /*1190*/  IMAD.WIDE.U32.X R32, R13, R13, R32, P2 ;  /* 0x0000000d0d207225 */ /* 0x000fe200010e0420 */
[----:B------:R-:W-:Y:S02]  /*11a0*/  IADD3 R63, P3, P4, R63, R2, R3 ;  /* 0x000000023f3f7210 */ /* 0x000fe40007c7e003 */
[----:B------:R-:W-:Y:S01]  /*11b0*/  SEL R39, RZ, 0x1, P1 ;  /* 0x00000001ff277807 */ /* 0x000fe20000800000 */
[----:B------:R-:W-:Y:S01]  /*11c0*/  IMAD.MOV.U32 R31, RZ, RZ, RZ ;  /* 0x000000ffff1f7224 */ /* 0x000fe200078e00ff */
[----:B------:R-:W-:Y:S02]  /*11d0*/  IADD3 R26, P5, PT, R37, R26, RZ ;  /* 0x0000001a251a7210 */ /* 0x000fe40007fbe0ff */
[----:B------:R-:W-:Y:S01]  /*11e0*/  ISETP.GE.U32.AND P0, PT, R63, R2, PT ;  /* 0x000000023f00720c */ /* 0x000fe20003f06070 */
[----:B------:R-:W-:Y:S01]  /*11f0*/  IMAD.WIDE.U32 R2, R35, 0x3d1, R30 ;  /* 0x000003d123027825 */ /* 0x000fe200078e001e */
[----:B------:R-:W-:-:S02]  /*1200*/  IADD3 R31, P1, PT, R39, R32, RZ ;  /* 0x00000020271f7210 */ /* 0x000fc40007f3e0ff */
[-C--:B------:R-:W-:Y:S01]  /*1210*/  IADD3.X R69, PT, PT, R69, R44.reuse, RZ, P3, P4 ;  /* 0x0000002c45457210 */ /* 0x080fe20001fe84ff */
[----:B------:R-:W-:Y:S01]  /*1220*/  IMAD.MOV.U32 R41, RZ, RZ, RZ ;  /* 0x000000ffff297224 */ /* 0x000fe200078e00ff */
[----:B------:R-:W-:Y:S01]  /*1230*/  ISETP.GT.U32.AND P2, PT, R26, R61, PT ;  /* 0x0000003d1a00720c */ /* 0x000fe20003f44070 */
[----:B------:R-:W-:Y:S02]  /*1240*/  IMAD.X R30, RZ, RZ, R30, P5 ;  /* 0x000000ffff1e7224 */ /* 0x000fe400028e061e */
[----:B------:R-:W-:Y:S01]  /*1250*/  IMAD.X R39, RZ, RZ, R33, P1 ;  /* 0x000000ffff277224 */ /* 0x000fe200008e0621 */
[----:B------:R-:W-:Y:S01]  /*1260*/  ISETP.GE.U32.AND.EX P1, PT, R69, R44, PT, P0 ;  /* 0x0000002c4500720c */ /* 0x000fe20003f26100 */
[----:B------:R-:W-:Y:S01]  /*1270*/  IMAD.IADD R3, R3, 0x1, R41 ;  /* 0x0000000103037824 */ /* 0x000fe200078e0229 */
[----:B------:R-:W-:Y:S01]  /*1280*/  ISETP.GT.U32.AND.EX P0, PT, R30, R27, PT, P2 ;  /* 0x0000001b1e00720c */ /* 0x000fe20003f04120 */
[----:B------:R-:W-:Y:S02]  /*1290*/  IMAD R33, R39, 0x3d1, RZ ;  /* 0x000003d127217824 */ /* 0x000fe400078e02ff */
[----:B------:R-:W-:Y:S01]  /*12a0*/  IMAD.WIDE.U32 R2, R31, 0x3d1, R2 ;  /* 0x000003d11f027825 */ /* 0x000fe200078e0002 */
[----:B------:R-:W-:-:S02]  /*12b0*/  SEL R26, R37, 0x1, !P0 ;  /* 0x00000001251a7807 */ /* 0x000fc40004000000 */
[----:B------:R-:W-:Y:S01]  /*12c0*/  SEL R24, RZ, 0x1, P1 ;  /* 0x00000001ff187807 */ /* 0x000fe20000800000 */
[----:B------:R-:W-:Y:S01]  /*12d0*/  IMAD.IADD R30, R3, 0x1, R33 ;  /* 0x00000001031e7824 */ /* 0x000fe200078e0221 */
[-C--:B------:R-:W-:Y:S02]  /*12e0*/  IADD3 R26, P1, P2, R2, R35.reuse, R26 ;  /* 0x00000023021a7210 */ /* 0x080fe40007a3e01a */
[-C--:B------:R-:W-:Y:S02]  /*12f0*/  IADD3 R61, P3, P4, R61, R42.reuse, R24 ;  /* 0x0000002a3d3d7210 */ /* 0x080fe40007c7e018 */
[----:B------:R-:W-:Y:S02]  /*1300*/  ISETP.GE.U32.AND P0, PT, R26, R35, PT ;  /* 0x000000231a00720c */ /* 0x000fe40003f06070 */
[----:B------:R-:W-:Y:S02]  /*1310*/  IADD3.X R52, PT, PT, R30, R31, RZ, P1, P2 ;  /* 0x0000001f1e347210 */ /* 0x000fe40000fe44ff */
[----:B------:R-:W-:-:S02]  /*1320*/  ISETP.GE.U32.AND P1, PT, R61, R42, PT ;  /* 0x0000002a3d00720c */ /* 0x000fc40003f26070 */
[-C--:B------:R-:W-:Y:S02]  /*1330*/  IADD3.X R27, PT, PT, R27, R36.reuse, RZ, P3, P4 ;  /* 0x000000241b1b7210 */ /* 0x080fe40001fe84ff */
[----:B------:R-:W-:Y:S02]  /*1340*/  ISETP.GE.U32.AND.EX P0, PT, R52, R31, PT, P0 ;  /* 0x0000001f3400720c */ /* 0x000fe40003f06100 */
[----:B------:R-:W-:Y:S02]  /*1350*/  ISETP.GE.U32.AND.EX P1, PT, R27, R36, PT, P1 ;  /* 0x000000241b00720c */ /* 0x000fe40003f26110 */
[----:B------:R-:W-:Y:S02]  /*1360*/  SEL R33, RZ, 0x1, P0 ;  /* 0x00000001ff217807 */ /* 0x000fe40000000000 */
[----:B------:R-:W-:Y:S02]  /*1370*/  SEL R53, RZ, 0x1, P1 ;  /* 0x00000001ff357807 */ /* 0x000fe40000800000 */
[----:B------:R-:W-:-:S04]  /*1380*/  IADD3 R2, P1, PT, R33, R2, RZ ;  /* 0x0000000221027210 */ /* 0x000fc80007f3e0ff */
[----:B------:R-:W-:Y:S01]  /*1390*/  ISETP.GT.U32.AND P0, PT, R2, R26, PT ;  /* 0x0000001a0200720c */ /* 0x000fe20003f04070 */
[--C-:B------:R-:W-:Y:S01]  /*13a0*/  IMAD.X R24, RZ, RZ, R30.reuse, P1 ;  /* 0x000000ffff187224 */ /* 0x100fe200008e061e */
[----:B------:R-:W0:Y:S01]  /*13b0*/  LDC.64 R2, c[0x3][0x18] ;  /* 0x00c00600ff027b82 */ /* 0x000e220000000a00 */
[----:B------:R-:W-:Y:S01]  /*13c0*/  IADD3 R53, P2, P3, R26, R0, R53 ;  /* 0x000000001a357210 */ /* 0x000fe20007b5e035 */
[----:B------:R-:W-:Y:S02]  /*13d0*/  IMAD.MOV.U32 R31, RZ, RZ, RZ ;  /* 0x000000ffff1f7224 */ /* 0x000fe400078e00ff */
[----:B------:R-:W-:Y:S02]  /*13e0*/  ISETP.GT.U32.AND.EX P0, PT, R24, R52, PT, P0 ;  /* 0x000000341800720c */ /* 0x000fe40003f04100 */
[----:B------:R-:W-:Y:S02]  /*13f0*/  ISETP.GE.U32.AND P1, PT, R53, R0, PT ;  /* 0x000000003500720c */ /* 0x000fe40003f26070 */
[----:B------:R-:W-:Y:S01]  /*1400*/  IADD3.X R52, PT, PT, R52, R25, RZ, P2, P3 ;  /* 0x0000001934347210 */ /* 0x000fe200017e64ff */
[----:B------:R-:W-:Y:S01]  /*1410*/  IMAD.WIDE.U32 R30, R39, 0x3d1, R30 ;  /* 0x000003d1271e7825 */ /* 0x000fe200078e001e */
[----:B------:R-:W-:-:S02]  /*1420*/  SEL R33, R33, 0x1, !P0 ;  /* 0x0000000121217807 */ /* 0x000fc40004000000 */
[----:B------:R-:W-:Y:S01]  /*1430*/  ISETP.GE.U32.AND.EX P0, PT, R52, R25, PT, P1 ;  /* 0x000000193400720c */ /* 0x000fe20003f06110 */
[----:B------:R-:W-:Y:S01]  /*1440*/  IMAD.MOV.U32 R35, RZ, RZ, RZ ;  /* 0x000000ffff237224 */ /* 0x000fe200078e00ff */
[----:B------:R-:W-:Y:S02]  /*1450*/  IADD3 R25, P1, P2, R30, R39, R33 ;  /* 0x000000271e197210 */ /* 0x000fe40007a3e021 */
[----:B------:R-:W-:Y:S01]  /*1460*/  SEL R0, RZ, 0x1, P0 ;  /* 0x00000001ff007807 */ /* 0x000fe20000000000 */
[----:B------:R-:W-:-:S03]  /*1470*/  IMAD.IADD R30, R31, 0x1, R35 ;  /* 0x000000011f1e7824 */ /* 0x000fc600078e0223 */
[----:B------:R-:W-:Y:S02]  /*1480*/  LOP3.LUT P0, RZ, R25, R0, RZ, 0xfc, !PT ;  /* 0x0000000019ff7212 */ /* 0x000fe4000780fcff */
[----:B------:R-:W-:Y:S02]  /*1490*/  IADD3.X R0, PT, PT, R30, RZ, RZ, P1, P2 ;  /* 0x000000ff1e007210 */ /* 0x000fe40000fe44ff */
[----:B0-----:R-:W-:Y:S02]  /*14a0*/  ISETP.LE.U32.AND P1, PT, R53, R2, PT ;  /* 0x000000023500720c */ /* 0x001fe40003f23070 */
[----:B------:R-:W-:-:S04]  /*14b0*/  LOP3.LUT P0, RZ, R0, RZ, RZ, 0xfc, P0 ;  /* 0x000000ff00ff7212 */ /* 0x000fc8000000fcff */
[----:B------:R-:W-:-:S13]  /*14c0*/  ISETP.LE.U32.AND.EX P0, PT, R52, R3, !P0, P1 ;  /* 0x000000033400720c */ /* 0x000fda0004703110 */
[----:B------:R-:W-:Y:S05]  /*14d0*/  @!P0 BRA `(.L_x_0) ;  /* 0x0000000000488947 */ /* 0x000fea0003800000 */
[----:B------:R-:W-:-:S04]  /*14e0*/  ISETP.GE.U32.AND P0, PT, R53, R2, PT ;  /* 0x000000023500720c */ /* 0x000fc80003f06070 */
[----:B------:R-:W-:-:S13]  /*14f0*/  ISETP.GE.U32.AND.EX P0, PT, R52, R3, PT, P0 ;  /* 0x000000033400720c */ /* 0x000fda0003f06100 */
[----:B------:R-:W-:Y:S05]  /*1500*/  @!P0 BRA `(.L_x_1) ;  /* 0x0000000800148947 */ /* 0x000fea0003800000 */
[----:B------:R-:W0:Y:S02]  /*1510*/  LDCU.64 UR8, c[0x3][0x10] ;  /* 0x00c00200ff0877ac */ /* 0x000e240008000a00 */
[----:B0-----:R-:W-:-:S04]  /*1520*/  ISETP.GT.U32.AND P0, PT, R61, UR8, PT ;  /* 0x000000083d007c0c */ /* 0x001fc8000bf04070 */
[----:B------:R-:W-:-:S13]  /*1530*/  ISETP.GT.U32.AND.EX P0, PT, R27, UR9, PT, P0 ;  /* 0x000000091b007c0c */ /* 0x000fda000bf04100 */
[----:B------:R-:W-:Y:S05]  /*1540*/  @P0 BRA `(.L_x_0) ;  /* 0x00000000002c0947 */ /* 0x000fea0003800000 */
[----:B------:R-:W0:Y:S01]  /*1550*/  LDCU.128 UR12, c[0x3][URZ] ;  /* 0x00c00000ff0c77ac */ /* 0x000e220008000c00 */
[----:B------:R-:W-:-:S04]  /*1560*/  ISETP.GE.U32.AND P1, PT, R61, UR8, PT ;  /* 0x000000083d007c0c */ /* 0x000fc8000bf26070 */
[----:B------:R-:W-:Y:S02]  /*1570*/  ISETP.GE.U32.AND.EX P1, PT, R27, UR9, PT, P1 ;  /* 0x000000091b007c0c */ /* 0x000fe4000bf26110 */
[----:B0-----:R-:W-:Y:S02]  /*1580*/  ISETP.GE.U32.AND P0, PT, R29, UR12, PT ;  /* 0x0000000c1d007c0c */ /* 0x001fe4000bf06070 */
[C---:B------:R-:W-:Y:S02]  /*1590*/  ISETP.GT.U32.AND P2, PT, R63.reuse, UR14, PT ;  /* 0x0000000e3f007c0c */ /* 0x040fe4000bf44070 */
[----:B------:R-:W-:Y:S02]  /*15a0*/  ISETP.LT.U32.AND P3, PT, R63, UR14, PT ;  /* 0x0000000e3f007c0c */ /* 0x000fe4000bf61070 */
[----:B------:R-:W-:Y:S02]  /*15b0*/  ISETP.GE.U32.AND.EX P0, PT, R65, UR13, PT, P0 ;  /* 0x0000000d41007c0c */ /* 0x000fe4000bf06100 */
[----:B------:R-:W-:-:S02]  /*15c0*/  ISETP.GT.U32.AND.EX P2, PT, R69, UR15, PT, P2 ;  /* 0x0000000f45007c0c */ /* 0x000fc4000bf44120 */
[----:B------:R-:W-:-:S04]  /*15d0*/  ISETP.LT.U32.OR.EX P0, PT, R69, UR15, !P0, P3 ;  /* 0x0000000f45007c0c */ /* 0x000fc8000c701530 */
[----:B------:R-:W-:-:S13]  /*15e0*/  PLOP3.LUT P0, PT, P1, P2, P0, 0x2f, 0x0 ;  /* 0x000000000000781c */ /* 0x000fda0000f04507 */
[----:B------:R-:W-:Y:S05]  /*15f0*/  @P0 BRA `(.L_x_1) ;  /* 0x0000000400d80947 */ /* 0x000fea0003800000 */
.L_x_0:
[----:B------:R-:W0:Y:S08]  /*1600*/  LDC.64 R24, c[0x3][RZ] ;  /* 0x00c00000ff187b82 */ /* 0x000e300000000a00 */
[----:B------:R-:W1:Y:S08]  /*1610*/  LDC.64 R32, c[0x3][0x8] ;  /* 0x00c00200ff207b82 */ /* 0x000e700000000a00 */
[----:B------:R-:W2:Y:S01]  /*1620*/  LDC.64 R30, c[0x3][0x10] ;  /* 0x00c00400ff1e7b82 */ /* 0x000ea20000000a00 */
[----:B0-----:R-:W-:-:S04]  /*1630*/  ISETP.GE.U32.AND P0, PT, R29, R24, PT ;  /* 0x000000181d00720c */ /* 0x001fc80003f06070 */
[----:B------:R-:W-:-:S04]  /*1640*/  ISETP.GE.U32.AND.EX P0, PT, R65, R25, PT, P0 ;  /* 0x000000194100720c */ /* 0x000fc80003f06100 */
[----:B------:R-:W-:-:S04]  /*1650*/  SEL R35, RZ, 0x1, P0 ;  /* 0x00000001ff237807 */ /* 0x000fc80000000000 */
[----:B-1----:R-:W-:-:S04]  /*1660*/  IADD3 R34, P1, PT, R35, R32, RZ ;  /* 0x0000002023227210 */ /* 0x002fc80007f3e0ff */
[----:B------:R-:W-:Y:S01]  /*1670*/  ISETP.GE.U32.AND P0, PT, R63, R34, PT ;  /* 0x000000223f00720c */ /* 0x000fe20003f06070 */
[----:B------:R-:W-:Y:S01]  /*1680*/  IMAD.X R36, RZ, RZ, R33, P1 ;  /* 0x000000ffff247224 */ /* 0x000fe200008e0621 */
[----:B------:R-:W-:-:S04]  /*1690*/  IADD3 R63, P2, PT, -R34, R63, RZ ;  /* 0x0000003f223f7210 */ /* 0x000fc80007f5e1ff */
[C---:B------:R-:W-:Y:S01]  /*16a0*/  ISETP.GE.U32.AND.EX P0, PT, R69.reuse, R36, PT, P0 ;  /* 0x000000244500720c */ /* 0x040fe20003f06100 */
[----:B------:R-:W-:-:S03]  /*16b0*/  IMAD.X R69, R69, 0x1, ~R36, P2 ;  /* 0x0000000145457824 */ /* 0x000fc600010e0e24 */
[----:B------:R-:W-:-:S04]  /*16c0*/  SEL R35, RZ, 0x1, P0 ;  /* 0x00000001ff237807 */ /* 0x000fc80000000000 */
[----:B--2---:R-:W-:-:S04]  /*16d0*/  IADD3 R26, P1, PT, R35, R30, RZ ;  /* 0x0000001e231a7210 */ /* 0x004fc80007f3e0ff */
[----:B------:R-:W-:Y:S01]  /*16e0*/  ISETP.GE.U32.AND P0, PT, R61, R26, PT ;  /* 0x0000001a3d00720c */ /* 0x000fe20003f06070 */
[----:B------:R-:W-:Y:S01]  /*16f0*/  IMAD.X R28, RZ, RZ, R31, P1 ;  /* 0x000000ffff1c7224 */ /* 0x000fe200008e061f */
[----:B------:R-:W-:-:S04]  /*1700*/  IADD3 R61, P3, PT, -R26, R61, RZ ;  /* 0x0000003d1a3d7210 */ /* 0x000fc80007f7e1ff */
[C---:B------:R-:W-:Y:S01]  /*1710*/  ISETP.GE.U32.AND.EX P0, PT, R27.reuse, R28, PT, P0 ;  /* 0x0000001c1b00720c */ /* 0x040fe20003f06100 */
[----:B------:R-:W-:-:S03]  /*1720*/  IMAD.X R34, R27, 0x1, ~R28, P3 ;  /* 0x000000011b227824 */ /* 0x000fc600018e0e1c */
[----:B------:R-:W-:-:S04]  /*1730*/  SEL R0, RZ, 0x1, P0 ;  /* 0x00000001ff007807 */ /* 0x000fc80000000000 */
[----:B------:R-:W-:-:S04]  /*1740*/  IADD3 R53, P0, P1, R53, -R2, -R0 ;  /* 0x8000000235357210 */ /* 0x000fc8000791e800 */
[----:B------:R-:W-:Y:S02]  /*1750*/  IADD3.X R52, PT, PT, R52, -0x1, ~R3, P0, P1 ;  /* 0xffffffff34347810 */ /* 0x000fe400007e2c03 */
[----:B------:R-:W-:Y:S02]  /*1760*/  ISETP.GT.U32.AND P0, PT, R53, R2, PT ;  /* 0x000000023500720c */ /* 0x000fe40003f04070 */
[----:B------:R-:W-:Y:S02]  /*1770*/  IADD3 R35, P1, PT, R29, -R24, RZ ;  /* 0x800000181d237210 */ /* 0x000fe40007f3e0ff */
[----:B------:R-:W-:-:S03]  /*1780*/  ISETP.GT.U32.AND.EX P0, PT, R52, R3, PT, P0 ;  /* 0x000000033400720c */ /* 0x000fc60003f04100 */
[----:B------:R-:W-:-:S10]  /*1790*/  IMAD.X R65, R65, 0x1, ~R25, P1 ;  /* 0x0000000141417824 */ /* 0x000fd400008e0e19 */
[----:B------:R-:W-:Y:S05]  /*17a0*/  @P0 BRA `(.L_x_2) ;  /* 0x00000000005c0947 */ /* 0x000fea0003800000 */
[----:B------:R-:W-:Y:S01]  /*17b0*/  ISETP.GE.U32.AND P0, PT, R53, R2, PT ;  /* 0x000000023500720c */ /* 0x000fe20003f06070 */
[----:B------:R-:W-:Y:S02]  /*17c0*/  IMAD.MOV.U32 R27, RZ, RZ, R34 ;  /* 0x000000ffff1b7224 */ /* 0x000fe400078e0022 */
[----:B------:R-:W-:Y:S01]  /*17d0*/  IMAD.MOV.U32 R29, RZ, RZ, R35 ;  /* 0x000000ffff1d7224 */ /* 0x000fe200078e0023 */
[----:B------:R-:W-:-:S13]  /*17e0*/  ISETP.GE.U32.AND.EX P0, PT, R52, R3, PT, P0 ;  /* 0x000000033400720c */ /* 0x000fda0003f06100 */
[----:B------:R-:W-:Y:S05]  /*17f0*/  @!P0 BRA `(.L_x_1) ;  /* 0x0000000400588947 */ /* 0x000fea0003800000 */
[----:B------:R-:W-:-:S04]  /*1800*/  ISETP.GT.U32.AND P0, PT, R61, R30, PT ;  /* 0x0000001e3d00720c */ /* 0x000fc80003f04070 */
[----:B------:R-:W-:-:S13]  /*1810*/  ISETP.GT.U32.AND.EX P0, PT, R34, R31, PT, P0 ;  /* 0x0000001f2200720c */ /* 0x000fda0003f04100 */
        /* <DEDUP_REMOVED lines=10> */
[----:B------:R-:W-:Y:S01]  /*18c0*/  IMAD.MOV.U32 R27, RZ, RZ, R34 ;  /* 0x000000ffff1b7224 */ /* 0x000fe200078e0022 */
[----:B------:R-:W-:Y:S01]  /*18d0*/  ISETP.LT.U32.AND P1, PT, R63, R32, PT ;  /* 0x000000203f00720c */ /* 0x000fe20003f21070 */
[----:B------:R-:W-:Y:S01]  /*18e0*/  IMAD.MOV.U32 R29, RZ, RZ, R35 ;  /* 0x000000ffff1d7224 */ /* 0x000fe200078e0023 */
[----:B------:R-:W-:-:S04]  /*18f0*/  ISETP.GE.U32.AND.EX P0, PT, R65, R25, PT, P0 ;  /* 0x000000194100720c */ /* 0x000fc80003f06100 */
[----:B------:R-:W-:-:S13]  /*1900*/  ISETP.LT.U32.OR.EX P0, PT, R69, R33, !P0, P1 ;  /* 0x000000214500720c */ /* 0x000fda0004701510 */
[----:B------:R-:W-:Y:S05]  /*1910*/  @P0 BRA `(.L_x_1) ;  /* 0x0000000400100947 */ /* 0x000fea0003800000 */
.L_x_2:
[----:B------:R-:W-:-:S04]  /*1920*/  ISETP.GE.U32.AND P0, PT, R35, R24, PT ;  /* 0x000000182300720c */ /* 0x000fc80003f06070 */
[----:B------:R-:W-:-:S04]  /*1930*/  ISETP.GE.U32.AND.EX P0, PT, R65, R25, PT, P0 ;  /* 0x000000194100720c */ /* 0x000fc80003f06100 */
[----:B------:R-:W-:-:S04]  /*1940*/  SEL R27, RZ, 0x1, P0 ;  /* 0x00000001ff1b7807 */ /* 0x000fc80000000000 */
[----:B------:R-:W-:-:S04]  /*1950*/  IADD3 R28, P1, PT, R27, R32, RZ ;  /* 0x000000201b1c7210 */ /* 0x000fc80007f3e0ff */
[----:B------:R-:W-:Y:S01]  /*1960*/  ISETP.GE.U32.AND P0, PT, R63, R28, PT ;  /* 0x0000001c3f00720c */ /* 0x000fe20003f06070 */
[----:B------:R-:W-:Y:S01]  /*1970*/  IMAD.X R29, RZ, RZ, R33, P1 ;  /* 0x000000ffff1d7224 */ /* 0x000fe200008e0621 */
[----:B------:R-:W-:-:S04]  /*1980*/  IADD3 R63, P2, PT, -R28, R63, RZ ;  /* 0x0000003f1c3f7210 */ /* 0x000fc80007f5e1ff */
[C---:B------:R-:W-:Y:S01]  /*1990*/  ISETP.GE.U32.AND.EX P0, PT, R69.reuse, R29, PT, P0 ;  /* 0x0000001d4500720c */ /* 0x040fe20003f06100 */
[----:B------:R-:W-:-:S03]  /*19a0*/  IMAD.X R69, R69, 0x1, ~R29, P2 ;  /* 0x0000000145457824 */ /* 0x000fc600010e0e1d */
        /* <DEDUP_REMOVED lines=38> */
.L_x_3:
[----:B------:R-:W-:-:S04]  /*1c10*/  ISETP.GE.U32.AND P0, PT, R35, R24, PT ;  /* 0x000000182300720c */ /* 0x000fc80003f06070 */
[----:B------:R-:W-:-:S04]  /*1c20*/  ISETP.GE.U32.AND.EX P0, PT, R65, R25, PT, P0 ;  /* 0x000000194100720c */ /* 0x000fc80003f06100 */
[----:B------:R-:W-:-:S04]  /*1c30*/  SEL R27, RZ, 0x1, P0 ;  /* 0x00000001ff1b7807 */ /* 0x000fc80000000000 */
[----:B------:R-:W-:-:S05]  /*1c40*/  IADD3 R32, P0, PT, R27, R32, RZ ;  /* 0x000000201b207210 */ /* 0x000fca0007f1e0ff */
[----:B------:R-:W-:Y:S01]  /*1c50*/  IMAD.X R33, RZ, RZ, R33, P0 ;  /* 0x000000ffff217224 */ /* 0x000fe200000e0621 */
[----:B------:R-:W-:Y:S02]  /*1c60*/  ISETP.GE.U32.AND P0, PT, R63, R32, PT ;  /* 0x000000203f00720c */ /* 0x000fe40003f06070 */
[----:B------:R-:W-:Y:S02]  /*1c70*/  IADD3 R63, P1, PT, -R32, R63, RZ ;  /* 0x0000003f203f7210 */ /* 0x000fe40007f3e1ff */
[----:B------:R-:W-:-:S03]  /*1c80*/  ISETP.GE.U32.AND.EX P0, PT, R69, R33, PT, P0 ;  /* 0x000000214500720c */ /* 0x000fc60003f06100 */
[----:B------:R-:W-:Y:S01]  /*1c90*/  IMAD.X R69, R69, 0x1, ~R33, P1 ;  /* 0x0000000145457824 */ /* 0x000fe200008e0e21 */
[----:B------:R-:W-:-:S04]  /*1ca0*/  SEL R27, RZ, 0x1, P0 ;  /* 0x00000001ff1b7807 */ /* 0x000fc80000000000 */
[----:B------:R-:W-:-:S05]  /*1cb0*/  IADD3 R30, P0, PT, R27, R30, RZ ;  /* 0x0000001e1b1e7210 */ /* 0x000fca0007f1e0ff */
[----:B------:R-:W-:Y:S01]  /*1cc0*/  IMAD.X R27, RZ, RZ, R31, P0 ;  /* 0x000000ffff1b7224 */ /* 0x000fe200000e061f */
[----:B------:R-:W-:Y:S02]  /*1cd0*/  ISETP.GE.U32.AND P0, PT, R61, R30, PT ;  /* 0x0000001e3d00720c */ /* 0x000fe40003f06070 */
[----:B------:R-:W-:Y:S02]  /*1ce0*/  IADD3 R61, P2, PT, -R30, R61, RZ ;  /* 0x0000003d1e3d7210 */ /* 0x000fe40007f5e1ff */
[----:B------:R-:W-:-:S03]  /*1cf0*/  ISETP.GE.U32.AND.EX P0, PT, R34, R27, PT, P0 ;  /* 0x0000001b2200720c */ /* 0x000fc60003f06100 */
[----:B------:R-:W-:Y:S01]  /*1d00*/  IMAD.X R27, R34, 0x1, ~R27, P2 ;  /* 0x00000001221b7824 */ /* 0x000fe200010e0e1b */
[----:B------:R-:W-:Y:S02]  /*1d10*/  SEL R0, RZ, 0x1, P0 ;  /* 0x00000001ff007807 */ /* 0x000fe40000000000 */
[----:B------:R-:W-:Y:S02]  /*1d20*/  IADD3 R29, P0, PT, R35, -R24, RZ ;  /* 0x80000018231d7210 */ /* 0x000fe40007f1e0ff */
[----:B------:R-:W-:-:S03]  /*1d30*/  IADD3 R53, P3, P4, R53, -R2, -R0 ;  /* 0x8000000235357210 */ /* 0x000fc60007c7e800 */
[----:B------:R-:W-:Y:S01]  /*1d40*/  IMAD.X R65, R65, 0x1, ~R25, P0 ;  /* 0x0000000141417824 */ /* 0x000fe200000e0e19 */
[----:B------:R-:W-:-:S09]  /*1d50*/  IADD3.X R52, PT, PT, R52, -0x1, ~R3, P3, P4 ;  /* 0xffffffff34347810 */ /* 0x000fd20001fe8c03 */
.L_x_1:
[----:B------:R-:W-:-:S04]  /*1d60*/  IMAD.WIDE.U32 R24, R65, R29, RZ ;  /* 0x0000001d41187225 */ /* 0x000fc800078e00ff */
[----:B------:R-:W-:-:S04]  /*1d70*/  IMAD.WIDE.U32 R32, R29, R29, RZ ;  /* 0x0000001d1d207225 */ /* 0x000fc800078e00ff */
[----:B------:R-:W-:-:S04]  /*1d80*/  IMAD.WIDE.U32 R24, P0, R29, R65, R24 ;  /* 0x000000411d187225 */ /* 0x000fc80007800018 */
[----:B------:R-:W-:Y:S01]  /*1d90*/  IMAD.X R31, RZ, RZ, RZ, P0 ;  /* 0x000000ffff1f7224 */ /* 0x000fe200000e06ff */
[----:B------:R-:W-:Y:S01]  /*1da0*/  IADD3 R51, P0, PT, R33, R24, RZ ;  /* 0x0000001821337210 */ /* 0x000fe20007f1e0ff */
[----:B------:R-:W-:Y:S02]  /*1db0*/  IMAD.MOV.U32 R30, RZ, RZ, R25 ;  /* 0x000000ffff1e7224 */ /* 0x000fe400078e0019 */
[----:B------:R-:W-:-:S04]  /*1dc0*/  IMAD.WIDE.U32 R34, R69, R29, RZ ;  /* 0x0000001d45227225 */ /* 0x000fc800078e00ff */
[----:B------:R-:W-:-:S04]  /*1dd0*/  IMAD.WIDE.U32.X R24, R65, R65, R30, P0 ;  /* 0x0000004141187225 */ /* 0x000fc800000e041e */
[----:B------:R-:W-:-:S04]  /*1de0*/  IMAD.WIDE.U32 R38, P1, R65, R63, R34 ;  /* 0x0000003f41267225 */ /* 0x000fc80007820022 */
[----:B------:R-:W-:-:S04]  /*1df0*/  IMAD.WIDE.U32 R34, R29, R63, R24 ;  /* 0x0000003f1d227225 */ /* 0x000fc800078e0018 */
[----:B------:R-:W-:Y:S02]  /*1e00*/  IMAD.IADD R41, R35, 0x1, R38 ;  /* 0x0000000123297824 */ /* 0x000fe400078e0226 */
[----:B------:R-:W-:Y:S02]  /*1e10*/  IMAD.MOV.U32 R40, RZ, RZ, R34 ;  /* 0x000000ffff287224 */ /* 0x000fe400078e0022 */
[----:B------:R-:W-:-:S04]  /*1e20*/  IMAD.WIDE.U32 R36, R63, R29, RZ ;  /* 0x0000001d3f247225 */ /* 0x000fc800078e00ff */
[----:B------:R-:W-:Y:S01]  /*1e30*/  IMAD.WIDE.U32 R30, R29, R63, R40 ;  /* 0x0000003f1d1e7225 */ /* 0x000fe200078e0028 */
[----:B------:R-:W-:-:S03]  /*1e40*/  IADD3 RZ, P2, PT, R38, R37, RZ ;  /* 0x0000002526ff7210 */ /* 0x000fc60007f5e0ff */
[----:B------:R-:W-:Y:S01]  /*1e50*/  IMAD.IADD R28, R38, 0x1, R31 ;  /* 0x00000001261c7824 */ /* 0x000fe200078e021f */
[----:B------:R-:W-:Y:S01]  /*1e60*/  ISETP.GE.U32.AND P0, PT, R30, R34, PT ;  /* 0x000000221e00720c */ /* 0x000fe20003f06070 */
[----:B------:R-:W-:-:S03]  /*1e70*/  IMAD.WIDE.U32 R24, R65, R63, RZ ;  /* 0x0000003f41187225 */ /* 0x000fc600078e00ff */
[----:B------:R-:W-:Y:S01]  /*1e80*/  ISETP.GE.U32.AND.EX P0, PT, R28, R41, PT, P0 ;  /* 0x000000291c00720c */ /* 0x000fe20003f06100 */
[----:B------:R-:W-:Y:S02]  /*1e90*/  IMAD.X R35, RZ, RZ, RZ, P1 ;  /* 0x000000ffff237224 */ /* 0x000fe400008e06ff */
[----:B------:R-:W-:Y:S01]  /*1ea0*/  IMAD.MOV.U32 R34, RZ, RZ, R39 ;  /* 0x000000ffff227224 */ /* 0x000fe200078e0027 */
[----:B------:R-:W-:Y:S01]  /*1eb0*/  SEL R43, RZ, 0x1, P0 ;  /* 0x00000001ff2b7807 */ /* 0x000fe20000000000 */
[----:B------:R-:W-:-:S04]  /*1ec0*/  IMAD.WIDE.U32 R36, P1, R29, R69, R24 ;  /* 0x000000451d247225 */ /* 0x000fc80007820018 */
[----:B------:R-:W-:-:S04]  /*1ed0*/  IMAD.WIDE.U32.X R38, R65, R69, R34, P2 ;  /* 0x0000004541267225 */ /* 0x000fc800010e0422 */
[----:B------:R-:W-:-:S04]  /*1ee0*/  IMAD.WIDE.U32 R34, R29, R63, RZ ;  /* 0x0000003f1d227225 */ /* 0x000fc800078e00ff */
[----:B------:R-:W-:Y:S01]  /*1ef0*/  IMAD.X R25, RZ, RZ, RZ, P1 ;  /* 0x000000ffff197224 */ /* 0x000fe200008e06ff */
[----:B------:R-:W-:Y:S01]  /*1f00*/  IADD3 R42, P1, PT, R43, R38, RZ ;  /* 0x000000262b2a7210 */ /* 0x000fe20007f3e0ff */
[----:B------:R-:W-:Y:S01]  /*1f10*/  IMAD.WIDE.U32 R40, R27, R29, RZ ;  /* 0x0000001d1b287225 */ /* 0x000fe200078e00ff */
[----:B------:R-:W-:-:S03]  /*1f20*/  IADD3 RZ, P0, PT, R35, R36, RZ ;  /* 0x0000002423ff7210 */ /* 0x000fc60007f1e0ff */
[----:B------:R-:W-:-:S04]  /*1f30*/  IMAD.WIDE.U32 R34, R69, R63, RZ ;  /* 0x0000003f45227225 */ /* 0x000fc800078e00ff */
[----:B------:R-:W-:Y:S02]  /*1f40*/  IMAD.MOV.U32 R24, RZ, RZ, R37 ;  /* 0x000000ffff187224 */ /* 0x000fe400078e0025 */
[----:B------:R-:W-:Y:S02]  /*1f50*/  IMAD.X R43, RZ, RZ, R39, P1 ;  /* 0x000000ffff2b7224 */ /* 0x000fe400008e0627 */
[----:B------:R-:W-:-:S04]  /*1f60*/  IMAD.WIDE.U32 R38, R61, R29, RZ ;  /* 0x0000001d3d267225 */ /* 0x000fc800078e00ff */
[----:B------:R-:W-:-:S04]  /*1f70*/  IMAD.WIDE.U32 R36, P1, R65, R61, R40 ;  /* 0x0000003d41247225 */ /* 0x000fc80007820028 */
[----:B------:R-:W-:Y:S01]  /*1f80*/  IMAD.WIDE.U32.X R24, R65, R69, R24, P0 ;  /* 0x0000004541187225 */ /* 0x000fe200000e0418 */
[----:B------:R-:W-:-:S03]  /*1f90*/  IADD3 R33, P4, PT, R39, R36, RZ ;  /* 0x0000002427217210 */ /* 0x000fc60007f9e0ff */
[----:B------:R-:W-:-:S04]  /*1fa0*/  IMAD.WIDE.U32 R42, R63, R63, R42 ;  /* 0x0000003f3f2a7225 */ /* 0x000fc800078e002a */
        /* <DEDUP_REMOVED lines=9> */
[----:B------:R-:W-:Y:S01]  /*2040*/  IMAD.WIDE.U32 R24, R65, R61, RZ ;  /* 0x0000003d41187225 */ /* 0x000fe200078e00ff */
[----:B------:R-:W-:-:S03]  /*2050*/  ISETP.GE.U32.AND.EX P0, PT, R0, R39, PT, P0 ;  /* 0x000000270000720c */ /* 0x000fc60003f06100 */
[----:B------:R-:W-:Y:S01]  /*2060*/  IMAD.WIDE.U32.X R42, R69, R69, R42, P2 ;  /* 0x00000045452a7225 */ /* 0x000fe200010e042a */
[----:B------:R-:W-:Y:S02]  /*2070*/  SEL R47, RZ, 0x1, P0 ;  /* 0x00000001ff2f7807 */ /* 0x000fe40000000000 */
[----:B------:R-:W-:Y:S01]  /*2080*/  IADD3 R31, P2, PT, R31, R38, RZ ;  /* 0x000000261f1f7210 */ /* 0x000fe20007f5e0ff */
[----:B------:R-:W-:Y:S01]  /*2090*/  IMAD.WIDE.U32 R40, R27, R63, RZ ;  /* 0x0000003f1b287225 */ /* 0x000fe200078e00ff */
[----:B------:R-:W-:-:S03]  /*20a0*/  IADD3 R46, P0, PT, R47, R42, RZ ;  /* 0x0000002a2f2e7210 */ /* 0x000fc60007f1e0ff */
[----:B------:R-:W-:-:S04]  /*20b0*/  IMAD.WIDE.U32 R44, R29, R61, RZ ;  /* 0x0000003d1d2c7225 */ /* 0x000fc800078e00ff */
[----:B------:R-:W-:-:S04]  /*20c0*/  IMAD.WIDE.U32 R24, P3, R29, R27, R24 ;  /* 0x0000001b1d187225 */ /* 0x000fc80007860018 */
[----:B------:R-:W-:Y:S01]  /*20d0*/  IMAD.WIDE.U32 R34, R61, R63, RZ ;  /* 0x0000003f3d227225 */ /* 0x000fe200078e00ff */
[----:B------:R-:W-:-:S03]  /*20e0*/  IADD3 RZ, P6, PT, R45, R24, RZ ;  /* 0x000000182dff7210 */ /* 0x000fc60007fde0ff */
[----:B------:R-:W-:-:S04]  /*20f0*/  IMAD.WIDE.U32 R40, P5, R69, R61, R40 ;  /* 0x0000003d45287225 */ /* 0x000fc800078a0028 */
[----:B------:R-:W-:Y:S01]  /*2100*/  IMAD.X R47, RZ, RZ, R43, P0 ;  /* 0x000000ffff2f7224 */ /* 0x000fe200000e062b */
[----:B------:R-:W-:Y:S01]  /*2110*/  ISETP.GE.U32.AND P0, PT, R31, R38, PT ;  /* 0x000000261f00720c */ /* 0x000fe20003f06070 */
[----:B------:R-:W-:Y:S02]  /*2120*/  IMAD.X R24, R0, 0x1, R33, P2 ;  /* 0x0000000100187824 */ /* 0x000fe400010e0621 */
[----:B------:R-:W-:Y:S01]  /*2130*/  IMAD.X R39, RZ, RZ, RZ, P1 ;  /* 0x000000ffff277224 */ /* 0x000fe200008e06ff */
[----:B------:R-:W-:Y:S01]  /*2140*/  IADD3 RZ, P1, PT, R40, R35, RZ ;  /* 0x0000002328ff7210 */ /* 0x000fe20007f3e0ff */
[----:B------:R-:W-:Y:S01]  /*2150*/  IMAD.WIDE.U32 R34, R69, R61, RZ ;  /* 0x0000003d45227225 */ /* 0x000fe200078e00ff */
[----:B------:R-:W-:-:S03]  /*2160*/  ISETP.GE.U32.AND.EX P0, PT, R24, R33, PT, P0 ;  /* 0x000000211800720c */ /* 0x000fc60003f06100 */
[----:B------:R-:W-:Y:S01]  /*2170*/  IMAD.MOV.U32 R38, RZ, RZ, R37 ;  /* 0x000000ffff267224 */ /* 0x000fe200078e0025 */
[----:B------:R-:W-:Y:S01]  /*2180*/  SEL R33, RZ, 0x1, P0 ;  /* 0x00000001ff217807 */ /* 0x000fe20000000000 */
[----:B------:R-:W-:-:S04]  /*2190*/  IMAD.WIDE.U32 R36, R63, R61, RZ ;  /* 0x0000003d3f247225 */ /* 0x000fc800078e00ff */
[----:B------:R-:W-:-:S04]  /*21a0*/  IMAD.WIDE.U32.X R38, R65, R27, R38, P4 ;  /* 0x0000001b41267225 */ /* 0x000fc800020e0426 */
[----:B------:R-:W-:Y:S01]  /*21b0*/  IMAD.WIDE.U32 R34, P2, R63, R27, R34 ;  /* 0x0000001b3f227225 */ /* 0x000fe20007840022 */
[----:B------:R-:W-:-:S03]  /*21c0*/  IADD3 R38, P0, PT, R33, R38, RZ ;  /* 0x0000002621267210 */ /* 0x000fc60007f1e0ff */
[----:B------:R-:W-:-:S04]  /*21d0*/  IMAD.WIDE.U32 R44, R52, R29, RZ ;  /* 0x0000001d342c7225 */ /* 0x000fc800078e00ff */
[----:B------:R-:W-:Y:S01]  /*21e0*/  IMAD.X R49, RZ, RZ, RZ, P3 ;  /* 0x000000ffff317224 */ /* 0x000fe200018e06ff */
[----:B------:R-:W-:Y:S01]  /*21f0*/  IADD3 RZ, P3, PT, R37, R34, RZ ;  /* 0x0000002225ff7210 */ /* 0x000fe20007f7e0ff */
[----:B------:R-:W-:Y:S02]  /*2200*/  IMAD.MOV.U32 R48, RZ, RZ, R25 ;  /* 0x000000ffff307224 */ /* 0x000fe400078e0019 */
[----:B------:R-:W-:-:S04]  /*2210*/  IMAD.WIDE.U32 R36, R53, R29, RZ ;  /* 0x0000001d35247225 */ /* 0x000fc800078e00ff */
[----:B------:R-:W-:-:S04]  /*2220*/  IMAD.WIDE.U32 R44, P4, R65, R53, R44 ;  /* 0x00000035412c7225 */ /* 0x000fc8000788002c */
[----:B------:R-:W-:-:S04]  /*2230*/  IMAD.WIDE.U32 R46, R63, R61, R46 ;  /* 0x0000003d3f2e7225 */ /* 0x000fc800078e002e */
[----:B------:R-:W-:-:S04]  /*2240*/  IMAD.WIDE.U32.X R48, R65, R27, R48, P6 ;  /* 0x0000001b41307225 */ /* 0x000fc800030e0430 */
[----:B------:R-:W-:Y:S02]  /*2250*/  IMAD.X R39, RZ, RZ, R39, P0 ;  /* 0x000000ffff277224 */ /* 0x000fe400000e0627 */
[----:B------:R-:W-:Y:S01]  /*2260*/  IMAD.X R43, RZ, RZ, RZ, P5 ;  /* 0x000000ffff2b7224 */ /* 0x000fe200028e06ff */
[----:B------:R-:W-:Y:S01]  /*2270*/  IADD3 R26, P5, PT, R37, R44, RZ ;  /* 0x0000002c251a7210 */ /* 0x000fe20007fbe0ff */
[----:B------:R-:W-:Y:S01]  /*2280*/  IMAD.IADD R33, R47, 0x1, R40 ;  /* 0x000000012f217824 */ /* 0x000fe200078e0228 */
[----:B------:R-:W-:Y:S01]  /*2290*/  IADD3 R37, P0, P6, R46, R36, R48 ;  /* 0x000000242e257210 */ /* 0x000fe20007e1e030 */
[----:B------:R-:W-:-:S03]  /*22a0*/  IMAD.WIDE.U32 R38, R63, R61, R38 ;  /* 0x0000003d3f267225 */ /* 0x000fc600078e0026 */
[----:B------:R-:W-:Y:S01]  /*22b0*/  IADD3.X R0, PT, PT, R33, R26, R49, P0, P6 ;  /* 0x0000001a21007210 */ /* 0x000fe200007ec431 */
[----:B------:R-:W-:Y:S01]  /*22c0*/  IMAD.MOV.U32 R42, RZ, RZ, R41 ;  /* 0x000000ffff2a7224 */ /* 0x000fe200078e0029 */
[C---:B------:R-:W-:Y:S01]  /*22d0*/  ISETP.GE.U32.AND P0, PT, R37.reuse, R46, PT ;  /* 0x0000002e2500720c */ /* 0x040fe20003f06070 */
[----:B------:R-:W-:Y:S01]  /*22e0*/  IMAD.IADD R25, R40, 0x1, R39 ;  /* 0x0000000128197824 */ /* 0x000fe200078e0227 */
[----:B------:R-:W-:Y:S01]  /*22f0*/  IADD3 R37, P6, PT, R37, R38, RZ ;  /* 0x0000002625257210 */ /* 0x000fe20007fde0ff */
[----:B------:R-:W-:Y:S01]  /*2300*/  IMAD.WIDE.U32 R40, R65, R53, RZ ;  /* 0x0000003541287225 */ /* 0x000fe200078e00ff */
[----:B------:R-:W-:-:S03]  /*2310*/  ISETP.GE.U32.AND.EX P0, PT, R0, R33, PT, P0 ;  /* 0x000000210000720c */ /* 0x000fc60003f06100 */
[----:B------:R-:W-:Y:S01]  /*2320*/  IMAD.WIDE.U32.X R42, R69, R27, R42, P1 ;  /* 0x0000001b452a7225 */ /* 0x000fe200008e042a */
[----:B------:R-:W-:Y:S02]  /*2330*/  ISETP.GE.U32.AND P1, PT, R37, R38, PT ;  /* 0x000000262500720c */ /* 0x000fe40003f26070 */
[----:B------:R-:W-:Y:S01]  /*2340*/  SEL R33, RZ, 0x1, P0 ;  /* 0x00000001ff217807 */ /* 0x000fe20000000000 */
[----:B------:R-:W-:-:S04]  /*2350*/  IMAD.WIDE.U32 R38, R27, R61, RZ ;  /* 0x0000003d1b267225 */ /* 0x000fc800078e00ff */
[----:B------:R-:W-:Y:S02]  /*2360*/  IMAD.X R47, RZ, RZ, RZ, P2 ;  /* 0x000000ffff2f7224 */ /* 0x000fe400010e06ff */
[----:B------:R-:W-:Y:S02]  /*2370*/  IMAD.MOV.U32 R46, RZ, RZ, R35 ;  /* 0x000000ffff2e7224 */ /* 0x000fe400078e0023 */
[----:B------:R-:W-:-:S04]  /*2380*/  IMAD.WIDE.U32 R48, R29, R53, RZ ;  /* 0x000000351d307225 */ /* 0x000fc800078e00ff */
[----:B------:R-:W-:-:S04]  /*2390*/  IMAD.WIDE.U32 R40, P0, R29, R52, R40 ;  /* 0x000000341d287225 */ /* 0x000fc80007800028 */
[----:B------:R-:W-:Y:S01]  /*23a0*/  IMAD.WIDE.U32.X R34, R69, R27, R46, P3 ;  /* 0x0000001b45227225 */ /* 0x000fe200018e042e */
[----:B------:R-:W-:-:S03]  /*23b0*/  IADD3 RZ, P2, PT, R49, R40, RZ ;  /* 0x0000002831ff7210 */ /* 0x000fc60007f5e0ff */
[----:B------:R-:W-:-:S04]  /*23c0*/  IMAD.WIDE.U32 R38, P3, R61, R27, R38 ;  /* 0x0000001b3d267225 */ /* 0x000fc80007860026 */
[----:B------:R-:W-:-:S04]  /*23d0*/  IMAD.WIDE.U32 R46, R61, R61, RZ ;  /* 0x0000003d3d2e7225 */ /* 0x000fc800078e00ff */
[----:B------:R-:W-:Y:S01]  /*23e0*/  IMAD.X R40, R25, 0x1, R0, P6 ;  /* 0x0000000119287824 */ /* 0x000fe200030e0600 */
[----:B------:R-:W-:Y:S01]  /*23f0*/  IADD3 RZ, P6, PT, R47, R38, RZ ;  /* 0x000000262fff7210 */ /* 0x000fe20007fde0ff */
[----:B------:R-:W-:Y:S01]  /*2400*/  IMAD.X R47, RZ, RZ, RZ, P0 ;  /* 0x000000ffff2f7224 */ /* 0x000fe200000e06ff */
[-C--:B------:R-:W-:Y:S01]  /*2410*/  IADD3 R0, P0, PT, R37, R36.reuse, RZ ;  /* 0x0000002425007210 */ /* 0x080fe20007f1e0ff */
[----:B------:R-:W-:Y:S01]  /*2420*/  IMAD.X R37, RZ, RZ, RZ, P4 ;  /* 0x000000ffff257224 */ /* 0x000fe200020e06ff */
[----:B------:R-:W-:Y:S01]  /*2430*/  ISETP.GE.U32.AND.EX P1, PT, R40, R25, PT, P1 ;  /* 0x000000192800720c */ /* 0x000fe20003f26110 */
[----:B------:R-:W-:Y:S01]  /*2440*/  IMAD.MOV.U32 R46, RZ, RZ, R41 ;  /* 0x000000ffff2e7224 */ /* 0x000fe200078e0029 */
[----:B------:R-:W-:Y:S01]  /*2450*/  ISETP.GE.U32.AND P4, PT, R0, R36, PT ;  /* 0x000000240000720c */ /* 0x000fe20003f86070 */
[----:B------:R-:W-:Y:S01]  /*2460*/  IMAD.X R25, R40, 0x1, R26, P0 ;  /* 0x0000000128197824 */ /* 0x000fe200000e061a */
[----:B------:R-:W-:Y:S01]  /*2470*/  IADD3 R34, P0, PT, R33, R34, RZ ;  /* 0x0000002221227210 */ /* 0x000fe20007f1e0ff */
[----:B------:R-:W-:Y:S01]  /*2480*/  IMAD.MOV.U32 R36, RZ, RZ, R45 ;  /* 0x000000ffff247224 */ /* 0x000fe200078e002d */
[----:B------:R-:W-:Y:S01]  /*2490*/  SEL R49, RZ, 0x1, P1 ;  /* 0x00000001ff317807 */ /* 0x000fe20000800000 */
[----:B------:R-:W-:Y:S01]  /*24a0*/  IMAD.WIDE.U32 R40, R52, R63, RZ ;  /* 0x0000003f34287225 */ /* 0x000fe200078e00ff */
[----:B------:R-:W-:-:S03]  /*24b0*/  ISETP.GE.U32.AND.EX P4, PT, R25, R26, PT, P4 ;  /* 0x0000001a1900720c */ /* 0x000fc60003f86140 */
[----:B------:R-:W-:Y:S01]  /*24c0*/  IMAD.X R35, RZ, RZ, R35, P0 ;  /* 0x000000ffff237224 */ /* 0x000fe200000e0623 */
[----:B------:R-:W-:Y:S01]  /*24d0*/  IADD3 R44, P0, PT, R49, R42, RZ ;  /* 0x0000002a312c7210 */ /* 0x000fe20007f1e0ff */
[----:B------:R-:W-:Y:S01]  /*24e0*/  IMAD.WIDE.U32.X R36, R65, R52, R36, P5 ;  /* 0x0000003441247225 */ /* 0x000fe200028e0424 */
[----:B------:R-:W-:-:S03]  /*24f0*/  SEL R33, RZ, 0x1, P4 ;  /* 0x00000001ff217807 */ /* 0x000fc60002000000 */
[----:B------:R-:W-:-:S04]  /*2500*/  IMAD.WIDE.U32.X R46, R65, R52, R46, P2 ;  /* 0x00000034412e7225 */ /* 0x000fc800010e042e */
[----:B------:R-:W-:-:S04]  /*2510*/  IMAD.WIDE.U32 R34, R63, R53, R34 ;  /* 0x000000353f227225 */ /* 0x000fc800078e0022 */
[----:B------:R-:W-:Y:S01]  /*2520*/  IMAD.X R45, RZ, RZ, R43, P0 ;  /* 0x000000ffff2d7224 */ /* 0x000fe200000e062b */
[----:B------:R-:W-:Y:S01]  /*2530*/  IADD3 R36, P0, PT, R33, R36, RZ ;  /* 0x0000002421247210 */ /* 0x000fe20007f1e0ff */
[----:B------:R-:W-:Y:S01]  /*2540*/  IMAD.WIDE.U32 R40, P5, R69, R53, R40 ;  /* 0x0000003545287225 */ /* 0x000fe200078a0028 */
[----:B------:R-:W-:-:S03]  /*2550*/  IADD3 R33, P1, PT, R46, R34, RZ ;  /* 0x000000222e217210 */ /* 0x000fc60007f3e0ff */
[----:B------:R-:W-:-:S04]  /*2560*/  IMAD.WIDE.U32 R44, R61, R61, R44 ;  /* 0x0000003d3d2c7225 */ /* 0x000fc800078e002c */
[----:B------:R-:W-:Y:S02]  /*2570*/  IMAD.IADD R26, R35, 0x1, R40 ;  /* 0x00000001231a7824 */ /* 0x000fe400078e0228 */
[----:B------:R-:W-:Y:S01]  /*2580*/  IMAD.X R37, RZ, RZ, R37, P0 ;  /* 0x000000ffff257224 */ /* 0x000fe200000e0625 */
[C---:B------:R-:W-:Y:S01]  /*2590*/  ISETP.GE.U32.AND P0, PT, R33.reuse, R34, PT ;  /* 0x000000222100720c */ /* 0x040fe20003f06070 */
[----:B------:R-:W-:Y:S01]  /*25a0*/  IMAD.X R47, R26, 0x1, R47, P1 ;  /* 0x000000011a2f7824 */ /* 0x000fe200008e062f */
[-C--:B------:R-:W-:Y:S01]  /*25b0*/  IADD3 R33, P4, PT, R33, R44.reuse, RZ ;  /* 0x0000002c21217210 */ /* 0x080fe20007f9e0ff */
[----:B------:R-:W-:Y:S02]  /*25c0*/  IMAD.IADD R46, R38, 0x1, R45 ;  /* 0x00000001262e7824 */ /* 0x000fe400078e022d */
[----:B------:R-:W-:Y:S01]  /*25d0*/  IMAD.WIDE.U32 R42, R69, R53, RZ ;  /* 0x00000035452a7225 */ /* 0x000fe200078e00ff */
[----:B------:R-:W-:Y:S02]  /*25e0*/  ISETP.GE.U32.AND P1, PT, R33, R44, PT ;  /* 0x0000002c2100720c */ /* 0x000fe40003f26070 */
[----:B------:R-:W-:Y:S01]  /*25f0*/  ISETP.GE.U32.AND.EX P0, PT, R47, R26, PT, P0 ;  /* 0x0000001a2f00720c */ /* 0x000fe20003f06100 */
[----:B------:R-:W-:-:S02]  /*2600*/  IMAD.X R38, R46, 0x1, R47, P4 ;  /* 0x000000012e267824 */ /* 0x000fc400020e062f */
[----:B------:R-:W-:-:S03]  /*2610*/  IMAD.WIDE.U32 R48, R53, R63, RZ ;  /* 0x0000003f35307225 */ /* 0x000fc600078e00ff */
[----:B------:R-:W-:Y:S01]  /*2620*/  ISETP.GE.U32.AND.EX P1, PT, R38, R46, PT, P1 ;  /* 0x0000002e2600720c */ /* 0x000fe20003f26110 */
[----:B------:R-:W-:Y:S01]  /*2630*/  IMAD.WIDE.U32 R36, R63, R53, R36 ;  /* 0x000000353f247225 */ /* 0x000fe200078e0024 */
[----:B------:R-:W-:Y:S02]  /*2640*/  IADD3 RZ, P4, PT, R40, R49, RZ ;  /* 0x0000003128ff7210 */ /* 0x000fe40007f9e0ff */
[----:B------:R-:W-:Y:S01]  /*2650*/  SEL R49, RZ, 0x1, P1 ;  /* 0x00000001ff317807 */ /* 0x000fe20000800000 */
[----:B------:R-:W-:Y:S01]  /*2660*/  IMAD.X R35, RZ, RZ, RZ, P3 ;  /* 0x000000ffff237224 */ /* 0x000fe200018e06ff */
[----:B------:R-:W-:Y:S01]  /*2670*/  IADD3 R33, P3, PT, R33, R36, RZ ;  /* 0x0000002421217210 */ /* 0x000fe20007f7e0ff */
[----:B------:R-:W-:Y:S02]  /*2680*/  IMAD.MOV.U32 R34, RZ, RZ, R39 ;  /* 0x000000ffff227224 */ /* 0x000fe400078e0027 */
[----:B------:R-:W-:Y:S01]  /*2690*/  IMAD.WIDE.U32 R42, P2, R63, R52, R42 ;  /* 0x000000343f2a7225 */ /* 0x000fe2000784002a */
[----:B------:R-:W-:-:S03]  /*26a0*/  ISETP.GE.U32.AND P1, PT, R33, R36, PT ;  /* 0x000000242100720c */ /* 0x000fc60003f26070 */
[----:B------:R-:W-:Y:S02]  /*26b0*/  IMAD.IADD R40, R40, 0x1, R37 ;  /* 0x0000000128287824 */ /* 0x000fe400078e0225 */
[----:B------:R-:W-:-:S04]  /*26c0*/  IMAD.WIDE.U32.X R34, R27, R27, R34, P6 ;  /* 0x0000001b1b227225 */ /* 0x000fc800030e0422 */
[----:B------:R-:W-:Y:S02]  /*26d0*/  IMAD.MOV.U32 R44, RZ, RZ, R43 ;  /* 0x000000ffff2c7224 */ /* 0x000fe400078e002b */
[----:B------:R-:W-:-:S04]  /*26e0*/  IMAD.WIDE.U32 R54, R63, R53, RZ ;  /* 0x000000353f367225 */ /* 0x000fc800078e00ff */
[----:B------:R-:W-:Y:S01]  /*26f0*/  IMAD.X R43, R40, 0x1, R38, P3 ;  /* 0x00000001282b7824 */ /* 0x000fe200018e0626 */
[----:B------:R-:W-:Y:S01]  /*2700*/  IADD3 R34, P3, PT, R49, R34, RZ ;  /* 0x0000002231227210 */ /* 0x000fe20007f7e0ff */
[----:B------:R-:W-:Y:S01]  /*2710*/  IMAD.X R45, RZ, RZ, RZ, P2 ;  /* 0x000000ffff2d7224 */ /* 0x000fe200010e06ff */
[----:B------:R-:W-:Y:S01]  /*2720*/  IADD3 RZ, P2, PT, R55, R42, RZ ;  /* 0x0000002a37ff7210 */ /* 0x000fe20007f5e0ff */
[----:B------:R-:W-:Y:S01]  /*2730*/  IMAD.WIDE.U32 R36, R52, R61, RZ ;  /* 0x0000003d34247225 */ /* 0x000fe200078e00ff */
[----:B------:R-:W-:Y:S02]  /*2740*/  ISETP.GE.U32.AND.EX P1, PT, R43, R40, PT, P1 ;  /* 0x000000282b00720c */ /* 0x000fe40003f26110 */
[----:B------:R-:W-:Y:S01]  /*2750*/  SEL R55, RZ, 0x1, P0 ;  /* 0x00000001ff377807 */ /* 0x000fe20000000000 */
[----:B------:R-:W-:Y:S01]  /*2760*/  IMAD.MOV.U32 R38, RZ, RZ, R41 ;  /* 0x000000ffff267224 */ /* 0x000fe200078e0029 */
[----:B------:R-:W-:Y:S01]  /*2770*/  SEL R49, RZ, 0x1, P1 ;  /* 0x00000001ff317807 */ /* 0x000fe20000800000 */
[----:B------:R-:W-:-:S02]  /*2780*/  IMAD.X R39, RZ, RZ, RZ, P5 ;  /* 0x000000ffff277224 */ /* 0x000fc400028e06ff */
[----:B------:R-:W-:-:S04]  /*2790*/  IMAD.WIDE.U32 R40, R33, 0x3d1, RZ ;  /* 0x000003d121287825 */ /* 0x000fc800078e00ff */
[----:B------:R-:W-:Y:S02]  /*27a0*/  IMAD R47, R43, 0x3d1, RZ ;  /* 0x000003d12b2f7824 */ /* 0x000fe400078e02ff */
[----:B------:R-:W-:Y:S02]  /*27b0*/  IMAD.X R35, RZ, RZ, R35, P3 ;  /* 0x000000ffff237224 */ /* 0x000fe400018e0623 */
[-C--:B------:R-:W-:Y:S01]  /*27c0*/  IMAD.WIDE.U32.X R44, R69, R52.reuse, R44, P2 ;  /* 0x00000034452c7225 */ /* 0x080fe200010e042c */
[----:B------:R-:W-:Y:S02]  /*27d0*/  ISETP.GE.U32.AND P2, PT, R40, RZ, PT ;  /* 0x000000ff2800720c */ /* 0x000fe40003f46070 */
[----:B------:R-:W-:Y:S01]  /*27e0*/  IADD3 R46, PT, PT, R41, R33, R47 ;  /* 0x00000021292e7210 */ /* 0x000fe20007ffe02f */
[----:B------:R-:W-:-:S03]  /*27f0*/  IMAD.WIDE.U32.X R38, R69, R52, R38, P4 ;  /* 0x0000003445267225 */ /* 0x000fc600020e0426 */
[----:B------:R-:W-:Y:S01]  /*2800*/  ISETP.GE.U32.AND.EX P1, PT, R46, R33, PT, P2 ;  /* 0x000000212e00720c */ /* 0x000fe20003f26120 */
[----:B------:R-:W-:Y:S01]  /*2810*/  IMAD.WIDE.U32 R36, P3, R27, R53, R36 ;  /* 0x000000351b247225 */ /* 0x000fe20007860024 */
[----:B------:R-:W-:-:S03]  /*2820*/  IADD3 R38, P0, PT, R49, R38, RZ ;  /* 0x0000002631267210 */ /* 0x000fc60007f1e0ff */
[----:B------:R-:W-:-:S04]  /*2830*/  IMAD.WIDE.U32 R34, R61, R53, R34 ;  /* 0x000000353d227225 */ /* 0x000fc800078e0022 */
[----:B------:R-:W-:Y:S01]  /*2840*/  IMAD.IADD R26, R35, 0x1, R36 ;  /* 0x00000001231a7824 */ /* 0x000fe200078e0224 */
[----:B------:R-:W-:Y:S01]  /*2850*/  IADD3 R49, P2, P4, R34, R44, R55 ;  /* 0x0000002c22317210 */ /* 0x000fe20007c5e037 */
[----:B------:R-:W-:Y:S01]  /*2860*/  IMAD.IADD R44, R41, 0x1, R47 ;  /* 0x00000001292c7824 */ /* 0x000fe200078e022f */
[----:B------:R-:W-:Y:S01]  /*2870*/  SEL R47, RZ, 0x1, P1 ;  /* 0x00000001ff2f7807 */ /* 0x000fe20000800000 */
[----:B------:R-:W-:Y:S01]  /*2880*/  IMAD.X R39, RZ, RZ, R39, P0 ;  /* 0x000000ffff277224 */ /* 0x000fe200000e0627 */
[----:B------:R-:W-:Y:S01]  /*2890*/  IADD3.X R33, PT, PT, R26, R45, RZ, P2, P4 ;  /* 0x0000002d1a217210 */ /* 0x000fe200017e84ff */
[----:B------:R-:W-:Y:S01]  /*28a0*/  IMAD.MOV.U32 R45, RZ, RZ, RZ ;  /* 0x000000ffff2d7224 */ /* 0x000fe200078e00ff */
[----:B------:R-:W-:Y:S01]  /*28b0*/  ISETP.GE.U32.AND P0, PT, R49, R34, PT ;  /* 0x000000223100720c */ /* 0x000fe20003f06070 */
[----:B------:R-:W-:Y:S01]  /*28c0*/  IMAD.WIDE.U32 R38, R61, R53, R38 ;  /* 0x000000353d267225 */ /* 0x000fe200078e0026 */
[----:B------:R-:W-:Y:S02]  /*28d0*/  IADD3 R41, P2, PT, R47, R40, RZ ;  /* 0x000000282f297210 */ /* 0x000fe40007f5e0ff */
[----:B------:R-:W-:Y:S01]  /*28e0*/  ISETP.GE.U32.AND.EX P0, PT, R33, R26, PT, P0 ;  /* 0x0000001a2100720c */ /* 0x000fe20003f06100 */
[----:B------:R-:W-:Y:S01]  /*28f0*/  IMAD.WIDE.U32 R34, R43, 0x3d1, R44 ;  /* 0x000003d12b227825 */ /* 0x000fe200078e002c */
[----:B------:R-:W-:-:S03]  /*2900*/  ISETP.GT.U32.AND P1, PT, R41, R40, PT ;  /* 0x000000282900720c */ /* 0x000fc60003f24070 */
[----:B------:R-:W-:-:S04]  /*2910*/  IMAD.MOV.U32 R45, RZ, RZ, RZ ;  /* 0x000000ffff2d7224 */ /* 0x000fc800078e00ff */
[----:B------:R-:W-:Y:S02]  /*2920*/  IMAD.IADD R35, R35, 0x1, R45 ;  /* 0x0000000123237824 */ /* 0x000fe400078e022d */
[----:B------:R-:W-:Y:S01]  /*2930*/  IMAD.X R45, RZ, RZ, R44, P2 ;  /* 0x000000ffff2d7224 */ /* 0x000fe200010e062c */
[----:B------:R-:W-:Y:S01]  /*2940*/  IADD3 R42, P2, PT, R49, R38, RZ ;  /* 0x00000026312a7210 */ /* 0x000fe20007f5e0ff */
[----:B------:R-:W-:Y:S02]  /*2950*/  IMAD.IADD R44, R36, 0x1, R39 ;  /* 0x00000001242c7824 */ /* 0x000fe400078e0227 */
[----:B------:R-:W-:Y:S01]  /*2960*/  IMAD.WIDE.U32 R48, R27, R53, RZ ;  /* 0x000000351b307225 */ /* 0x000fe200078e00ff */
[----:B------:R-:W-:-:S03]  /*2970*/  ISETP.GT.U32.AND.EX P1, PT, R45, R46, PT, P1 ;  /* 0x0000002e2d00720c */ /* 0x000fc60003f24110 */
[----:B------:R-:W-:Y:S01]  /*2980*/  IMAD.X R41, R44, 0x1, R33, P2 ;  /* 0x000000012c297824 */ /* 0x000fe200010e0621 */
[C---:B------:R-:W-:Y:S01]  /*2990*/  ISETP.GE.U32.AND P2, PT, R42.reuse, R38, PT ;  /* 0x000000262a00720c */ /* 0x040fe20003f46070 */
[----:B------:R-:W-:Y:S01]  /*29a0*/  IMAD.WIDE.U32 R38, R53, R61, RZ ;  /* 0x0000003d35267225 */ /* 0x000fe200078e00ff */
[----:B------:R-:W-:Y:S02]  /*29b0*/  SEL R47, R47, 0x1, !P1 ;  /* 0x000000012f2f7807 */ /* 0x000fe40004800000 */
[C---:B------:R-:W-:Y:S01]  /*29c0*/  ISETP.GE.U32.AND.EX P2, PT, R41.reuse, R44, PT, P2 ;  /* 0x0000002c2900720c */ /* 0x040fe20003f46120 */
[----:B------:R-:W-:Y:S01]  /*29d0*/  IMAD.WIDE.U32 R34, R42, 0x3d1, R34 ;  /* 0x000003d12a227825 */ /* 0x000fe200078e0022 */
[----:B------:R-:W-:Y:S02]  /*29e0*/  IADD3 RZ, P4, PT, R36, R39, RZ ;  /* 0x0000002724ff7210 */ /* 0x000fe40007f9e0ff */
[----:B------:R-:W-:Y:S01]  /*29f0*/  SEL R33, RZ, 0x1, P2 ;  /* 0x00000001ff217807 */ /* 0x000fe20001000000 */
[----:B------:R-:W-:Y:S01]  /*2a00*/  IMAD R45, R41, 0x3d1, RZ ;  /* 0x000003d1292d7824 */ /* 0x000fe200078e02ff */
[----:B------:R-:W-:Y:S01]  /*2a10*/  IADD3 R47, P5, P6, R34, R43, R47 ;  /* 0x0000002b222f7210 */ /* 0x000fe20007ebe02f */
[----:B------:R-:W-:-:S03]  /*2a20*/  IMAD.WIDE.U32 R38, R61, R53, RZ ;  /* 0x000000353d267225 */ /* 0x000fc600078e00ff */
[----:B------:R-:W-:Y:S01]  /*2a30*/  ISETP.GE.U32.AND P1, PT, R47, R43, PT ;  /* 0x0000002b2f00720c */ /* 0x000fe20003f26070 */
[----:B------:R-:W-:Y:S02]  /*2a40*/  IMAD.IADD R36, R35, 0x1, R45 ;  /* 0x0000000123247824 */ /* 0x000fe400078e022d */
[----:B------:R-:W-:Y:S02]  /*2a50*/  IMAD.MOV.U32 R38, RZ, RZ, R37 ;  /* 0x000000ffff267224 */ /* 0x000fe400078e0025 */
[----:B------:R-:W-:Y:S01]  /*2a60*/  IMAD.MOV.U32 R37, RZ, RZ, RZ ;  /* 0x000000ffff257224 */ /* 0x000fe200078e00ff */
[----:B------:R-:W-:Y:S01]  /*2a70*/  IADD3.X R43, PT, PT, R36, R42, RZ, P5, P6 ;  /* 0x0000002a242b7210 */ /* 0x000fe20002fec4ff */
[----:B------:R-:W-:-:S03]  /*2a80*/  IMAD.WIDE.U32 R48, P5, R61, R52, R48 ;  /* 0x000000343d307225 */ /* 0x000fc600078a0030 */
[----:B------:R-:W-:Y:S01]  /*2a90*/  ISETP.GE.U32.AND.EX P1, PT, R43, R42, PT, P1 ;  /* 0x0000002a2b00720c */ /* 0x000fe20003f26110 */
[----:B------:R-:W-:Y:S01]  /*2aa0*/  IMAD.X R45, RZ, RZ, RZ, P5 ;  /* 0x000000ffff2d7224 */ /* 0x000fe200028e06ff */
[----:B------:R-:W-:Y:S01]  /*2ab0*/  IADD3 RZ, P6, PT, R39, R48, RZ ;  /* 0x0000003027ff7210 */ /* 0x000fe20007fde0ff */
[----:B------:R-:W-:Y:S01]  /*2ac0*/  IMAD.X R39, RZ, RZ, RZ, P3 ;  /* 0x000000ffff277224 */ /* 0x000fe200018e06ff */
[----:B------:R-:W-:Y:S01]  /*2ad0*/  SEL R42, RZ, 0x1, P1 ;  /* 0x00000001ff2a7807 */ /* 0x000fe20000800000 */
[----:B------:R-:W-:Y:S01]  /*2ae0*/  IMAD.MOV.U32 R44, RZ, RZ, R49 ;  /* 0x000000ffff2c7224 */ /* 0x000fe200078e0031 */
[----:B------:R-:W-:Y:S01]  /*2af0*/  SEL R49, RZ, 0x1, P0 ;  /* 0x00000001ff317807 */ /* 0x000fe20000000000 */
[----:B------:R-:W-:Y:S01]  /*2b00*/  IMAD.WIDE.U32.X R38, R27, R52, R38, P4 ;  /* 0x000000341b267225 */ /* 0x000fe200020e0426 */
[----:B------:R-:W-:-:S03]  /*2b10*/  IADD3 R34, P1, PT, R42, R34, RZ ;  /* 0x000000222a227210 */ /* 0x000fc60007f3e0ff */
[----:B------:R-:W-:Y:S01]  /*2b20*/  IMAD.WIDE.U32.X R44, R27, R52, R44, P6 ;  /* 0x000000341b2c7225 */ /* 0x000fe200030e042c */
[----:B------:R-:W-:Y:S02]  /*2b30*/  IADD3 R38, P3, PT, R33, R38, RZ ;  /* 0x0000002621267210 */ /* 0x000fe40007f7e0ff */
[----:B------:R-:W-:Y:S01]  /*2b40*/  ISETP.GT.U32.AND P2, PT, R34, R47, PT ;  /* 0x0000002f2200720c */ /* 0x000fe20003f44070 */
[----:B------:R-:W-:-:S04]  /*2b50*/  IMAD.WIDE.U32 R34, R52, R53, RZ ;  /* 0x0000003534227225 */ /* 0x000fc800078e00ff */
[--C-:B------:R-:W-:Y:S02]  /*2b60*/  IMAD.X R26, RZ, RZ, R36.reuse, P1 ;  /* 0x000000ffff1a7224 */ /* 0x100fe400008e0624 */
[----:B------:R-:W-:Y:S02]  /*2b70*/  IMAD.X R39, RZ, RZ, R39, P3 ;  /* 0x000000ffff277224 */ /* 0x000fe400018e0627 */
[----:B------:R-:W-:Y:S01]  /*2b80*/  IMAD.MOV.U32 R33, RZ, RZ, RZ ;  /* 0x000000ffff217224 */ /* 0x000fe200078e00ff */
[----:B------:R-:W-:Y:S01]  /*2b90*/  ISETP.GT.U32.AND.EX P1, PT, R26, R43, PT, P2 ;  /* 0x0000002b1a00720c */ /* 0x000fe20003f24120 */
[----:B------:R-:W-:-:S03]  /*2ba0*/  IMAD.WIDE.U32 R36, R41, 0x3d1, R36 ;  /* 0x000003d129247825 */ /* 0x000fc600078e0024 */
[----:B------:R-:W-:Y:S01]  /*2bb0*/  SEL R42, R42, 0x1, !P1 ;  /* 0x000000012a2a7807 */ /* 0x000fe20004800000 */
[----:B------:R-:W-:-:S04]  /*2bc0*/  IMAD.WIDE.U32 R34, P2, R53, R52, R34 ;  /* 0x0000003435227225 */ /* 0x000fc80007840022 */
[----:B------:R-:W-:-:S04]  /*2bd0*/  IMAD.WIDE.U32 R38, R53, R53, R38 ;  /* 0x0000003535267225 */ /* 0x000fc800078e0026 */
[----:B------:R-:W-:Y:S01]  /*2be0*/  IMAD.IADD R37, R37, 0x1, R33 ;  /* 0x0000000125257824 */ /* 0x000fe200078e0221 */
[----:B------:R-:W-:Y:S01]  /*2bf0*/  IADD3 R49, P0, P3, R38, R44, R49 ;  /* 0x0000002c26317210 */ /* 0x000fe20007b1e031 */
[----:B------:R-:W-:-:S04]  /*2c00*/  IMAD.IADD R33, R34, 0x1, R39 ;  /* 0x0000000122217824 */ /* 0x000fc800078e0227 */
[----:B------:R-:W-:Y:S01]  /*2c10*/  IMAD.WIDE.U32 R36, R49, 0x3d1, R36 ;  /* 0x000003d131247825 */ /* 0x000fe200078e0024 */
[----:B------:R-:W-:Y:S02]  /*2c20*/  IADD3.X R26, PT, PT, R33, R45, RZ, P0, P3 ;  /* 0x0000002d211a7210 */ /* 0x000fe400007e64ff */
[----:B------:R-:W-:-:S03]  /*2c30*/  IADD3 R45, P3, PT, R32, R40, RZ ;  /* 0x00000028202d7210 */ /* 0x000fc60007f7e0ff */
[----:B------:R-:W-:Y:S01]  /*2c40*/  IMAD R39, R26, 0x3d1, RZ ;  /* 0x000003d11a277824 */ /* 0x000fe200078e02ff */
[----:B------:R-:W-:Y:S01]  /*2c50*/  ISETP.GE.U32.AND P0, PT, R45, R32, PT ;  /* 0x000000202d00720c */ /* 0x000fe20003f06070 */
[----:B------:R-:W-:Y:S01]  /*2c60*/  IMAD.X R46, R46, 0x1, R51, P3 ;  /* 0x000000012e2e7824 */ /* 0x000fe200018e0633 */
[----:B------:R-:W-:Y:S01]  /*2c70*/  IADD3 R42, P3, P4, R36, R41, R42 ;  /* 0x00000029242a7210 */ /* 0x000fe20007c7e02a */
[----:B------:R-:W-:Y:S02]  /*2c80*/  IMAD.IADD R32, R37, 0x1, R39 ;  /* 0x0000000125207824 */ /* 0x000fe400078e0227 */
[----:B------:R-:W-:Y:S01]  /*2c90*/  IMAD.X R39, RZ, RZ, RZ, P2 ;  /* 0x000000ffff277224 */ /* 0x000fe200010e06ff */
[----:B------:R-:W-:Y:S02]  /*2ca0*/  ISETP.GE.U32.AND.EX P0, PT, R46, R51, PT, P0 ;  /* 0x000000332e00720c */ /* 0x000fe40003f06100 */
[----:B------:R-:W-:Y:S01]  /*2cb0*/  ISETP.GE.U32.AND P1, PT, R42, R41, PT ;  /* 0x000000292a00720c */ /* 0x000fe20003f26070 */
[----:B------:R-:W-:Y:S01]  /*2cc0*/  IMAD.WIDE.U32 R40, R53, R53, RZ ;  /* 0x0000003535287225 */ /* 0x000fe200078e00ff */
[----:B------:R-:W-:-:S02]  /*2cd0*/  IADD3.X R37, PT, PT, R32, R49, RZ, P3, P4 ;  /* 0x0000003120257210 */ /* 0x000fc40001fe84ff */
[----:B------:R-:W-:Y:S02]  /*2ce0*/  SEL R44, RZ, 0x1, P0 ;  /* 0x00000001ff2c7807 */ /* 0x000fe40000000000 */
[----:B------:R-:W-:Y:S02]  /*2cf0*/  ISETP.GE.U32.AND.EX P0, PT, R37, R49, PT, P1 ;  /* 0x000000312500720c */ /* 0x000fe40003f06110 */
[----:B------:R-:W-:Y:S01]  /*2d00*/  ISETP.GE.U32.AND P1, PT, R49, R38, PT ;  /* 0x000000263100720c */ /* 0x000fe20003f26070 */
[----:B------:R-:W-:Y:S01]  /*2d10*/  IMAD.MOV.U32 R38, RZ, RZ, R35 ;  /* 0x000000ffff267224 */ /* 0x000fe200078e0023 */
[----:B------:R-:W-:Y:S02]  /*2d20*/  IADD3 RZ, P2, PT, R41, R34, RZ ;  /* 0x0000002229ff7210 */ /* 0x000fe40007f5e0ff */
[----:B------:R-:W-:Y:S01]  /*2d30*/  ISETP.GE.U32.AND.EX P1, PT, R26, R33, PT, P1 ;  /* 0x000000211a00720c */ /* 0x000fe20003f26110 */
[----:B------:R-:W-:Y:S01]  /*2d40*/  IMAD.MOV.U32 R33, RZ, RZ, RZ ;  /* 0x000000ffff217224 */ /* 0x000fe200078e00ff */
[----:B------:R-:W-:Y:S01]  /*2d50*/  SEL R41, RZ, 0x1, P0 ;  /* 0x00000001ff297807 */ /* 0x000fe20000000000 */
[----:B------:R-:W-:Y:S01]  /*2d60*/  IMAD.WIDE.U32.X R38, R52, R52, R38, P2 ;  /* 0x0000003434267225 */ /* 0x000fe200010e0426 */
[----:B------:R-:W-:-:S02]  /*2d70*/  IADD3 R44, P3, P4, R47, R30, R44 ;  /* 0x0000001e2f2c7210 */ /* 0x000fc40007c7e02c */
[----:B------:R-:W-:Y:S01]  /*2d80*/  SEL R49, RZ, 0x1, P1 ;  /* 0x00000001ff317807 */ /* 0x000fe20000800000 */
[----:B------:R-:W-:Y:S01]  /*2d90*/  IMAD.WIDE.U32 R34, R26, 0x3d1, R32 ;  /* 0x000003d11a227825 */ /* 0x000fe200078e0020 */
[----:B------:R-:W-:Y:S02]  /*2da0*/  IADD3 R47, P5, PT, R41, R36, RZ ;  /* 0x00000024292f7210 */ /* 0x000fe40007fbe0ff */
[----:B------:R-:W-:Y:S01]  /*2db0*/  IADD3 R49, P1, PT, R49, R38, RZ ;  /* 0x0000002631317210 */ /* 0x000fe20007f3e0ff */
[----:B------:R-:W-:Y:S01]  /*2dc0*/  IMAD.MOV.U32 R33, RZ, RZ, RZ ;  /* 0x000000ffff217224 */ /* 0x000fe200078e00ff */
[----:B------:R-:W-:Y:S01]  /*2dd0*/  ISETP.GE.U32.AND P0, PT, R44, R30, PT ;  /* 0x0000001e2c00720c */ /* 0x000fe20003f06070 */
[----:B------:R-:W-:Y:S01]  /*2de0*/  IMAD.X R32, RZ, RZ, R32, P5 ;  /* 0x000000ffff207224 */ /* 0x000fe200028e0620 */
[----:B------:R-:W-:Y:S01]  /*2df0*/  IADD3.X R43, PT, PT, R43, R28, RZ, P3, P4 ;  /* 0x0000001c2b2b7210 */ /* 0x000fe20001fe84ff */
[----:B------:R-:W-:Y:S01]  /*2e00*/  IMAD.IADD R35, R35, 0x1, R33 ;  /* 0x0000000123237824 */ /* 0x000fe200078e0221 */
[----:B------:R-:W-:Y:S01]  /*2e10*/  ISETP.GT.U32.AND P2, PT, R47, R42, PT ;  /* 0x0000002a2f00720c */ /* 0x000fe20003f44070 */
[----:B------:R-:W-:Y:S01]  /*2e20*/  IMAD.X R47, RZ, RZ, R39, P1 ;  /* 0x000000ffff2f7224 */ /* 0x000fe200008e0627 */
[----:B------:R-:W-:-:S02]  /*2e30*/  ISETP.GE.U32.AND.EX P1, PT, R43, R28, PT, P0 ;  /* 0x0000001c2b00720c */ /* 0x000fc40003f26100 */
[----:B------:R-:W-:Y:S01]  /*2e40*/  ISETP.GT.U32.AND.EX P0, PT, R32, R37, PT, P2 ;  /* 0x000000252000720c */ /* 0x000fe20003f04120 */
[----:B------:R-:W-:Y:S01]  /*2e50*/  IMAD.WIDE.U32 R32, R49, 0x3d1, R34 ;  /* 0x000003d131207825 */ /* 0x000fe200078e0022 */
[----:B------:R-:W-:Y:S02]  /*2e60*/  SEL R28, RZ, 0x1, P1 ;  /* 0x00000001ff1c7807 */ /* 0x000fe40000800000 */
[----:B------:R-:W-:Y:S01]  /*2e70*/  SEL R35, R41, 0x1, !P0 ;  /* 0x0000000129237807 */ /* 0x000fe20004000000 */
[----:B------:R-:W-:Y:S01]  /*2e80*/  IMAD R39, R47, 0x3d1, RZ ;  /* 0x000003d12f277824 */ /* 0x000fe200078e02ff */
[----:B------:R-:W-:Y:S02]  /*2e90*/  IADD3 R42, P3, P4, R42, R31, R28 ;  /* 0x0000001f2a2a7210 */ /* 0x000fe40007c7e01c */
[----:B------:R-:W-:Y:S01]  /*2ea0*/  IADD3 R35, P1, P2, R32, R26, R35 ;  /* 0x0000001a20237210 */ /* 0x000fe20007a3e023 */
[----:B------:R-:W-:Y:S01]  /*2eb0*/  IMAD.IADD R30, R33, 0x1, R39 ;  /* 0x00000001211e7824 */ /* 0x000fe200078e0227 */
[----:B------:R-:W-:-:S02]  /*2ec0*/  IADD3.X R41, PT, PT, R37, R24, RZ, P3, P4 ;  /* 0x0000001825297210 */ /* 0x000fc40001fe84ff */
[----:B------:R-:W-:Y:S02]  /*2ed0*/  ISETP.GE.U32.AND P0, PT, R35, R26, PT ;  /* 0x0000001a2300720c */ /* 0x000fe40003f06070 */
[----:B------:R-:W-:Y:S02]  /*2ee0*/  IADD3.X R26, PT, PT, R30, R49, RZ, P1, P2 ;  /* 0x000000311e1a7210 */ /* 0x000fe40000fe44ff */
[----:B------:R-:W-:Y:S01]  /*2ef0*/  ISETP.GE.U32.AND P1, PT, R42, R31, PT ;  /* 0x0000001f2a00720c */ /* 0x000fe20003f26070 */
[----:B------:R-:W-:Y:S01]  /*2f00*/  IMAD.MOV.U32 R31, RZ, RZ, RZ ;  /* 0x000000ffff1f7224 */ /* 0x000fe200078e00ff */
[----:B------:R-:W-:Y:S02]  /*2f10*/  ISETP.GE.U32.AND.EX P0, PT, R26, R49, PT, P0 ;  /* 0x000000311a00720c */ /* 0x000fe40003f06100 */
[----:B------:R-:W-:Y:S02]  /*2f20*/  ISETP.GE.U32.AND.EX P1, PT, R41, R24, PT, P1 ;  /* 0x000000182900720c */ /* 0x000fe40003f26110 */
[----:B------:R-:W-:-:S02]  /*2f30*/  SEL R33, RZ, 0x1, P0 ;  /* 0x00000001ff217807 */ /* 0x000fc40000000000 */
[----:B------:R-:W-:Y:S02]  /*2f40*/  SEL R39, RZ, 0x1, P1 ;  /* 0x00000001ff277807 */ /* 0x000fe40000800000 */
[----:B------:R-:W-:Y:S02]  /*2f50*/  IADD3 R32, P1, PT, R33, R32, RZ ;  /* 0x0000002021207210 */ /* 0x000fe40007f3e0ff */
[-C--:B------:R-:W-:Y:S02]  /*2f60*/  IADD3 R39, P2, P3, R35, R0.reuse, R39 ;  /* 0x0000000023277210 */ /* 0x080fe40007b5e027 */
[----:B------:R-:W-:Y:S01]  /*2f70*/  ISETP.GT.U32.AND P0, PT, R32, R35, PT ;  /* 0x000000232000720c */ /* 0x000fe20003f04070 */
[--C-:B------:R-:W-:Y:S01]  /*2f80*/  IMAD.X R24, RZ, RZ, R30.reuse, P1 ;  /* 0x000000ffff187224 */ /* 0x100fe200008e061e */
[----:B------:R-:W-:Y:S01]  /*2f90*/  ISETP.GE.U32.AND P1, PT, R39, R0, PT ;  /* 0x000000002700720c */ /* 0x000fe20003f26070 */
[----:B------:R-:W-:Y:S01]  /*2fa0*/  IMAD.WIDE.U32 R30, R47, 0x3d1, R30 ;  /* 0x000003d12f1e7825 */ /* 0x000fe200078e001e */
[----:B------:R-:W-:-:S02]  /*2fb0*/  IADD3.X R40, PT, PT, R26, R25, RZ, P2, P3 ;  /* 0x000000191a287210 */ /* 0x000fc400017e64ff */
[----:B------:R-:W-:Y:S02]  /*2fc0*/  ISETP.GT.U32.AND.EX P0, PT, R24, R26, PT, P0 ;  /* 0x0000001a1800720c */ /* 0x000fe40003f04100 */
[----:B------:R-:W-:Y:S01]  /*2fd0*/  ISETP.GE.U32.AND.EX P1, PT, R40, R25, PT, P1 ;  /* 0x000000192800720c */ /* 0x000fe20003f26110 */
[----:B------:R-:W-:Y:S01]  /*2fe0*/  IMAD.MOV.U32 R25, RZ, RZ, RZ ;  /* 0x000000ffff197224 */ /* 0x000fe200078e00ff */
[----:B------:R-:W-:Y:S02]  /*2ff0*/  SEL R24, R33, 0x1, !P0 ;  /* 0x0000000121187807 */ /* 0x000fe40004000000 */
[----:B------:R-:W-:Y:S02]  /*3000*/  SEL R0, RZ, 0x1, P1 ;  /* 0x00000001ff007807 */ /* 0x000fe40000800000 */
[----:B------:R-:W-:Y:S01]  /*3010*/  IADD3 R47, P1, P2, R30, R47, R24 ;  /* 0x0000002f1e2f7210 */ /* 0x000fe20007a3e018 */
[----:B------:R-:W-:-:S03]  /*3020*/  IMAD.IADD R30, R31, 0x1, R25 ;  /* 0x000000011f1e7824 */ /* 0x000fc600078e0219 */
[----:B------:R-:W-:Y:S02]  /*3030*/  LOP3.LUT P0, RZ, R47, R0, RZ, 0xfc, !PT ;  /* 0x000000002fff7212 */ /* 0x000fe4000780fcff */
[----:B------:R-:W-:Y:S02]  /*3040*/  IADD3.X R0, PT, PT, R30, RZ, RZ, P1, P2 ;  /* 0x000000ff1e007210 */ /* 0x000fe40000fe44ff */
[----:B------:R-:W-:Y:S02]  /*3050*/  ISETP.LE.U32.AND P1, PT, R39, R2, PT ;  /* 0x000000022700720c */ /* 0x000fe40003f23070 */
        /* <DEDUP_REMOVED lines=21> */
.L_x_4:
        /* <DEDUP_REMOVED lines=27> */
[----:B------:R-:W-:-:S04]  /*3360*/  ISETP.GE.U32.AND P0, PT, R39, R2, PT ;  /* 0x000000022700720c */ /* 0x000fc80003f06070 */
[----:B------:R-:W-:-:S13]  /*3370*/  ISETP.GE.U32.AND.EX P0, PT, R40, R3, PT, P0 ;  /* 0x000000032800720c */ /* 0x000fda0003f06100 */
[----:B------:R-:W-:Y:S05]  /*3380*/  @!P0 BRA `(.L_x_5) ;  /* 0x00000004003c8947 */ /* 0x000fea0003800000 */
[----:B------:R-:W-:-:S04]  /*3390*/  ISETP.GT.U32.AND P0, PT, R42, R30, PT ;  /* 0x0000001e2a00720c */ /* 0x000fc80003f04070 */
[----:B------:R-:W-:-:S13]  /*33a0*/  ISETP.GT.U32.AND.EX P0, PT, R41, R31, PT, P0 ;  /* 0x0000001f2900720c */ /* 0x000fda0003f04100 */
[----:B------:R-:W-:Y:S05]  /*33b0*/  @P0 BRA `(.L_x_6) ;  /* 0x00000000002c0947 */ /* 0x000fea0003800000 */
[----:B------:R-:W-:-:S04]  /*33c0*/  ISETP.GE.U32.AND P0, PT, R42, R30, PT ;  /* 0x0000001e2a00720c */ /* 0x000fc80003f06070 */
[----:B------:R-:W-:-:S13]  /*33d0*/  ISETP.GE.U32.AND.EX P0, PT, R41, R31, PT, P0 ;  /* 0x0000001f2900720c */ /* 0x000fda0003f06100 */
[----:B------:R-:W-:Y:S05]  /*33e0*/  @!P0 BRA `(.L_x_5) ;  /* 0x0000000400248947 */ /* 0x000fea0003800000 */
[----:B------:R-:W-:-:S04]  /*33f0*/  ISETP.GT.U32.AND P0, PT, R44, R32, PT ;  /* 0x000000202c00720c */ /* 0x000fc80003f04070 */
[----:B------:R-:W-:-:S13]  /*3400*/  ISETP.GT.U32.AND.EX P0, PT, R43, R33, PT, P0 ;  /* 0x000000212b00720c */ /* 0x000fda0003f04100 */
[----:B------:R-:W-:Y:S05]  /*3410*/  @P0 BRA `(.L_x_6) ;  /* 0x0000000000140947 */ /* 0x000fea0003800000 */
[----:B------:R-:W-:Y:S02]  /*3420*/  ISETP.GE.U32.AND P0, PT, R45, R24, PT ;  /* 0x000000182d00720c */ /* 0x000fe40003f06070 */
[----:B------:R-:W-:Y:S02]  /*3430*/  ISETP.LT.U32.AND P1, PT, R44, R32, PT ;  /* 0x000000202c00720c */ /* 0x000fe40003f21070 */
[----:B------:R-:W-:-:S04]  /*3440*/  ISETP.GE.U32.AND.EX P0, PT, R46, R25, PT, P0 ;  /* 0x000000192e00720c */ /* 0x000fc80003f06100 */
[----:B------:R-:W-:-:S13]  /*3450*/  ISETP.LT.U32.OR.EX P0, PT, R43, R33, !P0, P1 ;  /* 0x000000212b00720c */ /* 0x000fda0004701510 */
[----:B------:R-:W-:Y:S05]  /*3460*/  @P0 BRA `(.L_x_5) ;  /* 0x0000000400040947 */ /* 0x000fea0003800000 */
.L_x_6:
        /* <DEDUP_REMOVED lines=25> */
[----:B------:R-:W-:-:S03]  /*3600*/  IMAD.MOV.U32 R43, RZ, RZ, R36 ;  /* 0x000000ffff2b7224 */ /* 0x000fc600078e0024 */
[----:B------:R-:W-:-:S13]  /*3610*/  ISETP.GE.U32.AND.EX P0, PT, R40, R3, PT, P0 ;  /* 0x000000032800720c */ /* 0x000fda0003f06100 */
[----:B------:R-:W-:Y:S05]  /*3620*/  @!P0 BRA `(.L_x_5) ;  /* 0x0000000000948947 */ /* 0x000fea0003800000 */
[----:B------:R-:W-:-:S04]  /*3630*/  ISETP.GT.U32.AND P0, PT, R42, R30, PT ;  /* 0x0000001e2a00720c */ /* 0x000fc80003f04070 */
[----:B------:R-:W-:-:S13]  /*3640*/  ISETP.GT.U32.AND.EX P0, PT, R41, R31, PT, P0 ;  /* 0x0000001f2900720c */ /* 0x000fda0003f04100 */
        /* <DEDUP_REMOVED lines=9> */
[----:B------:R-:W-:Y:S01]  /*36e0*/  IMAD.MOV.U32 R43, RZ, RZ, R36 ;  /* 0x000000ffff2b7224 */ /* 0x000fe200078e0024 */
[----:B------:R-:W-:Y:S02]  /*36f0*/  ISETP.LT.U32.AND P1, PT, R44, R32, PT ;  /* 0x000000202c00720c */ /* 0x000fe40003f21070 */
[----:B------:R-:W-:-:S04]  /*3700*/  ISETP.GE.U32.AND.EX P0, PT, R46, R25, PT, P0 ;  /* 0x000000192e00720c */ /* 0x000fc80003f06100 */
[----:B------:R-:W-:-:S13]  /*3710*/  ISETP.LT.U32.OR.EX P0, PT, R36, R33, !P0, P1 ;  /* 0x000000212400720c */ /* 0x000fda0004701510 */
[----:B------:R-:W-:Y:S05]  /*3720*/  @P0 BRA `(.L_x_5) ;  /* 0x0000000000540947 */ /* 0x000fea0003800000 */
.L_x_7:
        /* <DEDUP_REMOVED lines=21> */
.L_x_5:
[----:B-----5:R-:W-:-:S04]  /*3880*/  IMAD.WIDE.U32 R24, R59, R29, RZ ;  /* 0x0000001d3b187225 */ /* 0x020fc800078e00ff */
[----:B------:R-:W-:Y:S02]  /*3890*/  IMAD R26, R65, R56, RZ ;  /* 0x00000038411a7224 */ /* 0x000fe400078e02ff */
[----:B------:R-:W-:-:S04]  /*38a0*/  IMAD.WIDE.U32 R30, P0, R58, R65, R24 ;  /* 0x000000413a1e7225 */ /* 0x000fc80007800018 */
[----:B------:R-:W-:-:S04]  /*38b0*/  IMAD.WIDE.U32 R24, R58, R29, RZ ;  /* 0x0000001d3a187225 */ /* 0x000fc800078e00ff */
[----:B------:R-:W-:Y:S01]  /*38c0*/  IMAD.X R33, RZ, RZ, RZ, P0 ;  /* 0x000000ffff217224 */ /* 0x000fe200000e06ff */
[----:B------:R-:W-:Y:S01]  /*38d0*/  IADD3 RZ, P0, PT, R25, R30, RZ ;  /* 0x0000001e19ff7210 */ /* 0x000fe20007f1e0ff */
[----:B------:R-:W-:Y:S02]  /*38e0*/  IMAD.MOV.U32 R32, RZ, RZ, R31 ;  /* 0x000000ffff207224 */ /* 0x000fe400078e001f */
[----:B------:R-:W-:Y:S02]  /*38f0*/  IMAD R0, R69, R58, RZ ;  /* 0x0000003a45007224 */ /* 0x000fe400078e02ff */
[----:B------:R-:W-:-:S04]  /*3900*/  IMAD.WIDE.U32.X R24, R59, R65, R32, P0 ;  /* 0x000000413b187225 */ /* 0x000fc800000e0420 */
[----:B------:R-:W-:-:S04]  /*3910*/  IMAD.WIDE.U32 R30, R29, R56, RZ ;  /* 0x000000381d1e7225 */ /* 0x000fc800078e00ff */
[----:B------:R-:W-:Y:S02]  /*3920*/  IMAD R33, R57, R29, R26 ;  /* 0x0000001d39217224 */ /* 0x000fe400078e021a */
[----:B------:R-:W-:-:S04]  /*3930*/  IMAD.WIDE.U32 R24, R58, R63, R24 ;  /* 0x0000003f3a187225 */ /* 0x000fc800078e0018 */
[----:B------:R-:W-:Y:S01]  /*3940*/  IMAD.WIDE.U32 R34, R57, R29, RZ ;  /* 0x0000001d39227225 */ /* 0x000fe200078e00ff */
[----:B------:R-:W-:-:S03]  /*3950*/  IADD3 R24, P0, PT, R24, R30, RZ ;  /* 0x0000001e18187210 */ /* 0x000fc60007f1e0ff */
[----:B------:R-:W-:Y:S02]  /*3960*/  IMAD R37, R59, R63, R0 ;  /* 0x0000003f3b257224 */ /* 0x000fe400078e0200 */
[----:B------:R-:W-:Y:S02]  /*3970*/  IMAD.IADD R0, R31, 0x1, R33 ;  /* 0x000000011f007824 */ /* 0x000fe400078e0221 */
[----:B------:R-:W-:-:S03]  /*3980*/  IMAD.WIDE.U32 R34, P1, R56, R65, R34 ;  /* 0x0000004138227225 */ /* 0x000fc60007820022 */
[----:B------:R-:W-:Y:S01]  /*3990*/  IADD3.X R31, PT, PT, R0, R25, R37, P0, !PT ;  /* 0x00000019001f7210 */ /* 0x000fe200007fe425 */
[----:B------:R-:W-:Y:S01]  /*39a0*/  IMAD.WIDE.U32 R32, R56, R29, RZ ;  /* 0x0000001d38207225 */ /* 0x000fe200078e00ff */
[----:B------:R-:W-:-:S03]  /*39b0*/  ISETP.GE.U32.AND P0, PT, R24, R30, PT ;  /* 0x0000001e1800720c */ /* 0x000fc60003f06070 */
[----:B------:R-:W-:Y:S01]  /*39c0*/  IMAD.WIDE.U32 R48, R59, R63, RZ ;  /* 0x0000003f3b307225 */ /* 0x000fe200078e00ff */
[----:B------:R-:W-:Y:S02]  /*39d0*/  IADD3 RZ, P2, PT, R33, R34, RZ ;  /* 0x0000002221ff7210 */ /* 0x000fe40007f5e0ff */
[----:B------:R-:W-:Y:S01]  /*39e0*/  ISETP.GE.U32.AND.EX P0, PT, R31, R0, PT, P0 ;  /* 0x000000001f00720c */ /* 0x000fe20003f06100 */
[----:B------:R-:W-:Y:S02]  /*39f0*/  IMAD.X R37, RZ, RZ, RZ, P1 ;  /* 0x000000ffff257224 */ /* 0x000fe400008e06ff */
[----:B------:R-:W-:Y:S01]  /*3a00*/  IMAD.MOV.U32 R36, RZ, RZ, R35 ;  /* 0x000000ffff247224 */ /* 0x000fe200078e0023 */
[----:B------:R-:W-:Y:S01]  /*3a10*/  SEL R25, RZ, 0x1, P0 ;  /* 0x00000001ff197807 */ /* 0x000fe20000000000 */
[----:B------:R-:W-:-:S04]  /*3a20*/  IMAD.WIDE.U32 R48, P1, R58, R69, R48 ;  /* 0x000000453a307225 */ /* 0x000fc80007820030 */
[----:B------:R-:W-:-:S04]  /*3a30*/  IMAD.WIDE.U32 R32, R58, R63, RZ ;  /* 0x0000003f3a207225 */ /* 0x000fc800078e00ff */
[----:B------:R-:W-:Y:S01]  /*3a40*/  IMAD.WIDE.U32.X R36, R57, R65, R36, P2 ;  /* 0x0000004139247225 */ /* 0x000fe200010e0424 */
[----:B------:R-:W-:-:S03]  /*3a50*/  IADD3 RZ, P0, PT, R33, R48, RZ ;  /* 0x0000003021ff7210 */ /* 0x000fc60007f1e0ff */
[----:B------:R-:W-:Y:S01]  /*3a60*/  IMAD.X R55, RZ, RZ, RZ, P1 ;  /* 0x000000ffff377224 */ /* 0x000fe200008e06ff */
[----:B------:R-:W-:Y:S01]  /*3a70*/  IADD3 R36, P1, PT, R25, R36, RZ ;  /* 0x0000002419247210 */ /* 0x000fe20007f3e0ff */
[----:B------:R-:W-:Y:S02]  /*3a80*/  IMAD.MOV.U32 R54, RZ, RZ, R49 ;  /* 0x000000ffff367224 */ /* 0x000fe400078e0031 */
[----:B------:R-:W-:Y:S02]  /*3a90*/  IMAD R25, R69, R56, RZ ;  /* 0x0000003845197224 */ /* 0x000fe400078e02ff */
[----:B------:R-:W-:-:S04]  /*3aa0*/  IMAD.WIDE.U32.X R54, R59, R69, R54, P0 ;  /* 0x000000453b367225 */ /* 0x000fc800000e0436 */
[----:B------:R-:W-:Y:S02]  /*3ab0*/  IMAD.X R37, RZ, RZ, R37, P1 ;  /* 0x000000ffff257224 */ /* 0x000fe400008e0625 */
[----:B------:R-:W-:-:S04]  /*3ac0*/  IMAD.WIDE.U32 R32, R57, R63, RZ ;  /* 0x0000003f39207225 */ /* 0x000fc800078e00ff */
[----:B------:R-:W-:Y:S02]  /*3ad0*/  IMAD R0, R27, R58, RZ ;  /* 0x0000003a1b007224 */ /* 0x000fe400078e02ff */
[-C--:B------:R-:W-:Y:S02]  /*3ae0*/  IMAD R25, R57, R63.reuse, R25 ;  /* 0x0000003f39197224 */ /* 0x080fe400078e0219 */
[----:B------:R-:W-:-:S04]  /*3af0*/  IMAD.WIDE.U32 R36, R56, R63, R36 ;  /* 0x0000003f38247225 */ /* 0x000fc800078e0024 */
[----:B------:R-:W-:-:S04]  /*3b00*/  IMAD.WIDE.U32 R54, R58, R61, R54 ;  /* 0x0000003d3a367225 */ /* 0x000fc800078e0036 */
[----:B------:R-:W-:-:S04]  /*3b10*/  IMAD.WIDE.U32 R48, R56, R63, RZ ;  /* 0x0000003f38307225 */ /* 0x000fc800078e00ff */
[----:B------:R-:W-:-:S04]  /*3b20*/  IMAD.WIDE.U32 R32, P0, R56, R69, R32 ;  /* 0x0000004538207225 */ /* 0x000fc80007800020 */
[-C--:B------:R-:W-:Y:S01]  /*3b30*/  IMAD R47, R59, R61.reuse, R0 ;  /* 0x0000003d3b2f7224 */ /* 0x080fe200078e0200 */
[----:B------:R-:W-:Y:S01]  /*3b40*/  IADD3 RZ, P3, PT, R49, R32, RZ ;  /* 0x0000002031ff7210 */ /* 0x000fe20007f7e0ff */
[----:B------:R-:W-:Y:S01]  /*3b50*/  IMAD.IADD R0, R37, 0x1, R25 ;  /* 0x0000000125007824 */ /* 0x000fe200078e0219 */
[----:B------:R-:W-:Y:S01]  /*3b60*/  IADD3 R25, P1, PT, R54, R36, RZ ;  /* 0x0000002436197210 */ /* 0x000fe20007f3e0ff */
[----:B------:R-:W-:-:S03]  /*3b70*/  IMAD.WIDE.U32 R50, R59, R61, RZ ;  /* 0x0000003d3b327225 */ /* 0x000fc600078e00ff */
[----:B------:R-:W-:Y:S01]  /*3b80*/  IADD3.X R47, PT, PT, R0, R55, R47, P1, !PT ;  /* 0x00000037002f7210 */ /* 0x000fe20000ffe42f */
[----:B------:R-:W-:Y:S01]  /*3b90*/  IMAD.X R49, RZ, RZ, RZ, P0 ;  /* 0x000000ffff317224 */ /* 0x000fe200000e06ff */
[----:B------:R-:W-:Y:S01]  /*3ba0*/  ISETP.GE.U32.AND P0, PT, R25, R36, PT ;  /* 0x000000241900720c */ /* 0x000fe20003f06070 */
[----:B------:R-:W-:Y:S02]  /*3bb0*/  IMAD.MOV.U32 R48, RZ, RZ, R33 ;  /* 0x000000ffff307224 */ /* 0x000fe400078e0021 */
[----:B------:R-:W-:Y:S01]  /*3bc0*/  IMAD.WIDE.U32 R34, R58, R61, RZ ;  /* 0x0000003d3a227225 */ /* 0x000fe200078e00ff */
[----:B------:R-:W-:-:S03]  /*3bd0*/  ISETP.GE.U32.AND.EX P0, PT, R47, R0, PT, P0 ;  /* 0x000000002f00720c */ /* 0x000fc60003f06100 */
[----:B------:R-:W-:Y:S01]  /*3be0*/  IMAD.WIDE.U32 R50, P2, R58, R27, R50 ;  /* 0x0000001b3a327225 */ /* 0x000fe20007840032 */
[----:B------:R-:W-:-:S03]  /*3bf0*/  SEL R67, RZ, 0x1, P0 ;  /* 0x00000001ff437807 */ /* 0x000fc60000000000 */
[----:B------:R-:W-:Y:S01]  /*3c00*/  IMAD.WIDE.U32.X R48, R57, R69, R48, P3 ;  /* 0x0000004539307225 */ /* 0x000fe200018e0430 */
[----:B------:R-:W-:-:S03]  /*3c10*/  IADD3 RZ, P1, PT, R35, R50, RZ ;  /* 0x0000003223ff7210 */ /* 0x000fc60007f3e0ff */
[----:B------:R-:W-:Y:S01]  /*3c20*/  IMAD.X R35, RZ, RZ, RZ, P2 ;  /* 0x000000ffff237224 */ /* 0x000fe200010e06ff */
[----:B------:R-:W-:Y:S01]  /*3c30*/  IADD3 R50, P2, PT, R67, R48, RZ ;  /* 0x0000003043327210 */ /* 0x000fe20007f5e0ff */
[----:B------:R-:W-:-:S04]  /*3c40*/  IMAD.WIDE.U32 R36, R57, R61, RZ ;  /* 0x0000003d39247225 */ /* 0x000fc800078e00ff */
[-C--:B------:R-:W-:Y:S02]  /*3c50*/  IMAD R0, R65, R20.reuse, RZ ;  /* 0x0000001441007224 */ /* 0x080fe400078e02ff */
[----:B------:R-:W-:-:S04]  /*3c60*/  IMAD.WIDE.U32 R32, R29, R20, RZ ;  /* 0x000000141d207225 */ /* 0x000fc800078e00ff */
[----:B------:R-:W-:Y:S01]  /*3c70*/  IMAD.MOV.U32 R34, RZ, RZ, R51 ;  /* 0x000000ffff227224 */ /* 0x000fe200078e0033 */
[-C--:B------:R-:W-:Y:S01]  /*3c80*/  IADD3 R28, P3, PT, R25, R32.reuse, RZ ;  /* 0x00000020191c7210 */ /* 0x080fe20007f7e0ff */
[----:B------:R-:W-:Y:S02]  /*3c90*/  IMAD.X R51, RZ, RZ, R49, P2 ;  /* 0x000000ffff337224 */ /* 0x000fe400010e0631 */
[----:B------:R-:W-:Y:S01]  /*3ca0*/  IMAD.WIDE.U32 R54, R56, R61, RZ ;  /* 0x0000003d38367225 */ /* 0x000fe200078e00ff */
[----:B------:R-:W-:-:S03]  /*3cb0*/  ISETP.GE.U32.AND P0, PT, R28, R32, PT ;  /* 0x000000201c00720c */ /* 0x000fc60003f06070 */
[----:B------:R-:W-:-:S04]  /*3cc0*/  IMAD.WIDE.U32 R36, P4, R56, R27, R36 ;  /* 0x0000001b38247225 */ /* 0x000fc80007880024 */
[-C--:B------:R-:W-:Y:S01]  /*3cd0*/  IMAD R0, R21, R29.reuse, R0 ;  /* 0x0000001d15007224 */ /* 0x080fe200078e0200 */
[----:B------:R-:W-:Y:S01]  /*3ce0*/  IADD3 RZ, P5, PT, R55, R36, RZ ;  /* 0x0000002437ff7210 */ /* 0x000fe20007fbe0ff */
[----:B------:R-:W-:-:S04]  /*3cf0*/  IMAD.WIDE.U32 R48, R21, R29, RZ ;  /* 0x0000001d15307225 */ /* 0x000fc800078e00ff */
[----:B------:R-:W-:-:S04]  /*3d00*/  IMAD.WIDE.U32.X R34, R59, R27, R34, P1 ;  /* 0x0000001b3b227225 */ /* 0x000fc800008e0422 */
[----:B------:R-:W-:Y:S02]  /*3d10*/  IMAD R26, R27, R56, RZ ;  /* 0x000000381b1a7224 */ /* 0x000fe400078e02ff */
[----:B------:R-:W-:Y:S02]  /*3d20*/  IMAD.IADD R0, R33, 0x1, R0 ;  /* 0x0000000121007824 */ /* 0x000fe400078e0200 */
[----:B------:R-:W-:Y:S02]  /*3d30*/  IMAD R25, R52, R58, RZ ;  /* 0x0000003a34197224 */ /* 0x000fe400078e02ff */
[-C--:B------:R-:W-:Y:S02]  /*3d40*/  IMAD R55, R57, R61.reuse, R26 ;  /* 0x0000003d39377224 */ /* 0x080fe400078e021a */
[----:B------:R-:W-:-:S04]  /*3d50*/  IMAD.WIDE.U32 R50, R56, R61, R50 ;  /* 0x0000003d38327225 */ /* 0x000fc800078e0032 */
[----:B------:R-:W-:-:S04]  /*3d60*/  IMAD.WIDE.U32 R32, R20, R29, RZ ;  /* 0x0000001d14207225 */ /* 0x000fc800078e00ff */
[----:B------:R-:W-:-:S04]  /*3d70*/  IMAD.WIDE.U32 R48, P6, R20, R65, R48 ;  /* 0x0000004114307225 */ /* 0x000fc800078c0030 */
[----:B------:R-:W-:Y:S01]  /*3d80*/  IMAD.WIDE.U32 R34, R58, R53, R34 ;  /* 0x000000353a227225 */ /* 0x000fe200078e0022 */
[----:B------:R-:W-:-:S03]  /*3d90*/  IADD3 RZ, P1, PT, R33, R48, RZ ;  /* 0x0000003021ff7210 */ /* 0x000fc60007f3e0ff */
[----:B------:R-:W-:Y:S01]  /*3da0*/  IMAD.X R47, R0, 0x1, R47, P3 ;  /* 0x00000001002f7824 */ /* 0x000fe200018e062f */
[----:B------:R-:W-:Y:S01]  /*3db0*/  IADD3 R67, P2, PT, R34, R50, RZ ;  /* 0x0000003222437210 */ /* 0x000fe20007f5e0ff */
[-C--:B------:R-:W-:Y:S02]  /*3dc0*/  IMAD R30, R59, R53.reuse, R25 ;  /* 0x000000353b1e7224 */ /* 0x080fe400078e0219 */
[----:B------:R-:W-:Y:S01]  /*3dd0*/  IMAD.IADD R25, R51, 0x1, R55 ;  /* 0x0000000133197824 */ /* 0x000fe200078e0237 */
[----:B------:R-:W-:Y:S01]  /*3de0*/  ISETP.GE.U32.AND.EX P0, PT, R47, R0, PT, P0 ;  /* 0x000000002f00720c */ /* 0x000fe20003f06100 */
[----:B------:R-:W-:-:S03]  /*3df0*/  IMAD.WIDE.U32 R54, R59, R53, RZ ;  /* 0x000000353b367225 */ /* 0x000fc600078e00ff */
[----:B------:R-:W-:Y:S01]  /*3e00*/  IADD3.X R30, PT, PT, R25, R35, R30, P2, !PT ;  /* 0x00000023191e7210 */ /* 0x000fe200017fe41e */
[----:B------:R-:W-:Y:S02]  /*3e10*/  IMAD.X R33, RZ, RZ, RZ, P6 ;  /* 0x000000ffff217224 */ /* 0x000fe400030e06ff */
[----:B------:R-:W-:Y:S01]  /*3e20*/  IMAD.MOV.U32 R32, RZ, RZ, R49 ;  /* 0x000000ffff207224 */ /* 0x000fe200078e0031 */
[----:B------:R-:W-:Y:S01]  /*3e30*/  SEL R49, RZ, 0x1, P0 ;  /* 0x00000001ff317807 */ /* 0x000fe20000000000 */
[----:B------:R-:W-:-:S04]  /*3e40*/  IMAD.WIDE.U32 R34, R58, R53, RZ ;  /* 0x000000353a227225 */ /* 0x000fc800078e00ff */
[----:B------:R-:W-:-:S04]  /*3e50*/  IMAD.WIDE.U32.X R32, R21, R65, R32, P1 ;  /* 0x0000004115207225 */ /* 0x000fc800008e0420 */
[----:B------:R-:W-:Y:S01]  /*3e60*/  IMAD.WIDE.U32 R54, P2, R58, R52, R54 ;  /* 0x000000343a367225 */ /* 0x000fe20007840036 */
[----:B------:R-:W-:-:S03]  /*3e70*/  IADD3 R32, P0, PT, R49, R32, RZ ;  /* 0x0000002031207210 */ /* 0x000fc60007f1e0ff */
[----:B------:R-:W-:Y:S01]  /*3e80*/  IMAD.WIDE.U32 R48, R20, R63, RZ ;  /* 0x0000003f14307225 */ /* 0x000fe200078e00ff */
[----:B------:R-:W-:-:S03]  /*3e90*/  IADD3 RZ, P3, PT, R35, R54, RZ ;  /* 0x0000003623ff7210 */ /* 0x000fc60007f7e0ff */
[----:B------:R-:W-:-:S04]  /*3ea0*/  IMAD.WIDE.U32 R34, R21, R63, RZ ;  /* 0x0000003f15227225 */ /* 0x000fc800078e00ff */
[----:B------:R-:W-:Y:S01]  /*3eb0*/  IMAD.X R33, RZ, RZ, R33, P0 ;  /* 0x000000ffff217224 */ /* 0x000fe200000e0621 */
[----:B------:R-:W-:Y:S01]  /*3ec0*/  ISETP.GE.U32.AND P0, PT, R67, R50, PT ;  /* 0x000000324300720c */ /* 0x000fe20003f06070 */
[----:B------:R-:W-:-:S03]  /*3ed0*/  IMAD.WIDE.U32 R34, P6, R20, R69, R34 ;  /* 0x0000004514227225 */ /* 0x000fc600078c0022 */
[----:B------:R-:W-:Y:S01]  /*3ee0*/  ISETP.GE.U32.AND.EX P0, PT, R30, R25, PT, P0 ;  /* 0x000000191e00720c */ /* 0x000fe20003f06100 */
[----:B------:R-:W-:Y:S01]  /*3ef0*/  IMAD R0, R69, R20, RZ ;  /* 0x0000001445007224 */ /* 0x000fe200078e02ff */
[----:B------:R-:W-:Y:S01]  /*3f00*/  IADD3 RZ, P1, PT, R49, R34, RZ ;  /* 0x0000002231ff7210 */ /* 0x000fe20007f3e0ff */
[----:B------:R-:W-:Y:S01]  /*3f10*/  IMAD.X R51, RZ, RZ, RZ, P4 ;  /* 0x000000ffff337224 */ /* 0x000fe200020e06ff */
[----:B------:R-:W-:Y:S01]  /*3f20*/  SEL R49, RZ, 0x1, P0 ;  /* 0x00000001ff317807 */ /* 0x000fe20000000000 */
[----:B------:R-:W-:Y:S02]  /*3f30*/  IMAD.MOV.U32 R50, RZ, RZ, R37 ;  /* 0x000000ffff327224 */ /* 0x000fe400078e0025 */
[----:B------:R-:W-:-:S04]  /*3f40*/  IMAD.WIDE.U32 R32, R20, R63, R32 ;  /* 0x0000003f14207225 */ /* 0x000fc800078e0020 */
[----:B------:R-:W-:Y:S01]  /*3f50*/  IMAD R37, R21, R63, R0 ;  /* 0x0000003f15257224 */ /* 0x000fe200078e0200 */
[----:B------:R-:W-:Y:S01]  /*3f60*/  IADD3 R67, P4, PT, R67, R32, RZ ;  /* 0x0000002043437210 */ /* 0x000fe20007f9e0ff */
[----:B------:R-:W-:-:S03]  /*3f70*/  IMAD.WIDE.U32.X R50, R57, R27, R50, P5 ;  /* 0x0000001b39327225 */ /* 0x000fc600028e0432 */
[----:B------:R-:W-:Y:S01]  /*3f80*/  ISETP.GE.U32.AND P0, PT, R67, R32, PT ;  /* 0x000000204300720c */ /* 0x000fe20003f06070 */
[----:B------:R-:W-:Y:S02]  /*3f90*/  IMAD.IADD R25, R33, 0x1, R37 ;  /* 0x0000000121197824 */ /* 0x000fe400078e0225 */
[----:B------:R-:W-:Y:S01]  /*3fa0*/  IMAD.X R33, RZ, RZ, RZ, P2 ;  /* 0x000000ffff217224 */ /* 0x000fe200010e06ff */
[----:B------:R-:W-:Y:S01]  /*3fb0*/  IADD3 R34, P2, PT, R49, R50, RZ ;  /* 0x0000003231227210 */ /* 0x000fe20007f5e0ff */
[----:B------:R-:W-:-:S04]  /*3fc0*/  IMAD.WIDE.U32 R48, R29, R22, RZ ;  /* 0x000000161d307225 */ /* 0x000fc800078e00ff */
[----:B------:R-:W-:Y:S02]  /*3fd0*/  IMAD R0, R65, R22, RZ ;  /* 0x0000001641007224 */ /* 0x000fe400078e02ff */
[----:B------:R-:W-:Y:S02]  /*3fe0*/  IMAD.MOV.U32 R36, RZ, RZ, R35 ;  /* 0x000000ffff247224 */ /* 0x000fe400078e0023 */
[----:B------:R-:W-:Y:S02]  /*3ff0*/  IMAD.MOV.U32 R32, RZ, RZ, R55 ;  /* 0x000000ffff207224 */ /* 0x000fe400078e0037 */
[----:B------:R-:W-:Y:S02]  /*4000*/  IMAD.X R35, RZ, RZ, R51, P2 ;  /* 0x000000ffff237224 */ /* 0x000fe400010e0633 */
[----:B------:R-:W-:Y:S02]  /*4010*/  IMAD.X R30, R25, 0x1, R30, P4 ;  /* 0x00000001191e7824 */ /* 0x000fe400020e061e */
[----:B------:R-:W-:Y:S01]  /*4020*/  IMAD.X R37, RZ, RZ, RZ, P6 ;  /* 0x000000ffff257224 */ /* 0x000fe200030e06ff */
[----:B------:R-:W-:Y:S01]  /*4030*/  IADD3 R38, P6, PT, R67, R48, RZ ;  /* 0x0000003043267210 */ /* 0x000fe20007fde0ff */
[----:B------:R-:W-:Y:S01]  /*4040*/  IMAD R26, R23, R29, R0 ;  /* 0x0000001d171a7224 */ /* 0x000fe200078e0200 */
[----:B------:R-:W-:Y:S01]  /*4050*/  ISETP.GE.U32.AND.EX P2, PT, R30, R25, PT, P0 ;  /* 0x000000191e00720c */ /* 0x000fe20003f46100 */
[----:B------:R-:W-:Y:S01]  /*4060*/  IMAD.WIDE.U32.X R32, R59, R52, R32, P3 ;  /* 0x000000343b207225 */ /* 0x000fe200018e0420 */
[----:B------:R-:W-:-:S02]  /*4070*/  ISETP.GE.U32.AND P4, PT, R38, R48, PT ;  /* 0x000000302600720c */ /* 0x000fc40003f86070 */
[----:B------:R-:W-:Y:S01]  /*4080*/  SEL R51, RZ, 0x1, P2 ;  /* 0x00000001ff337807 */ /* 0x000fe20001000000 */
[----:B------:R-:W-:-:S04]  /*4090*/  IMAD.WIDE.U32 R34, R56, R53, R34 ;  /* 0x0000003538227225 */ /* 0x000fc800078e0022 */
[----:B------:R-:W-:Y:S01]  /*40a0*/  IMAD R0, R52, R56, RZ ;  /* 0x0000003834007224 */ /* 0x000fe200078e02ff */
[----:B------:R-:W-:Y:S01]  /*40b0*/  IADD3 R67, P0, PT, R32, R34, RZ ;  /* 0x0000002220437210 */ /* 0x000fe20007f1e0ff */
[----:B------:R-:W-:Y:S02]  /*40c0*/  IMAD.IADD R55, R49, 0x1, R26 ;  /* 0x0000000131377824 */ /* 0x000fe400078e021a */
[----:B------:R-:W-:-:S04]  /*40d0*/  IMAD.WIDE.U32 R48, R21, R61, RZ ;  /* 0x0000003d15307225 */ /* 0x000fc800078e00ff */
[----:B------:R-:W-:Y:S01]  /*40e0*/  IMAD.WIDE.U32.X R36, R21, R69, R36, P1 ;  /* 0x0000004515247225 */ /* 0x000fe200008e0424 */
[----:B------:R-:W-:-:S03]  /*40f0*/  ISETP.GE.U32.AND P1, PT, R67, R34, PT ;  /* 0x000000224300720c */ /* 0x000fc60003f26070 */
[----:B------:R-:W-:Y:S01]  /*4100*/  IMAD R25, R57, R53, R0 ;  /* 0x0000003539197224 */ /* 0x000fe200078e0200 */
[----:B------:R-:W-:Y:S01]  /*4110*/  IADD3 R36, P2, PT, R51, R36, RZ ;  /* 0x0000002433247210 */ /* 0x000fe20007f5e0ff */
[----:B------:R-:W-:-:S04]  /*4120*/  IMAD.WIDE.U32 R48, P3, R20, R27, R48 ;  /* 0x0000001b14307225 */ /* 0x000fc80007860030 */
[----:B------:R-:W-:Y:S02]  /*4130*/  IMAD.IADD R25, R35, 0x1, R25 ;  /* 0x0000000123197824 */ /* 0x000fe400078e0219 */
[----:B------:R-:W-:-:S04]  /*4140*/  IMAD.WIDE.U32 R34, R20, R61, RZ ;  /* 0x0000003d14227225 */ /* 0x000fc800078e00ff */
[----:B------:R-:W-:Y:S01]  /*4150*/  IMAD.WIDE.U32 R50, R23, R29, RZ ;  /* 0x0000001d17327225 */ /* 0x000fe200078e00ff */
[----:B------:R-:W-:-:S03]  /*4160*/  IADD3 RZ, P5, PT, R35, R48, RZ ;  /* 0x0000003023ff7210 */ /* 0x000fc60007fbe0ff */
[----:B------:R-:W-:Y:S02]  /*4170*/  IMAD.X R37, RZ, RZ, R37, P2 ;  /* 0x000000ffff257224 */ /* 0x000fe400010e0625 */
[----:B------:R-:W-:-:S04]  /*4180*/  IMAD.WIDE.U32 R50, P2, R22, R65, R50 ;  /* 0x0000004116327225 */ /* 0x000fc80007840032 */
[----:B------:R-:W-:-:S04]  /*4190*/  IMAD.WIDE.U32 R34, R22, R29, RZ ;  /* 0x0000001d16227225 */ /* 0x000fc800078e00ff */
[----:B------:R-:W-:Y:S01]  /*41a0*/  IMAD.X R30, R55, 0x1, R30, P6 ;  /* 0x00000001371e7824 */ /* 0x000fe200030e061e */
[----:B------:R-:W-:Y:S01]  /*41b0*/  IADD3 RZ, P6, PT, R35, R50, RZ ;  /* 0x0000003223ff7210 */ /* 0x000fe20007fde0ff */
[----:B------:R-:W-:Y:S02]  /*41c0*/  IMAD R0, R27, R20, RZ ;  /* 0x000000141b007224 */ /* 0x000fe400078e02ff */
[----:B------:R-:W-:Y:S01]  /*41d0*/  IMAD.WIDE.U32 R36, R20, R61, R36 ;  /* 0x0000003d14247225 */ /* 0x000fe200078e0024 */
[----:B------:R-:W-:-:S03]  /*41e0*/  ISETP.GE.U32.AND.EX P4, PT, R30, R55, PT, P4 ;  /* 0x000000371e00720c */ /* 0x000fc60003f86140 */
[----:B------:R-:W-:Y:S01]  /*41f0*/  IMAD.X R35, RZ, RZ, RZ, P2 ;  /* 0x000000ffff237224 */ /* 0x000fe200010e06ff */
[----:B------:R-:W-:Y:S01]  /*4200*/  IADD3 R67, P2, PT, R67, R36, RZ ;  /* 0x0000002443437210 */ /* 0x000fe20007f5e0ff */
[----:B------:R-:W-:Y:S02]  /*4210*/  IMAD R55, R21, R61, R0 ;  /* 0x0000003d15377224 */ /* 0x000fe400078e0200 */
[----:B------:R-:W-:Y:S02]  /*4220*/  IMAD.MOV.U32 R34, RZ, RZ, R51 ;  /* 0x000000ffff227224 */ /* 0x000fe400078e0033 */
[----:B------:R-:W-:Y:S01]  /*4230*/  IMAD.IADD R0, R37, 0x1, R55 ;  /* 0x0000000125007824 */ /* 0x000fe200078e0237 */
[----:B------:R-:W-:Y:S01]  /*4240*/  SEL R55, RZ, 0x1, P4 ;  /* 0x00000001ff377807 */ /* 0x000fe20002000000 */
[----:B------:R-:W-:-:S04]  /*4250*/  IMAD.WIDE.U32.X R34, R23, R65, R34, P6 ;  /* 0x0000004117227225 */ /* 0x000fc800030e0422 */
[----:B------:R-:W-:Y:S01]  /*4260*/  IMAD.X R26, R25, 0x1, R33, P0 ;  /* 0x00000001191a7824 */ /* 0x000fe200000e0621 */
[----:B------:R-:W-:Y:S01]  /*4270*/  IADD3 R54, P6, PT, R55, R34, RZ ;  /* 0x0000002237367210 */ /* 0x000fe20007fde0ff */
[----:B------:R-:W-:Y:S01]  /*4280*/  IMAD.WIDE.U32 R32, R57, R53, RZ ;  /* 0x0000003539207225 */ /* 0x000fe200078e00ff */
[----:B------:R-:W-:Y:S02]  /*4290*/  ISETP.GE.U32.AND P0, PT, R67, R36, PT ;  /* 0x000000244300720c */ /* 0x000fe40003f06070 */
[----:B------:R-:W-:Y:S01]  /*42a0*/  ISETP.GE.U32.AND.EX P1, PT, R26, R25, PT, P1 ;  /* 0x000000191a00720c */ /* 0x000fe20003f26110 */
[----:B------:R-:W-:Y:S02]  /*42b0*/  IMAD.X R55, RZ, RZ, R35, P6 ;  /* 0x000000ffff377224 */ /* 0x000fe400030e0623 */
[----:B------:R-:W-:-:S04]  /*42c0*/  IMAD.WIDE.U32 R32, P4, R56, R52, R32 ;  /* 0x0000003438207225 */ /* 0x000fc80007880020 */
[----:B------:R-:W-:-:S04]  /*42d0*/  IMAD.WIDE.U32 R50, R56, R53, RZ ;  /* 0x0000003538327225 */ /* 0x000fc800078e00ff */
[----:B------:R-:W-:-:S04]  /*42e0*/  IMAD.WIDE.U32 R34, R23, R63, RZ ;  /* 0x0000003f17227225 */ /* 0x000fc800078e00ff */
[----:B------:R-:W-:Y:S01]  /*42f0*/  IMAD.X R37, RZ, RZ, RZ, P3 ;  /* 0x000000ffff257224 */ /* 0x000fe200018e06ff */
[----:B------:R-:W-:Y:S01]  /*4300*/  IADD3 RZ, P3, PT, R51, R32, RZ ;  /* 0x0000002033ff7210 */ /* 0x000fe20007f7e0ff */
[----:B------:R-:W-:Y:S02]  /*4310*/  IMAD.X R25, R0, 0x1, R26, P2 ;  /* 0x0000000100197824 */ /* 0x000fe400010e061a */
[----:B------:R-:W-:-:S03]  /*4320*/  IMAD.WIDE.U32 R34, P6, R22, R69, R34 ;  /* 0x0000004516227225 */ /* 0x000fc600078c0022 */
[----:B------:R-:W-:Y:S01]  /*4330*/  ISETP.GE.U32.AND.EX P0, PT, R25, R0, PT, P0 ;  /* 0x000000001900720c */ /* 0x000fe20003f06100 */
[----:B------:R-:W-:-:S04]  /*4340*/  IMAD.WIDE.U32 R50, R22, R63, RZ ;  /* 0x0000003f16327225 */ /* 0x000fc800078e00ff */
[----:B------:R-:W-:Y:S01]  /*4350*/  IMAD R26, R69, R22, RZ ;  /* 0x00000016451a7224 */ /* 0x000fe200078e02ff */
[----:B------:R-:W-:Y:S01]  /*4360*/  IADD3 RZ, P2, PT, R51, R34, RZ ;  /* 0x0000002233ff7210 */ /* 0x000fe20007f5e0ff */
[----:B------:R-:W-:-:S04]  /*4370*/  IMAD.WIDE.U32 R54, R22, R63, R54 ;  /* 0x0000003f16367225 */ /* 0x000fc800078e0036 */
[----:B------:R-:W-:Y:S02]  /*4380*/  IMAD R63, R23, R63, R26 ;  /* 0x0000003f173f7224 */ /* 0x000fe400078e021a */
[----:B------:R-:W-:Y:S01]  /*4390*/  IMAD.X R51, RZ, RZ, RZ, P6 ;  /* 0x000000ffff337224 */ /* 0x000fe200030e06ff */
[-C--:B------:R-:W-:Y:S01]  /*43a0*/  IADD3 R67, P6, PT, R67, R54.reuse, RZ ;  /* 0x0000003643437210 */ /* 0x080fe20007fde0ff */
[----:B------:R-:W-:Y:S02]  /*43b0*/  IMAD.IADD R26, R55, 0x1, R63 ;  /* 0x00000001371a7824 */ /* 0x000fe400078e023f */
[----:B------:R-:W-:Y:S02]  /*43c0*/  IMAD.MOV.U32 R36, RZ, RZ, R49 ;  /* 0x000000ffff247224 */ /* 0x000fe400078e0031 */
[----:B------:R-:W-:Y:S01]  /*43d0*/  IMAD.X R55, R26, 0x1, R25, P6 ;  /* 0x000000011a377824 */ /* 0x000fe200030e0619 */
[C---:B------:R-:W-:Y:S01]  /*43e0*/  ISETP.GE.U32.AND P6, PT, R67.reuse, R54, PT ;  /* 0x000000364300720c */ /* 0x040fe20003fc6070 */
[----:B------:R-:W-:-:S04]  /*43f0*/  IMAD.WIDE.U32 R62, R67, 0x3d1, RZ ;  /* 0x000003d1433e7825 */ /* 0x000fc800078e00ff */
[----:B------:R-:W-:Y:S02]  /*4400*/  IMAD R25, R55, 0x3d1, RZ ;  /* 0x000003d137197824 */ /* 0x000fe400078e02ff */
[----:B------:R-:W-:Y:S02]  /*4410*/  IMAD.MOV.U32 R50, RZ, RZ, R35 ;  /* 0x000000ffff327224 */ /* 0x000fe400078e0023 */
[----:B------:R-:W-:Y:S01]  /*4420*/  IMAD.WIDE.U32.X R34, R21, R27, R36, P5 ;  /* 0x0000001b15227225 */ /* 0x000fe200028e0424 */
[----:B------:R-:W-:Y:S02]  /*4430*/  ISETP.GE.U32.AND P5, PT, R62, RZ, PT ;  /* 0x000000ff3e00720c */ /* 0x000fe40003fa6070 */
[-C--:B------:R-:W-:Y:S01]  /*4440*/  IADD3 R0, PT, PT, R63, R67.reuse, R25 ;  /* 0x000000433f007210 */ /* 0x080fe20007ffe019 */
[----:B------:R-:W-:Y:S01]  /*4450*/  IMAD R65, R65, R58, RZ ;  /* 0x0000003a41417224 */ /* 0x000fe200078e02ff */
[----:B------:R-:W-:Y:S01]  /*4460*/  SEL R37, RZ, 0x1, P0 ;  /* 0x00000001ff257807 */ /* 0x000fe20000000000 */
[----:B------:R-:W-:Y:S01]  /*4470*/  IMAD.X R49, RZ, RZ, RZ, P4 ;  /* 0x000000ffff317224 */ /* 0x000fe200020e06ff */
[----:B------:R-:W-:Y:S01]  /*4480*/  ISETP.GE.U32.AND.EX P0, PT, R0, R67, PT, P5 ;  /* 0x000000430000720c */ /* 0x000fe20003f06150 */
[----:B------:R-:W-:Y:S01]  /*4490*/  IMAD R67, R59, R29, R65 ;  /* 0x0000001d3b437224 */ /* 0x000fe200078e0241 */
[----:B------:R-:W-:Y:S01]  /*44a0*/  IADD3 R36, P5, PT, R37, R34, RZ ;  /* 0x0000002225247210 */ /* 0x000fe20007fbe0ff */
[----:B------:R-:W-:-:S02]  /*44b0*/  IMAD.MOV.U32 R48, RZ, RZ, R33 ;  /* 0x000000ffff307224 */ /* 0x000fc400078e0021 */
[----:B------:R-:W-:Y:S01]  /*44c0*/  IMAD.WIDE.U32.X R50, R23, R69, R50, P2 ;  /* 0x0000004517327225 */ /* 0x000fe200010e0432 */
[----:B------:R-:W-:Y:S02]  /*44d0*/  ISETP.GE.U32.AND.EX P2, PT, R55, R26, PT, P6 ;  /* 0x0000001a3700720c */ /* 0x000fe40003f46160 */
[----:B------:R-:W-:Y:S01]  /*44e0*/  SEL R26, RZ, 0x1, P0 ;  /* 0x00000001ff1a7807 */ /* 0x000fe20000000000 */
[----:B------:R-:W-:Y:S02]  /*44f0*/  IMAD.X R37, RZ, RZ, R35, P5 ;  /* 0x000000ffff257224 */ /* 0x000fe400028e0623 */
[----:B------:R-:W-:Y:S01]  /*4500*/  IMAD.WIDE.U32 R34, R29, R58, RZ ;  /* 0x0000003a1d227225 */ /* 0x000fe200078e00ff */
[----:B------:R-:W-:-:S03]  /*4510*/  IADD3 R65, P5, PT, R26, R62, RZ ;  /* 0x0000003e1a417210 */ /* 0x000fc60007fbe0ff */
[----:B------:R-:W-:Y:S01]  /*4520*/  IMAD R29, R52, R20, RZ ;  /* 0x00000014341d7224 */ /* 0x000fe200078e02ff */
[-C--:B------:R-:W-:Y:S01]  /*4530*/  ISETP.GT.U32.AND P0, PT, R65, R62.reuse, PT ;  /* 0x0000003e4100720c */ /* 0x080fe20003f04070 */
[----:B------:R-:W-:Y:S01]  /*4540*/  IMAD.IADD R32, R63, 0x1, R25 ;  /* 0x000000013f207824 */ /* 0x000fe200078e0219 */
[----:B------:R-:W-:Y:S01]  /*4550*/  IADD3 R25, P4, PT, R34, R62, RZ ;  /* 0x0000003e22197210 */ /* 0x000fe20007f9e0ff */
[-C--:B------:R-:W-:Y:S01]  /*4560*/  IMAD R33, R21, R53.reuse, R29 ;  /* 0x0000003515217224 */ /* 0x080fe200078e021d */
[----:B------:R-:W-:Y:S01]  /*4570*/  SEL R63, RZ, 0x1, P1 ;  /* 0x00000001ff3f7807 */ /* 0x000fe20000800000 */
[----:B------:R-:W-:Y:S01]  /*4580*/  IMAD.WIDE.U32 R36, R20, R53, R36 ;  /* 0x0000003514247225 */ /* 0x000fe200078e0024 */
[----:B------:R-:W-:-:S03]  /*4590*/  ISETP.GE.U32.AND P1, PT, R25, R34, PT ;  /* 0x000000221900720c */ /* 0x000fc60003f26070 */
[----:B------:R-:W-:-:S04]  /*45a0*/  IMAD.WIDE.U32.X R48, R57, R52, R48, P3 ;  /* 0x0000003439307225 */ /* 0x000fc800018e0430 */
[----:B------:R-:W-:Y:S01]  /*45b0*/  IMAD.IADD R29, R35, 0x1, R67 ;  /* 0x00000001231d7824 */ /* 0x000fe200078e0243 */
[----:B------:R-:W-:Y:S01]  /*45c0*/  IADD3 R63, P3, P6, R36, R48, R63 ;  /* 0x00000030243f7210 */ /* 0x000fe20007e7e03f */
[----:B------:R-:W-:-:S04]  /*45d0*/  IMAD.WIDE.U32 R34, R23, R61, RZ ;  /* 0x0000003d17227225 */ /* 0x000fc800078e00ff */
[----:B------:R-:W-:Y:S01]  /*45e0*/  IMAD.IADD R54, R37, 0x1, R33 ;  /* 0x0000000125367824 */ /* 0x000fe200078e0221 */
[----:B------:R-:W-:-:S04]  /*45f0*/  SEL R33, RZ, 0x1, P2 ;  /* 0x00000001ff217807 */ /* 0x000fc80001000000 */
[----:B------:R-:W-:Y:S01]  /*4600*/  IADD3.X R65, PT, PT, R54, R49, RZ, P3, P6 ;  /* 0x0000003136417210 */ /* 0x000fe20001fec4ff */
[----:B------:R-:W-:Y:S01]  /*4610*/  IMAD.WIDE.U32 R34, P6, R22, R27, R34 ;  /* 0x0000001b16227225 */ /* 0x000fe200078c0022 */
[----:B------:R-:W-:-:S03]  /*4620*/  IADD3 R50, P2, PT, R33, R50, RZ ;  /* 0x0000003221327210 */ /* 0x000fc60007f5e0ff */
[----:B------:R-:W-:-:S04]  /*4630*/  IMAD.WIDE.U32 R48, R22, R61, RZ ;  /* 0x0000003d16307225 */ /* 0x000fc800078e00ff */
[----:B------:R-:W-:Y:S01]  /*4640*/  IMAD.MOV.U32 R33, RZ, RZ, RZ ;  /* 0x000000ffff217224 */ /* 0x000fe200078e00ff */
[----:B------:R-:W-:Y:S01]  /*4650*/  IADD3 RZ, P3, PT, R49, R34, RZ ;  /* 0x0000002231ff7210 */ /* 0x000fe20007f7e0ff */
[----:B------:R-:W-:Y:S01]  /*4660*/  IMAD.X R51, RZ, RZ, R51, P2 ;  /* 0x000000ffff337224 */ /* 0x000fe200010e0633 */
[----:B------:R-:W-:Y:S01]  /*4670*/  ISETP.GE.U32.AND P2, PT, R63, R36, PT ;  /* 0x000000243f00720c */ /* 0x000fe20003f46070 */
[----:B------:R-:W-:Y:S02]  /*4680*/  IMAD R34, R27, R22, RZ ;  /* 0x000000161b227224 */ /* 0x000fe400078e02ff */
[----:B------:R-:W-:Y:S01]  /*4690*/  IMAD.WIDE.U32 R36, R55, 0x3d1, R32 ;  /* 0x000003d137247825 */ /* 0x000fe200078e0020 */
[----:B------:R-:W-:-:S03]  /*46a0*/  ISETP.GE.U32.AND.EX P2, PT, R65, R54, PT, P2 ;  /* 0x000000364100720c */ /* 0x000fc60003f46120 */
[----:B------:R-:W-:Y:S02]  /*46b0*/  IMAD.MOV.U32 R33, RZ, RZ, RZ ;  /* 0x000000ffff217224 */ /* 0x000fe400078e00ff */
[----:B------:R-:W-:-:S04]  /*46c0*/  IMAD.WIDE.U32 R50, R22, R61, R50 ;  /* 0x0000003d16327225 */ /* 0x000fc800078e0032 */
[----:B------:R-:W-:Y:S02]  /*46d0*/  IMAD R61, R23, R61, R34 ;  /* 0x0000003d173d7224 */ /* 0x000fe400078e0222 */
[----:B------:R-:W-:Y:S02]  /*46e0*/  IMAD.IADD R37, R37, 0x1, R33 ;  /* 0x0000000125257824 */ /* 0x000fe400078e0221 */
[----:B------:R-:W-:Y:S01]  /*46f0*/  IMAD.X R33, RZ, RZ, R32, P5 ;  /* 0x000000ffff217224 */ /* 0x000fe200028e0620 */
[----:B------:R-:W-:Y:S01]  /*4700*/  IADD3 R63, P5, PT, R63, R50, RZ ;  /* 0x000000323f3f7210 */ /* 0x000fe20007fbe0ff */
[----:B------:R-:W-:Y:S02]  /*4710*/  IMAD.IADD R34, R51, 0x1, R61 ;  /* 0x0000000133227824 */ /* 0x000fe400078e023d */
[----:B------:R-:W-:Y:S01]  /*4720*/  IMAD.MOV.U32 R32, RZ, RZ, R35 ;  /* 0x000000ffff207224 */ /* 0x000fe200078e0023 */
[----:B------:R-:W-:Y:S01]  /*4730*/  ISETP.GT.U32.AND.EX P0, PT, R33, R0, PT, P0 ;  /* 0x000000002100720c */ /* 0x000fe20003f04100 */
[----:B------:R-:W-:Y:S01]  /*4740*/  IMAD.X R51, R34, 0x1, R65, P5 ;  /* 0x0000000122337824 */ /* 0x000fe200028e0641 */
[C---:B------:R-:W-:Y:S01]  /*4750*/  ISETP.GE.U32.AND P5, PT, R63.reuse, R50, PT ;  /* 0x000000323f00720c */ /* 0x040fe20003fa6070 */
[----:B------:R-:W-:Y:S01]  /*4760*/  IMAD.WIDE.U32 R36, R63, 0x3d1, R36 ;  /* 0x000003d13f247825 */ /* 0x000fe200078e0024 */
[----:B------:R-:W-:-:S02]  /*4770*/  SEL R50, R26, 0x1, !P0 ;  /* 0x000000011a327807 */ /* 0x000fc40004000000 */
[C---:B------:R-:W-:Y:S01]  /*4780*/  ISETP.GE.U32.AND.EX P5, PT, R51.reuse, R34, PT, P5 ;  /* 0x000000223300720c */ /* 0x040fe20003fa6150 */
[----:B------:R-:W-:Y:S02]  /*4790*/  IMAD R61, R51, 0x3d1, RZ ;  /* 0x000003d1333d7824 */ /* 0x000fe400078e02ff */
[----:B------:R-:W-:Y:S01]  /*47a0*/  IMAD.X R33, RZ, RZ, RZ, P6 ;  /* 0x000000ffff217224 */ /* 0x000fe200030e06ff */
[----:B------:R-:W-:Y:S01]  /*47b0*/  IADD3 R50, P0, P6, R36, R55, R50 ;  /* 0x0000003724327210 */ /* 0x000fe20007e1e032 */
[----:B------:R-:W-:Y:S02]  /*47c0*/  IMAD.IADD R26, R37, 0x1, R61 ;  /* 0x00000001251a7824 */ /* 0x000fe400078e023d */
[----:B------:R-:W-:-:S03]  /*47d0*/  IMAD.WIDE.U32 R48, R21, R53, RZ ;  /* 0x0000003515307225 */ /* 0x000fc600078e00ff */
[----:B------:R-:W-:Y:S01]  /*47e0*/  IADD3.X R62, PT, PT, R26, R63, RZ, P0, P6 ;  /* 0x0000003f1a3e7210 */ /* 0x000fe200007ec4ff */
[----:B------:R-:W-:Y:S01]  /*47f0*/  IMAD.WIDE.U32.X R32, R23, R27, R32, P3 ;  /* 0x0000001b17207225 */ /* 0x000fe200018e0420 */
[----:B------:R-:W-:Y:S02]  /*4800*/  ISETP.GE.U32.AND P3, PT, R50, R55, PT ;  /* 0x000000373200720c */ /* 0x000fe40003f66070 */
[----:B------:R-:W-:Y:S01]  /*4810*/  SEL R27, RZ, 0x1, P5 ;  /* 0x00000001ff1b7807 */ /* 0x000fe20002800000 */
[----:B------:R-:W-:Y:S01]  /*4820*/  IMAD.WIDE.U32 R48, P0, R20, R52, R48 ;  /* 0x0000003414307225 */ /* 0x000fe20007800030 */
[----:B------:R-:W-:Y:S02]  /*4830*/  ISETP.GE.U32.AND.EX P3, PT, R62, R63, PT, P3 ;  /* 0x0000003f3e00720c */ /* 0x000fe40003f66130 */
[----:B------:R-:W-:Y:S01]  /*4840*/  SEL R55, RZ, 0x1, P2 ;  /* 0x00000001ff377807 */ /* 0x000fe20001000000 */
[----:B------:R-:W-:Y:S01]  /*4850*/  IMAD.WIDE.U32 R34, R20, R53, RZ ;  /* 0x0000003514227225 */ /* 0x000fe200078e00ff */
[----:B------:R-:W-:-:S03]  /*4860*/  SEL R37, RZ, 0x1, P3 ;  /* 0x00000001ff257807 */ /* 0x000fc60001800000 */
[----:B------:R-:W-:Y:S01]  /*4870*/  IMAD.X R61, RZ, RZ, RZ, P0 ;  /* 0x000000ffff3d7224 */ /* 0x000fe200000e06ff */
[----:B------:R-:W-:Y:S01]  /*4880*/  IADD3 R32, P0, PT, R27, R32, RZ ;  /* 0x000000201b207210 */ /* 0x000fe20007f1e0ff */
[----:B------:R-:W-:Y:S01]  /*4890*/  IMAD R34, R52, R22, RZ ;  /* 0x0000001634227224 */ /* 0x000fe200078e02ff */
[----:B------:R-:W-:Y:S01]  /*48a0*/  IADD3 R27, P3, PT, R37, R36, RZ ;  /* 0x00000024251b7210 */ /* 0x000fe20007f7e0ff */
[----:B------:R-:W-:Y:S01]  /*48b0*/  IMAD.MOV.U32 R60, RZ, RZ, R49 ;  /* 0x000000ffff3c7224 */ /* 0x000fe200078e0031 */
[----:B------:R-:W-:Y:S01]  /*48c0*/  IADD3 RZ, P5, PT, R35, R48, RZ ;  /* 0x0000003023ff7210 */ /* 0x000fe20007fbe0ff */
[----:B------:R-:W-:Y:S01]  /*48d0*/  IMAD.X R33, RZ, RZ, R33, P0 ;  /* 0x000000ffff217224 */ /* 0x000fe200000e0621 */
[----:B------:R-:W-:Y:S01]  /*48e0*/  ISETP.GT.U32.AND P0, PT, R27, R50, PT ;  /* 0x000000321b00720c */ /* 0x000fe20003f04070 */
[----:B------:R-:W-:Y:S02]  /*48f0*/  IMAD R49, R23, R53, R34 ;  /* 0x0000003517317224 */ /* 0x000fe400078e0222 */
[----:B------:R-:W-:-:S02]  /*4900*/  IMAD.MOV.U32 R27, RZ, RZ, RZ ;  /* 0x000000ffff1b7224 */ /* 0x000fc400078e00ff */
[----:B------:R-:W-:-:S04]  /*4910*/  IMAD.WIDE.U32.X R60, R21, R52, R60, P5 ;  /* 0x00000034153c7225 */ /* 0x000fc800028e043c */
[----:B------:R-:W-:-:S04]  /*4920*/  IMAD.WIDE.U32 R34, R22, R53, R32 ;  /* 0x0000003516227225 */ /* 0x000fc800078e0020 */
[----:B------:R-:W-:-:S04]  /*4930*/  IMAD.WIDE.U32 R32, R51, 0x3d1, R26 ;  /* 0x000003d133207825 */ /* 0x000fc800078e001a */
[----:B------:R-:W-:Y:S01]  /*4940*/  IMAD.IADD R49, R35, 0x1, R49 ;  /* 0x0000000123317824 */ /* 0x000fe200078e0231 */
[----:B------:R-:W-:Y:S01]  /*4950*/  IADD3 R35, P2, P5, R34, R60, R55 ;  /* 0x0000003c22237210 */ /* 0x000fe20007d5e037 */
[----:B------:R-:W-:Y:S02]  /*4960*/  IMAD.X R27, RZ, RZ, R26, P3 ;  /* 0x000000ffff1b7224 */ /* 0x000fe400018e061a */
[----:B------:R-:W-:Y:S01]  /*4970*/  IMAD.MOV.U32 R63, RZ, RZ, RZ ;  /* 0x000000ffff3f7224 */ /* 0x000fe200078e00ff */
[----:B------:R-:W-:Y:S01]  /*4980*/  IADD3.X R60, PT, PT, R49, R61, RZ, P2, P5 ;  /* 0x0000003d313c7210 */ /* 0x000fe200017ea4ff */
[----:B------:R-:W-:Y:S01]  /*4990*/  IMAD.X R0, R0, 0x1, R29, P4 ;  /* 0x0000000100007824 */ /* 0x000fe200020e061d */
[----:B------:R-:W-:Y:S01]  /*49a0*/  ISETP.GT.U32.AND.EX P0, PT, R27, R62, PT, P0 ;  /* 0x0000003e1b00720c */ /* 0x000fe20003f04100 */
[----:B------:R-:W-:Y:S02]  /*49b0*/  IMAD.IADD R33, R33, 0x1, R63 ;  /* 0x0000000121217824 */ /* 0x000fe400078e023f */
[----:B------:R-:W-:Y:S01]  /*49c0*/  IMAD.WIDE.U32 R26, R23, R53, RZ ;  /* 0x00000035171a7225 */ /* 0x000fe200078e00ff */
[----:B------:R-:W-:-:S02]  /*49d0*/  SEL R48, R37, 0x1, !P0 ;  /* 0x0000000125307807 */ /* 0x000fc40004000000 */
[----:B------:R-:W-:Y:S01]  /*49e0*/  ISETP.GE.U32.AND.EX P1, PT, R0, R29, PT, P1 ;  /* 0x0000001d0000720c */ /* 0x000fe20003f26110 */
[----:B------:R-:W-:-:S03]  /*49f0*/  IMAD.WIDE.U32 R32, R35, 0x3d1, R32 ;  /* 0x000003d123207825 */ /* 0x000fc600078e0020 */
[----:B------:R-:W-:Y:S01]  /*4a00*/  SEL R29, RZ, 0x1, P1 ;  /* 0x00000001ff1d7807 */ /* 0x000fe20000800000 */
[----:B------:R-:W-:Y:S01]  /*4a10*/  IMAD R37, R60, 0x3d1, RZ ;  /* 0x000003d13c257824 */ /* 0x000fe200078e02ff */
[----:B------:R-:W-:Y:S01]  /*4a20*/  IADD3 R48, P3, P4, R32, R51, R48 ;  /* 0x0000003320307210 */ /* 0x000fe20007c7e030 */
[----:B------:R-:W-:Y:S01]  /*4a30*/  IMAD.WIDE.U32 R54, R22, R53, RZ ;  /* 0x0000003516367225 */ /* 0x000fe200078e00ff */
[----:B------:R-:W-:Y:S02]  /*4a40*/  ISETP.GE.U32.AND P1, PT, R35, R34, PT ;  /* 0x000000222300720c */ /* 0x000fe40003f26070 */
[----:B------:R-:W-:Y:S01]  /*4a50*/  ISETP.GE.U32.AND P0, PT, R48, R51, PT ;  /* 0x000000333000720c */ /* 0x000fe20003f06070 */
[----:B------:R-:W-:Y:S02]  /*4a60*/  IMAD.IADD R36, R33, 0x1, R37 ;  /* 0x0000000121247824 */ /* 0x000fe400078e0225 */
[----:B------:R-:W-:-:S03]  /*4a70*/  IMAD.WIDE.U32 R26, P2, R22, R52, R26 ;  /* 0x00000034161a7225 */ /* 0x000fc6000784001a */
[-C--:B------:R-:W-:Y:S01]  /*4a80*/  IADD3.X R54, PT, PT, R36, R35.reuse, RZ, P3, P4 ;  /* 0x0000002324367210 */ /* 0x080fe20001fe84ff */
[----:B------:R-:W-:Y:S01]  /*4a90*/  IMAD.X R65, RZ, RZ, RZ, P2 ;  /* 0x000000ffff417224 */ /* 0x000fe200010e06ff */
[----:B------:R-:W-:Y:S01]  /*4aa0*/  IADD3 RZ, P2, PT, R55, R26, RZ ;  /* 0x0000001a37ff7210 */ /* 0x000fe20007f5e0ff */
[----:B------:R-:W-:Y:S01]  /*4ab0*/  IMAD.MOV.U32 R64, RZ, RZ, R27 ;  /* 0x000000ffff407224 */ /* 0x000fe200078e001b */
[----:B------:R-:W-:Y:S01]  /*4ac0*/  ISETP.GE.U32.AND.EX P0, PT, R54, R35, PT, P0 ;  /* 0x000000233600720c */ /* 0x000fe20003f06100 */
[----:B------:R-:W-:Y:S01]  /*4ad0*/  IMAD.MOV.U32 R37, RZ, RZ, RZ ;  /* 0x000000ffff257224 */ /* 0x000fe200078e00ff */
[----:B------:R-:W-:Y:S01]  /*4ae0*/  IADD3 R29, P3, P4, R50, R24, R29 ;  /* 0x00000018321d7210 */ /* 0x000fe20007c7e01d */
[----:B------:R-:W-:Y:S01]  /*4af0*/  IMAD.WIDE.U32.X R52, R23, R52, R64, P2 ;  /* 0x0000003417347225 */ /* 0x000fe200010e0440 */
[----:B------:R-:W-:Y:S02]  /*4b00*/  SEL R33, RZ, 0x1, P0 ;  /* 0x00000001ff217807 */ /* 0x000fe40000000000 */
[C---:B------:R-:W-:Y:S01]  /*4b10*/  ISETP.GE.U32.AND.EX P0, PT, R60.reuse, R49, PT, P1 ;  /* 0x000000313c00720c */ /* 0x040fe20003f06110 */
[----:B------:R-:W-:Y:S01]  /*4b20*/  IMAD.WIDE.U32 R26, R60, 0x3d1, R36 ;  /* 0x000003d13c1a7825 */ /* 0x000fe200078e0024 */
[----:B------:R-:W-:-:S02]  /*4b30*/  IADD3 R35, P5, PT, R33, R32, RZ ;  /* 0x0000002021237210 */ /* 0x000fc40007fbe0ff */
[----:B------:R-:W-:Y:S01]  /*4b40*/  SEL R49, RZ, 0x1, P0 ;  /* 0x00000001ff317807 */ /* 0x000fe20000000000 */
[----:B------:R-:W-:Y:S01]  /*4b50*/  IMAD.MOV.U32 R37, RZ, RZ, RZ ;  /* 0x000000ffff257224 */ /* 0x000fe200078e00ff */
[----:B------:R-:W-:Y:S02]  /*4b60*/  ISETP.GT.U32.AND P0, PT, R35, R48, PT ;  /* 0x000000302300720c */ /* 0x000fe40003f04070 */
[----:B------:R-:W-:Y:S01]  /*4b70*/  IADD3 R35, P2, PT, R49, R52, RZ ;  /* 0x0000003431237210 */ /* 0x000fe20007f5e0ff */
[----:B------:R-:W-:Y:S01]  /*4b80*/  IMAD.IADD R27, R27, 0x1, R37 ;  /* 0x000000011b1b7824 */ /* 0x000fe200078e0225 */
[----:B------:R-:W-:Y:S01]  /*4b90*/  ISETP.GE.U32.AND P1, PT, R29, R24, PT ;  /* 0x000000181d00720c */ /* 0x000fe20003f26070 */
[----:B------:R-:W-:Y:S01]  /*4ba0*/  IMAD.X R37, RZ, RZ, R36, P5 ;  /* 0x000000ffff257224 */ /* 0x000fe200028e0624 */
[----:B------:R-:W-:Y:S01]  /*4bb0*/  IADD3.X R62, PT, PT, R62, R31, RZ, P3, P4 ;  /* 0x0000001f3e3e7210 */ /* 0x000fe20001fe84ff */
[----:B------:R-:W-:Y:S02]  /*4bc0*/  IMAD.X R53, RZ, RZ, R53, P2 ;  /* 0x000000ffff357224 */ /* 0x000fe400010e0635 */
[----:B------:R-:W-:Y:S01]  /*4bd0*/  IMAD.WIDE.U32 R26, R35, 0x3d1, R26 ;  /* 0x000003d1231a7825 */ /* 0x000fe200078e001a */
[----:B------:R-:W-:-:S02]  /*4be0*/  ISETP.GT.U32.AND.EX P0, PT, R37, R54, PT, P0 ;  /* 0x000000362500720c */ /* 0x000fc40003f04100 */
[----:B------:R-:W-:Y:S01]  /*4bf0*/  ISETP.GE.U32.AND.EX P1, PT, R62, R31, PT, P1 ;  /* 0x0000001f3e00720c */ /* 0x000fe20003f26110 */
[----:B------:R-:W-:Y:S01]  /*4c00*/  IMAD R37, R53, 0x3d1, RZ ;  /* 0x000003d135257824 */ /* 0x000fe200078e02ff */
[----:B------:R-:W-:Y:S02]  /*4c10*/  SEL R33, R33, 0x1, !P0 ;  /* 0x0000000121217807 */ /* 0x000fe40004000000 */
[----:B------:R-:W-:Y:S01]  /*4c20*/  SEL R31, RZ, 0x1, P1 ;  /* 0x00000001ff1f7807 */ /* 0x000fe20000800000 */
[----:B------:R-:W-:Y:S01]  /*4c30*/  IMAD.IADD R32, R27, 0x1, R37 ;  /* 0x000000011b207824 */ /* 0x000fe200078e0225 */
[----:B------:R-:W-:Y:S02]  /*4c40*/  IADD3 R33, P1, P2, R26, R60, R33 ;  /* 0x0000003c1a217210 */ /* 0x000fe40007a3e021 */
[----:B------:R-:W-:Y:S02]  /*4c50*/  IADD3 R31, P3, P4, R48, R28, R31 ;  /* 0x0000001c301f7210 */ /* 0x000fe40007c7e01f */
[----:B------:R-:W-:-:S02]  /*4c60*/  ISETP.GE.U32.AND P0, PT, R33, R60, PT ;  /* 0x0000003c2100720c */ /* 0x000fc40003f06070 */
[----:B------:R-:W-:Y:S02]  /*4c70*/  IADD3.X R49, PT, PT, R32, R35, RZ, P1, P2 ;  /* 0x0000002320317210 */ /* 0x000fe40000fe44ff */
[----:B------:R-:W-:Y:S02]  /*4c80*/  ISETP.GE.U32.AND P1, PT, R31, R28, PT ;  /* 0x0000001c1f00720c */ /* 0x000fe40003f26070 */
[----:B------:R-:W-:Y:S02]  /*4c90*/  IADD3.X R54, PT, PT, R54, R47, RZ, P3, P4 ;  /* 0x0000002f36367210 */ /* 0x000fe40001fe84ff */
[----:B------:R-:W-:Y:S02]  /*4ca0*/  ISETP.GE.U32.AND.EX P0, PT, R49, R35, PT, P0 ;  /* 0x000000233100720c */ /* 0x000fe40003f06100 */
[----:B------:R-:W-:Y:S02]  /*4cb0*/  ISETP.GE.U32.AND.EX P1, PT, R54, R47, PT, P1 ;  /* 0x0000002f3600720c */ /* 0x000fe40003f26110 */
[----:B------:R-:W-:-:S02]  /*4cc0*/  SEL R27, RZ, 0x1, P0 ;  /* 0x00000001ff1b7807 */ /* 0x000fc40000000000 */
[----:B------:R-:W-:Y:S02]  /*4cd0*/  SEL R37, RZ, 0x1, P1 ;  /* 0x00000001ff257807 */ /* 0x000fe40000800000 */
[----:B------:R-:W-:Y:S02]  /*4ce0*/  IADD3 R26, P1, PT, R27, R26, RZ ;  /* 0x0000001a1b1a7210 */ /* 0x000fe40007f3e0ff */
[-C--:B------:R-:W-:Y:S02]  /*4cf0*/  IADD3 R37, P2, P3, R33, R38.reuse, R37 ;  /* 0x0000002621257210 */ /* 0x080fe40007b5e025 */
[----:B------:R-:W-:Y:S01]  /*4d00*/  ISETP.GT.U32.AND P0, PT, R26, R33, PT ;  /* 0x000000211a00720c */ /* 0x000fe20003f04070 */
[----:B------:R-:W-:Y:S01]  /*4d10*/  IMAD.X R24, RZ, RZ, R32, P1 ;  /* 0x000000ffff187224 */ /* 0x000fe200008e0620 */
[----:B------:R-:W-:Y:S01]  /*4d20*/  ISETP.GE.U32.AND P1, PT, R37, R38, PT ;  /* 0x000000262500720c */ /* 0x000fe20003f26070 */
[----:B------:R-:W-:Y:S01]  /*4d30*/  IMAD.MOV.U32 R33, RZ, RZ, RZ ;  /* 0x000000ffff217224 */ /* 0x000fe200078e00ff */
[----:B------:R-:W-:-:S02]  /*4d40*/  IADD3.X R38, PT, PT, R49, R30, RZ, P2, P3 ;  /* 0x0000001e31267210 */ /* 0x000fc400017e64ff */
[----:B------:R-:W-:Y:S01]  /*4d50*/  ISETP.GT.U32.AND.EX P0, PT, R24, R49, PT, P0 ;  /* 0x000000311800720c */ /* 0x000fe20003f04100 */
[----:B------:R-:W-:Y:S01]  /*4d60*/  IMAD.WIDE.U32 R32, R53, 0x3d1, R32 ;  /* 0x000003d135207825 */ /* 0x000fe200078e0020 */
[----:B------:R-:W-:Y:S02]  /*4d70*/  ISETP.GE.U32.AND.EX P1, PT, R38, R30, PT, P1 ;  /* 0x0000001e2600720c */ /* 0x000fe40003f26110 */
[----:B------:R-:W-:Y:S01]  /*4d80*/  SEL R26, R27, 0x1, !P0 ;  /* 0x000000011b1a7807 */ /* 0x000fe20004000000 */
[----:B------:R-:W-:Y:S01]  /*4d90*/  IMAD.MOV.U32 R27, RZ, RZ, RZ ;  /* 0x000000ffff1b7224 */ /* 0x000fe200078e00ff */
        /* <DEDUP_REMOVED lines=27> */
.L_x_8:
        /* <DEDUP_REMOVED lines=30> */
[----:B------:R-:W-:Y:S01]  /*5130*/  ISETP.GE.U32.AND.EX P0, PT, R38, R3, PT, P0 ;  /* 0x000000032600720c */ /* 0x000fe20003f06100 */
[----:B------:R-:W-:-:S12]  /*5140*/  IMAD.MOV.U32 R29, RZ, RZ, R53 ;  /* 0x000000ffff1d7224 */ /* 0x000fd800078e0035 */
[----:B------:R-:W-:Y:S05]  /*5150*/  @!P0 BRA `(.L_x_9) ;  /* 0x0000000400788947 */ /* 0x000fea0003800000 */
[----:B------:R-:W-:-:S04]  /*5160*/  ISETP.GT.U32.AND P0, PT, R31, R32, PT ;  /* 0x000000201f00720c */ /* 0x000fc80003f04070 */
[----:B------:R-:W-:-:S13]  /*5170*/  ISETP.GT.U32.AND.EX P0, PT, R54, R33, PT, P0 ;  /* 0x000000213600720c */ /* 0x000fda0003f04100 */
        /* <DEDUP_REMOVED lines=14> */
[----:B------:R-:W-:Y:S01]  /*5260*/  ISETP.GE.U32.AND.EX P0, PT, R30, R27, PT, P0 ;  /* 0x0000001b1e00720c */ /* 0x000fe20003f06100 */
[----:B------:R-:W-:-:S03]  /*5270*/  IMAD.MOV.U32 R29, RZ, RZ, R53 ;  /* 0x000000ffff1d7224 */ /* 0x000fc600078e0035 */
[----:B------:R-:W-:-:S13]  /*5280*/  ISETP.LT.U32.OR.EX P0, PT, R62, R35, !P0, P1 ;  /* 0x000000233e00720c */ /* 0x000fda0004701510 */
[----:B------:R-:W-:Y:S05]  /*5290*/  @P0 BRA `(.L_x_9) ;  /* 0x0000000400280947 */ /* 0x000fea0003800000 */
.L_x_10:
        /* <DEDUP_REMOVED lines=28> */
[----:B------:R-:W-:Y:S02]  /*5460*/  IMAD.MOV.U32 R29, RZ, RZ, R28 ;  /* 0x000000ffff1d7224 */ /* 0x000fe400078e001c */
[----:B------:R-:W-:-:S10]  /*5470*/  IMAD.MOV.U32 R31, RZ, RZ, R24 ;  /* 0x000000ffff1f7224 */ /* 0x000fd400078e0018 */
        /* <DEDUP_REMOVED lines=19> */
[----:B------:R-:W-:Y:S02]  /*55b0*/  IMAD.MOV.U32 R29, RZ, RZ, R28 ;  /* 0x000000ffff1d7224 */ /* 0x000fe400078e001c */
[----:B------:R-:W-:Y:S01]  /*55c0*/  IMAD.MOV.U32 R31, RZ, RZ, R24 ;  /* 0x000000ffff1f7224 */ /* 0x000fe200078e0018 */
[----:B------:R-:W-:-:S13]  /*55d0*/  ISETP.LT.U32.OR.EX P0, PT, R62, R35, !P0, P1 ;  /* 0x000000233e00720c */ /* 0x000fda0004701510 */
[----:B------:R-:W-:Y:S05]  /*55e0*/  @P0 BRA `(.L_x_9) ;  /* 0x0000000000540947 */ /* 0x000fea0003800000 */
.L_x_11:
        /* <DEDUP_REMOVED lines=21> */
.L_x_9:
[-C--:B------:R-:W-:Y:S01]  /*5740*/  LEA.HI R24, P0, R0, R29.reuse, RZ, 0x1 ;  /* 0x0000001d00187211 */ /* 0x080fe200078108ff */
[C---:B------:R-:W-:Y:S01]  /*5750*/  IMAD.SHL.U32 R47, R25.reuse, 0x2, RZ ;  /* 0x00000002192f7824 */ /* 0x040fe200078e00ff */
[----:B------:R-:W-:Y:S02]  /*5760*/  SHF.L.U64.HI R34, R25, 0x1, R0 ;  /* 0x0000000119227819 */ /* 0x000fe40000010200 */
[-C--:B------:R-:W-:Y:S01]  /*5770*/  IADD3 R26, P2, PT, R29, R24.reuse, RZ ;  /* 0x000000181d1a7210 */ /* 0x080fe20007f5e0ff */
[----:B------:R-:W-:Y:S01]  /*5780*/  IMAD.X R33, RZ, RZ, R62, P0 ;  /* 0x000000ffff217224 */ /* 0x000fe200000e063e */
[----:B------:R-:W-:Y:S02]  /*5790*/  ISETP.GE.U32.AND P0, PT, R24, R29, PT ;  /* 0x0000001d1800720c */ /* 0x000fe40003f06070 */
[----:B------:R-:W-:Y:S01]  /*57a0*/  ISETP.GE.U32.AND P1, PT, R26, R24, PT ;  /* 0x000000181a00720c */ /* 0x000fe20003f26070 */
[----:B------:R-:W-:Y:S01]  /*57b0*/  IMAD.X R27, R62, 0x1, R33, P2 ;  /* 0x000000013e1b7824 */ /* 0x000fe200010e0621 */
[----:B------:R-:W-:-:S04]  /*57c0*/  ISETP.GE.U32.AND.EX P0, PT, R33, R62, PT, P0 ;  /* 0x0000003e2100720c */ /* 0x000fc80003f06100 */
[----:B------:R-:W-:Y:S02]  /*57d0*/  ISETP.GE.U32.AND.EX P1, PT, R27, R33, PT, P1 ;  /* 0x000000211b00720c */ /* 0x000fe40003f26110 */
[----:B------:R-:W-:Y:S02]  /*57e0*/  SEL R28, RZ, 0x1, P0 ;  /* 0x00000001ff1c7807 */ /* 0x000fe40000000000 */
[----:B------:R-:W-:-:S04]  /*57f0*/  SEL R24, RZ, 0x1, P1 ;  /* 0x00000001ff187807 */ /* 0x000fc80000800000 */
[----:B------:R-:W-:-:S04]  /*5800*/  IADD3 R24, P0, P1, R31, R24, R28 ;  /* 0x000000181f187210 */ /* 0x000fc8000791e01c */
[-C--:B------:R-:W-:Y:S02]  /*5810*/  IADD3 R30, P2, PT, R31, R24.reuse, RZ ;  /* 0x000000181f1e7210 */ /* 0x080fe40007f5e0ff */
[----:B------:R-:W-:Y:S02]  /*5820*/  IADD3.X R29, PT, PT, R54, RZ, RZ, P0, P1 ;  /* 0x000000ff361d7210 */ /* 0x000fe400007e24ff */
        /* <DEDUP_REMOVED lines=8> */
[----:B------:R-:W-:Y:S02]  /*58b0*/  ISETP.GE.U32.AND P0, PT, R24, R37, PT ;  /* 0x000000251800720c */ /* 0x000fe40003f06070 */
[-C--:B------:R-:W-:Y:S02]  /*58c0*/  IADD3 R37, P3, PT, R37, R24.reuse, RZ ;  /* 0x0000001825257210 */ /* 0x080fe40007f7e0ff */
[C---:B------:R-:W-:Y:S02]  /*58d0*/  IADD3.X R29, PT, PT, R38.reuse, RZ, RZ, P1, P2 ;  /* 0x000000ff261d7210 */ /* 0x040fe40000fe44ff */
[----:B------:R-:W-:Y:S02]  /*58e0*/  ISETP.GE.U32.AND P1, PT, R37, R24, PT ;  /* 0x000000182500720c */ /* 0x000fe40003f26070 */
[----:B------:R-:W-:Y:S01]  /*58f0*/  ISETP.GE.U32.AND.EX P0, PT, R29, R38, PT, P0 ;  /* 0x000000261d00720c */ /* 0x000fe20003f06100 */
[----:B------:R-:W-:Y:S01]  /*5900*/  IMAD.X R38, R38, 0x1, R29, P3 ;  /* 0x0000000126267824 */ /* 0x000fe200018e061d */
[----:B------:R-:W-:-:S04]  /*5910*/  ISETP.LE.U32.AND P2, PT, R37, R2, PT ;  /* 0x000000022500720c */ /* 0x000fc80003f43070 */
[----:B------:R-:W-:-:S04]  /*5920*/  ISETP.GE.U32.AND.EX P0, PT, R38, R29, P0, P1 ;  /* 0x0000001d2600720c */ /* 0x000fc80000706110 */
[----:B------:R-:W-:-:S13]  /*5930*/  ISETP.LE.U32.AND.EX P0, PT, R38, R3, P0, P2 ;  /* 0x000000032600720c */ /* 0x000fda0000703120 */
[----:B------:R-:W-:Y:S05]  /*5940*/  @!P0 BRA `(.L_x_12) ;  /* 0x0000000000748947 */ /* 0x000fea0003800000 */
[----:B------:R-:W-:Y:S01]  /*5950*/  ISETP.GE.U32.AND P0, PT, R37, R2, PT ;  /* 0x000000022500720c */ /* 0x000fe20003f06070 */
[----:B------:R-:W-:Y:S02]  /*5960*/  IMAD.MOV.U32 R0, RZ, RZ, R27 ;  /* 0x000000ffff007224 */ /* 0x000fe400078e001b */
[----:B------:R-:W-:Y:S01]  /*5970*/  IMAD.MOV.U32 R24, RZ, RZ, R47 ;  /* 0x000000ffff187224 */ /* 0x000fe200078e002f */
[----:B------:R-:W-:Y:S01]  /*5980*/  ISETP.GE.U32.AND.EX P0, PT, R38, R3, PT, P0 ;  /* 0x000000032600720c */ /* 0x000fe20003f06100 */
[----:B------:R-:W-:-:S12]  /*5990*/  IMAD.MOV.U32 R29, RZ, RZ, R34 ;  /* 0x000000ffff1d7224 */ /* 0x000fd800078e0022 */
[----:B------:R-:W-:Y:S05]  /*59a0*/  @!P0 BRA `(.L_x_13) ;  /* 0x0000000000bc8947 */ /* 0x000fea0003800000 */
[----:B------:R-:W0:Y:S02]  /*59b0*/  LDCU.64 UR8, c[0x3][0x10] ;  /* 0x00c00200ff0877ac */ /* 0x000e240008000a00 */
[----:B0-----:R-:W-:-:S04]  /*59c0*/  ISETP.GT.U32.AND P0, PT, R30, UR8, PT ;  /* 0x000000081e007c0c */ /* 0x001fc8000bf04070 */
[----:B------:R-:W-:-:S13]  /*59d0*/  ISETP.GT.U32.AND.EX P0, PT, R31, UR9, PT, P0 ;  /* 0x000000091f007c0c */ /* 0x000fda000bf04100 */
[----:B------:R-:W-:Y:S05]  /*59e0*/  @P0 BRA `(.L_x_12) ;  /* 0x00000000004c0947 */ /* 0x000fea0003800000 */
[----:B------:R-:W-:Y:S01]  /*59f0*/  ISETP.GE.U32.AND P0, PT, R30, UR8, PT ;  /* 0x000000081e007c0c */ /* 0x000fe2000bf06070 */
[----:B------:R-:W-:Y:S02]  /*5a00*/  IMAD.MOV.U32 R0, RZ, RZ, R27 ;  /* 0x000000ffff007224 */ /* 0x000fe400078e001b */
[----:B------:R-:W-:Y:S01]  /*5a10*/  IMAD.MOV.U32 R24, RZ, RZ, R47 ;  /* 0x000000ffff187224 */ /* 0x000fe200078e002f */
[----:B------:R-:W-:Y:S01]  /*5a20*/  ISETP.GE.U32.AND.EX P0, PT, R31, UR9, PT, P0 ;  /* 0x000000091f007c0c */ /* 0x000fe2000bf06100 */
[----:B------:R-:W-:-:S12]  /*5a30*/  IMAD.MOV.U32 R29, RZ, RZ, R34 ;  /* 0x000000ffff1d7224 */ /* 0x000fd800078e0022 */
[----:B------:R-:W-:Y:S05]  /*5a40*/  @!P0 BRA `(.L_x_13) ;  /* 0x0000000000948947 */ /* 0x000fea0003800000 */
[----:B------:R-:W0:Y:S02]  /*5a50*/  LDCU.64 UR8, c[0x3][0x8] ;  /* 0x00c00100ff0877ac */ /* 0x000e240008000a00 */
[----:B0-----:R-:W-:-:S04]  /*5a60*/  ISETP.GT.U32.AND P0, PT, R26, UR8, PT ;  /* 0x000000081a007c0c */ /* 0x001fc8000bf04070 */
[----:B------:R-:W-:-:S13]  /*5a70*/  ISETP.GT.U32.AND.EX P0, PT, R27, UR9, PT, P0 ;  /* 0x000000091b007c0c */ /* 0x000fda000bf04100 */
[----:B------:R-:W-:Y:S05]  /*5a80*/  @P0 BRA `(.L_x_12) ;  /* 0x0000000000240947 */ /* 0x000fea0003800000 */
[----:B------:R-:W0:Y:S01]  /*5a90*/  LDCU.64 UR10, c[0x3][URZ] ;  /* 0x00c00000ff0a77ac */ /* 0x000e220008000a00 */
[----:B------:R-:W-:Y:S01]  /*5aa0*/  ISETP.LT.U32.AND P1, PT, R26, UR8, PT ;  /* 0x000000081a007c0c */ /* 0x000fe2000bf21070 */
[----:B------:R-:W-:Y:S02]  /*5ab0*/  IMAD.MOV.U32 R0, RZ, RZ, R27 ;  /* 0x000000ffff007224 */ /* 0x000fe400078e001b */
[----:B------:R-:W-:Y:S02]  /*5ac0*/  IMAD.MOV.U32 R24, RZ, RZ, R47 ;  /* 0x000000ffff187224 */ /* 0x000fe400078e002f */
[----:B------:R-:W-:Y:S01]  /*5ad0*/  IMAD.MOV.U32 R29, RZ, RZ, R34 ;  /* 0x000000ffff1d7224 */ /* 0x000fe200078e0022 */
[----:B0-----:R-:W-:-:S04]  /*5ae0*/  ISETP.GE.U32.AND P0, PT, R47, UR10, PT ;  /* 0x0000000a2f007c0c */ /* 0x001fc8000bf06070 */
[----:B------:R-:W-:-:S04]  /*5af0*/  ISETP.GE.U32.AND.EX P0, PT, R34, UR11, PT, P0 ;  /* 0x0000000b22007c0c */ /* 0x000fc8000bf06100 */
[----:B------:R-:W-:-:S13]  /*5b00*/  ISETP.LT.U32.OR.EX P0, PT, R27, UR9, !P0, P1 ;  /* 0x000000091b007c0c */ /* 0x000fda000c701510 */
[----:B------:R-:W-:Y:S05]  /*5b10*/  @P0 BRA `(.L_x_13) ;  /* 0x0000000000600947 */ /* 0x000fea0003800000 */
.L_x_12:
[----:B------:R-:W0:Y:S08]  /*5b20*/  LDC.64 R24, c[0x3][RZ] ;  /* 0x00c00000ff187b82 */ /* 0x000e300000000a00 */
[----:B------:R-:W1:Y:S08]  /*5b30*/  LDC.64 R32, c[0x3][0x8] ;  /* 0x00c00200ff207b82 */ /* 0x000e700000000a00 */
[----:B------:R-:W2:Y:S01]  /*5b40*/  LDC.64 R28, c[0x3][0x10] ;  /* 0x00c00400ff1c7b82 */ /* 0x000ea20000000a00 */
[----:B0-----:R-:W-:-:S04]  /*5b50*/  ISETP.GE.U32.AND P0, PT, R47, R24, PT ;  /* 0x000000182f00720c */ /* 0x001fc80003f06070 */
[----:B------:R-:W-:-:S04]  /*5b60*/  ISETP.GE.U32.AND.EX P0, PT, R34, R25, PT, P0 ;  /* 0x000000192200720c */ /* 0x000fc80003f06100 */
[----:B------:R-:W-:-:S04]  /*5b70*/  SEL R35, RZ, 0x1, P0 ;  /* 0x00000001ff237807 */ /* 0x000fc80000000000 */
[----:B-1----:R-:W-:-:S05]  /*5b80*/  IADD3 R35, P0, PT, R35, R32, RZ ;  /* 0x0000002023237210 */ /* 0x002fca0007f1e0ff */
[----:B------:R-:W-:Y:S01]  /*5b90*/  IMAD.X R32, RZ, RZ, R33, P0 ;  /* 0x000000ffff207224 */ /* 0x000fe200000e0621 */
[----:B------:R-:W-:Y:S02]  /*5ba0*/  ISETP.GE.U32.AND P0, PT, R26, R35, PT ;  /* 0x000000231a00720c */ /* 0x000fe40003f06070 */
[----:B------:R-:W-:Y:S02]  /*5bb0*/  IADD3 R26, P1, PT, -R35, R26, RZ ;  /* 0x0000001a231a7210 */ /* 0x000fe40007f3e1ff */
[----:B------:R-:W-:-:S04]  /*5bc0*/  ISETP.GE.U32.AND.EX P0, PT, R27, R32, PT, P0 ;  /* 0x000000201b00720c */ /* 0x000fc80003f06100 */
[----:B------:R-:W-:-:S04]  /*5bd0*/  SEL R33, RZ, 0x1, P0 ;  /* 0x00000001ff217807 */ /* 0x000fc80000000000 */
[----:B--2---:R-:W-:-:S05]  /*5be0*/  IADD3 R33, P0, PT, R33, R28, RZ ;  /* 0x0000001c21217210 */ /* 0x004fca0007f1e0ff */
[----:B------:R-:W-:Y:S01]  /*5bf0*/  IMAD.X R28, RZ, RZ, R29, P0 ;  /* 0x000000ffff1c7224 */ /* 0x000fe200000e061d */
[----:B------:R-:W-:Y:S02]  /*5c00*/  ISETP.GE.U32.AND P0, PT, R30, R33, PT ;  /* 0x000000211e00720c */ /* 0x000fe40003f06070 */
[----:B------:R-:W-:Y:S02]  /*5c10*/  IADD3 R30, P2, PT, -R33, R30, RZ ;  /* 0x0000001e211e7210 */ /* 0x000fe40007f5e1ff */
[----:B------:R-:W-:-:S03]  /*5c20*/  ISETP.GE.U32.AND.EX P0, PT, R31, R28, PT, P0 ;  /* 0x0000001c1f00720c */ /* 0x000fc60003f06100 */
[----:B------:R-:W-:Y:S01]  /*5c30*/  IMAD.X R31, R31, 0x1, ~R28, P2 ;  /* 0x000000011f1f7824 */ /* 0x000fe200010e0e1c */
[----:B------:R-:W-:Y:S02]  /*5c40*/  SEL R0, RZ, 0x1, P0 ;  /* 0x00000001ff007807 */ /* 0x000fe40000000000 */
[----:B------:R-:W-:Y:S02]  /*5c50*/  IADD3 R24, P0, PT, R47, -R24, RZ ;  /* 0x800000182f187210 */ /* 0x000fe40007f1e0ff */
[----:B------:R-:W-:Y:S01]  /*5c60*/  IADD3 R37, P3, P4, R37, -R2, -R0 ;  /* 0x8000000225257210 */ /* 0x000fe20007c7e800 */
[----:B------:R-:W-:Y:S02]  /*5c70*/  IMAD.X R0, R27, 0x1, ~R32, P1 ;  /* 0x000000011b007824 */ /* 0x000fe400008e0e20 */
[----:B------:R-:W-:Y:S01]  /*5c80*/  IMAD.X R29, R34, 0x1, ~R25, P0 ;  /* 0x00000001221d7824 */ /* 0x000fe200000e0e19 */
[----:B------:R-:W-:-:S09]  /*5c90*/  IADD3.X R38, PT, PT, R38, -0x1, ~R3, P3, P4 ;  /* 0xffffffff26267810 */ /* 0x000fd20001fe8c03 */
.L_x_13:
        /* <DEDUP_REMOVED lines=34> */
[----:B------:R-:W-:-:S03]  /*5ec0*/  IMAD.MOV.U32 R48, RZ, RZ, R33 ;  /* 0x000000ffff307224 */ /* 0x000fc600078e0021 */
[----:B------:R-:W-:-:S13]  /*5ed0*/  ISETP.GE.U32.AND.EX P0, PT, R38, R3, PT, P0 ;  /* 0x000000032600720c */ /* 0x000fda0003f06100 */
[----:B------:R-:W-:Y:S05]  /*5ee0*/  @!P0 BRA `(.L_x_15) ;  /* 0x0000000000ac8947 */ /* 0x000fea0003800000 */
[----:B------:R-:W0:Y:S02]  /*5ef0*/  LDCU.64 UR8, c[0x3][0x10] ;  /* 0x00c00200ff0877ac */ /* 0x000e240008000a00 */
[----:B0-----:R-:W-:-:S04]  /*5f00*/  ISETP.GT.U32.AND P0, PT, R36, UR8, PT ;  /* 0x0000000824007c0c */ /* 0x001fc8000bf04070 */
[----:B------:R-:W-:-:S13]  /*5f10*/  ISETP.GT.U32.AND.EX P0, PT, R35, UR9, PT, P0 ;  /* 0x0000000923007c0c */ /* 0x000fda000bf04100 */
[----:B------:R-:W-:Y:S05]  /*5f20*/  @P0 BRA `(.L_x_14) ;  /* 0x00000000003c0947 */ /* 0x000fea0003800000 */
[----:B------:R-:W-:Y:S01]  /*5f30*/  ISETP.GE.U32.AND P0, PT, R36, UR8, PT ;  /* 0x0000000824007c0c */ /* 0x000fe2000bf06070 */
[----:B------:R-:W-:-:S03]  /*5f40*/  IMAD.MOV.U32 R48, RZ, RZ, R33 ;  /* 0x000000ffff307224 */ /* 0x000fc600078e0021 */
[----:B------:R-:W-:-:S13]  /*5f50*/  ISETP.GE.U32.AND.EX P0, PT, R35, UR9, PT, P0 ;  /* 0x0000000923007c0c */ /* 0x000fda000bf06100 */
[----:B------:R-:W-:Y:S05]  /*5f60*/  @!P0 BRA `(.L_x_15) ;  /* 0x00000000008c8947 */ /* 0x000fea0003800000 */
[----:B------:R-:W0:Y:S02]  /*5f70*/  LDCU.64 UR8, c[0x3][0x8] ;  /* 0x00c00100ff0877ac */ /* 0x000e240008000a00 */
[----:B0-----:R-:W-:-:S04]  /*5f80*/  ISETP.GT.U32.AND P0, PT, R34, UR8, PT ;  /* 0x0000000822007c0c */ /* 0x001fc8000bf04070 */
[----:B------:R-:W-:-:S13]  /*5f90*/  ISETP.GT.U32.AND.EX P0, PT, R32, UR9, PT, P0 ;  /* 0x0000000920007c0c */ /* 0x000fda000bf04100 */
[----:B------:R-:W-:Y:S05]  /*5fa0*/  @P0 BRA `(.L_x_14) ;  /* 0x00000000001c0947 */ /* 0x000fea0003800000 */
[----:B------:R-:W0:Y:S01]  /*5fb0*/  LDCU.64 UR10, c[0x3][URZ] ;  /* 0x00c00000ff0a77ac */ /* 0x000e220008000a00 */
[----:B------:R-:W-:Y:S01]  /*5fc0*/  ISETP.LT.U32.AND P1, PT, R34, UR8, PT ;  /* 0x0000000822007c0c */ /* 0x000fe2000bf21070 */
[----:B------:R-:W-:Y:S01]  /*5fd0*/  IMAD.MOV.U32 R48, RZ, RZ, R33 ;  /* 0x000000ffff307224 */ /* 0x000fe200078e0021 */
[----:B0-----:R-:W-:-:S04]  /*5fe0*/  ISETP.GE.U32.AND P0, PT, R33, UR10, PT ;  /* 0x0000000a21007c0c */ /* 0x001fc8000bf06070 */
[----:B------:R-:W-:-:S04]  /*5ff0*/  ISETP.GE.U32.AND.EX P0, PT, R47, UR11, PT, P0 ;  /* 0x0000000b2f007c0c */ /* 0x000fc8000bf06100 */
[----:B------:R-:W-:-:S13]  /*6000*/  ISETP.LT.U32.OR.EX P0, PT, R32, UR9, !P0, P1 ;  /* 0x0000000920007c0c */ /* 0x000fda000c701510 */
[----:B------:R-:W-:Y:S05]  /*6010*/  @P0 BRA `(.L_x_15) ;  /* 0x0000000000600947 */ /* 0x000fea0003800000 */
.L_x_14:
        /* <DEDUP_REMOVED lines=10> */
[----:B------:R-:W-:-:S03]  /*60c0*/  ISETP.GE.U32.AND.EX P0, PT, R32, R31, PT, P0 ;  /* 0x0000001f2000720c */ /* 0x000fc60003f06100 */
[----:B------:R-:W-:Y:S01]  /*60d0*/  IMAD.X R32, R32, 0x1, ~R31, P1 ;  /* 0x0000000120207824 */ /* 0x000fe200008e0e1f */
        /* <DEDUP_REMOVED lines=12> */
.L_x_15:
        /* <DEDUP_REMOVED lines=38> */
[----:B------:R-:W-:Y:S01]  /*6400*/  IMAD.IADD R25, R52, 0x1, R27 ;  /* 0x0000000134197824 */ /* 0x000fe200078e021b */
[----:B------:R-:W-:Y:S01]  /*6410*/  ISETP.GE.U32.AND P0, PT, R33, R26, PT ;  /* 0x0000001a2100720c */ /* 0x000fe20003f06070 */
[----:B------:R-:W-:-:S03]  /*6420*/  IMAD.WIDE.U32 R28, R59, R20, RZ ;  /* 0x000000143b1c7225 */ /* 0x000fc600078e00ff */
[----:B------:R-:W-:Y:S01]  /*6430*/  IADD3.X R61, PT, PT, R25, R0, R55, P5, P6 ;  /* 0x00000000193d7210 */ /* 0x000fe20002fec437 */
[----:B------:R-:W-:Y:S01]  /*6440*/  IMAD.WIDE.U32 R50, R56, R56, RZ ;  /* 0x0000003838327225 */ /* 0x000fe200078e00ff */
[----:B------:R-:W-:Y:S02]  /*6450*/  IADD3 R33, P6, PT, R33, R30, RZ ;  /* 0x0000001e21217210 */ /* 0x000fe40007fde0ff */
[----:B------:R-:W-:Y:S01]  /*6460*/  ISETP.GE.U32.AND.EX P0, PT, R61, R25, PT, P0 ;  /* 0x000000193d00720c */ /* 0x000fe20003f06100 */
[----:B------:R-:W-:Y:S01]  /*6470*/  IMAD.WIDE.U32 R54, R58, R20, RZ ;  /* 0x000000143a367225 */ /* 0x000fe200078e00ff */
[----:B------:R-:W-:-:S03]  /*6480*/  IADD3 RZ, P4, PT, R51, R52, RZ ;  /* 0x0000003433ff7210 */ /* 0x000fc60007f9e0ff */
[----:B------:R-:W-:-:S04]  /*6490*/  IMAD.WIDE.U32 R28, P5, R58, R21, R28 ;  /* 0x000000153a1c7225 */ /* 0x000fc800078a001c */
[----:B------:R-:W-:Y:S02]  /*64a0*/  IMAD.MOV.U32 R26, RZ, RZ, R53 ;  /* 0x000000ffff1a7224 */ /* 0x000fe400078e0035 */
[----:B------:R-:W-:-:S04]  /*64b0*/  IMAD.WIDE.U32 R50, R21, R58, RZ ;  /* 0x0000003a15327225 */ /* 0x000fc800078e00ff */
[----:B------:R-:W-:Y:S01]  /*64c0*/  IMAD.X R27, RZ, RZ, RZ, P1 ;  /* 0x000000ffff1b7224 */ /* 0x000fe200008e06ff */
[----:B------:R-:W-:Y:S01]  /*64d0*/  IADD3 RZ, P1, PT, R55, R28, RZ ;  /* 0x0000001c37ff7210 */ /* 0x000fe20007f3e0ff */
[----:B------:R-:W-:Y:S01]  /*64e0*/  IMAD.WIDE.U32 R52, R21, R56, RZ ;  /* 0x0000003815347225 */ /* 0x000fe200078e00ff */
[----:B------:R-:W-:Y:S02]  /*64f0*/  SEL R55, RZ, 0x1, P0 ;  /* 0x00000001ff377807 */ /* 0x000fe40000000000 */
[----:B------:R-:W-:Y:S01]  /*6500*/  ISETP.GE.U32.AND P0, PT, R33, R30, PT ;  /* 0x0000001e2100720c */ /* 0x000fe20003f06070 */
[----:B------:R-:W-:-:S04]  /*6510*/  IMAD.WIDE.U32.X R26, R57, R57, R26, P4 ;  /* 0x00000039391a7225 */ /* 0x000fc800020e041a */
[----:B------:R-:W-:Y:S02]  /*6520*/  IMAD.X R61, R61, 0x1, R0, P6 ;  /* 0x000000013d3d7824 */ /* 0x000fe400030e0600 */
[----:B------:R-:W-:Y:S02]  /*6530*/  IMAD.MOV.U32 R30, RZ, RZ, R29 ;  /* 0x000000ffff1e7224 */ /* 0x000fe400078e001d */
[----:B------:R-:W-:Y:S01]  /*6540*/  IMAD.HI.U32 R50, R59, R20, R50 ;  /* 0x000000143b327227 */ /* 0x000fe200078e0032 */
[----:B------:R-:W-:-:S03]  /*6550*/  ISETP.GE.U32.AND.EX P0, PT, R61, R0, PT, P0 ;  /* 0x000000003d00720c */ /* 0x000fc60003f06100 */
[----:B------:R-:W-:Y:S01]  /*6560*/  IMAD.WIDE.U32 R28, R20, R56, RZ ;  /* 0x00000038141c7225 */ /* 0x000fe200078e00ff */
[----:B------:R-:W-:-:S03]  /*6570*/  SEL R25, RZ, 0x1, P0 ;  /* 0x00000001ff197807 */ /* 0x000fc60000000000 */
[----:B------:R-:W-:-:S04]  /*6580*/  IMAD.WIDE.U32 R52, P6, R57, R20, R52 ;  /* 0x0000001439347225 */ /* 0x000fc800078c0034 */
[----:B------:R-:W-:Y:S01]  /*6590*/  IMAD.X R51, RZ, RZ, RZ, P3 ;  /* 0x000000ffff337224 */ /* 0x000fe200018e06ff */
[----:B------:R-:W-:Y:S01]  /*65a0*/  IADD3 R54, P3, PT, R55, R26, RZ ;  /* 0x0000001a37367210 */ /* 0x000fe20007f7e0ff */
[----:B------:R-:W-:Y:S01]  /*65b0*/  IMAD.X R31, RZ, RZ, RZ, P5 ;  /* 0x000000ffff1f7224 */ /* 0x000fe200028e06ff */
[----:B------:R-:W-:Y:S01]  /*65c0*/  IADD3 RZ, P4, PT, R52, R29, RZ ;  /* 0x0000001d34ff7210 */ /* 0x000fe20007f9e0ff */
[----:B------:R-:W-:-:S04]  /*65d0*/  IMAD.WIDE.U32.X R50, R59, R21, R50, P2 ;  /* 0x000000153b327225 */ /* 0x000fc800010e0432 */
[----:B------:R-:W-:Y:S01]  /*65e0*/  IMAD.WIDE.U32 R28, R23, R58, RZ ;  /* 0x0000003a171c7225 */ /* 0x000fe200078e00ff */
[----:B------:R-:W-:-:S03]  /*65f0*/  IADD3 R50, P0, PT, R25, R50, RZ ;  /* 0x0000003219327210 */ /* 0x000fc60007f1e0ff */
[----:B------:R-:W-:Y:S02]  /*6600*/  IMAD.X R55, RZ, RZ, R27, P3 ;  /* 0x000000ffff377224 */ /* 0x000fe400018e061b */
[----:B------:R-:W-:-:S04]  /*6610*/  IMAD.WIDE.U32.X R30, R59, R21, R30, P1 ;  /* 0x000000153b1e7225 */ /* 0x000fc800008e041e */
[----:B------:R-:W-:-:S04]  /*6620*/  IMAD.WIDE.U32 R54, R56, R20, R54 ;  /* 0x0000001438367225 */ /* 0x000fc800078e0036 */
[----:B------:R-:W-:-:S04]  /*6630*/  IMAD.WIDE.U32 R26, R22, R58, RZ ;  /* 0x0000003a161a7225 */ /* 0x000fc800078e00ff */
[----:B------:R-:W-:-:S04]  /*6640*/  IMAD.WIDE.U32 R28, P3, R59, R22, R28 ;  /* 0x000000163b1c7225 */ /* 0x000fc8000786001c */
[----:B------:R-:W-:Y:S01]  /*6650*/  IMAD.X R51, RZ, RZ, R51, P0 ;  /* 0x000000ffff337224 */ /* 0x000fe200000e0633 */
[----:B------:R-:W-:Y:S01]  /*6660*/  IADD3 R63, P0, P5, R54, R26, R30 ;  /* 0x0000001a363f7210 */ /* 0x000fe20007d1e01e */
[----:B------:R-:W-:Y:S01]  /*6670*/  IMAD.IADD R55, R55, 0x1, R52 ;  /* 0x0000000137377824 */ /* 0x000fe200078e0234 */
[----:B------:R-:W-:Y:S01]  /*6680*/  IADD3 R27, P2, PT, R27, R28, RZ ;  /* 0x0000001c1b1b7210 */ /* 0x000fe20007f5e0ff */
[----:B------:R-:W-:Y:S01]  /*6690*/  IMAD.WIDE.U32 R50, R56, R20, R50 ;  /* 0x0000001438327225 */ /* 0x000fe200078e0032 */
[----:B------:R-:W-:Y:S02]  /*66a0*/  ISETP.GE.U32.AND P1, PT, R63, R54, PT ;  /* 0x000000363f00720c */ /* 0x000fe40003f26070 */
[----:B------:R-:W-:Y:S01]  /*66b0*/  IADD3.X R28, PT, PT, R55, R27, R31, P0, P5 ;  /* 0x0000001b371c7210 */ /* 0x000fe200007ea41f */
[----:B------:R-:W-:Y:S01]  /*66c0*/  IMAD.WIDE.U32 R30, R57, R20, RZ ;  /* 0x00000014391e7225 */ /* 0x000fe200078e00ff */
[-C--:B------:R-:W-:Y:S02]  /*66d0*/  IADD3 R63, P5, PT, R63, R50.reuse, RZ ;  /* 0x000000323f3f7210 */ /* 0x080fe40007fbe0ff */
[----:B------:R-:W-:Y:S01]  /*66e0*/  ISETP.GE.U32.AND.EX P1, PT, R28, R55, PT, P1 ;  /* 0x000000371c00720c */ /* 0x000fe20003f26110 */
[----:B------:R-:W-:Y:S01]  /*66f0*/  IMAD.IADD R25, R52, 0x1, R51 ;  /* 0x0000000134197824 */ /* 0x000fe200078e0233 */
[----:B------:R-:W-:Y:S01]  /*6700*/  ISETP.GE.U32.AND P0, PT, R63, R50, PT ;  /* 0x000000323f00720c */ /* 0x000fe20003f06070 */
[----:B------:R-:W-:Y:S01]  /*6710*/  IMAD.X R51, RZ, RZ, RZ, P6 ;  /* 0x000000ffff337224 */ /* 0x000fe200030e06ff */
[----:B------:R-:W-:Y:S01]  /*6720*/  SEL R65, RZ, 0x1, P1 ;  /* 0x00000001ff417807 */ /* 0x000fe20000800000 */
[----:B------:R-:W-:-:S04]  /*6730*/  IMAD.WIDE.U32 R30, P6, R56, R21, R30 ;  /* 0x00000015381e7225 */ /* 0x000fc800078c001e */
[----:B------:R-:W-:-:S04]  /*6740*/  IMAD.WIDE.U32 R54, R56, R20, RZ ;  /* 0x0000001438367225 */ /* 0x000fc800078e00ff */
[----:B------:R-:W-:Y:S02]  /*6750*/  IMAD.MOV.U32 R50, RZ, RZ, R53 ;  /* 0x000000ffff327224 */ /* 0x000fe400078e0035 */
[----:B------:R-:W-:Y:S01]  /*6760*/  IMAD.X R53, RZ, RZ, RZ, P6 ;  /* 0x000000ffff357224 */ /* 0x000fe200030e06ff */
[----:B------:R-:W-:Y:S01]  /*6770*/  IADD3 RZ, P6, PT, R55, R30, RZ ;  /* 0x0000001e37ff7210 */ /* 0x000fe20007fde0ff */
[----:B------:R-:W-:Y:S02]  /*6780*/  IMAD.MOV.U32 R52, RZ, RZ, R31 ;  /* 0x000000ffff347224 */ /* 0x000fe400078e001f */
[----:B------:R-:W-:-:S04]  /*6790*/  IMAD.WIDE.U32 R30, R59, R22, RZ ;  /* 0x000000163b1e7225 */ /* 0x000fc800078e00ff */
[----:B------:R-:W-:-:S04]  /*67a0*/  IMAD.WIDE.U32.X R52, R57, R21, R52, P6 ;  /* 0x0000001539347225 */ /* 0x000fc800030e0434 */
[----:B------:R-:W-:-:S04]  /*67b0*/  IMAD.WIDE.U32 R30, P1, R58, R23, R30 ;  /* 0x000000173a1e7225 */ /* 0x000fc8000782001e */
[----:B------:R-:W-:-:S04]  /*67c0*/  IMAD.WIDE.U32 R54, R58, R22, RZ ;  /* 0x000000163a367225 */ /* 0x000fc800078e00ff */
[----:B------:R-:W-:Y:S01]  /*67d0*/  IMAD.X R28, R25, 0x1, R28, P5 ;  /* 0x00000001191c7824 */ /* 0x000fe200028e061c */
[----:B------:R-:W-:Y:S01]  /*67e0*/  IADD3 R52, P5, PT, R65, R52, RZ ;  /* 0x0000003441347210 */ /* 0x000fe20007fbe0ff */
[----:B------:R-:W-:Y:S01]  /*67f0*/  IMAD.MOV.U32 R54, RZ, RZ, R31 ;  /* 0x000000ffff367224 */ /* 0x000fe200078e001f */
[----:B------:R-:W-:Y:S01]  /*6800*/  IADD3 RZ, P6, PT, R55, R30, RZ ;  /* 0x0000001e37ff7210 */ /* 0x000fe20007fde0ff */
[----:B------:R-:W-:Y:S01]  /*6810*/  IMAD.X R55, RZ, RZ, RZ, P1 ;  /* 0x000000ffff377224 */ /* 0x000fe200008e06ff */
[----:B------:R-:W-:Y:S01]  /*6820*/  ISETP.GE.U32.AND.EX P0, PT, R28, R25, PT, P0 ;  /* 0x000000191c00720c */ /* 0x000fe20003f06100 */
[----:B------:R-:W-:Y:S02]  /*6830*/  IMAD.X R53, RZ, RZ, R53, P5 ;  /* 0x000000ffff357224 */ /* 0x000fe400028e0635 */
[----:B------:R-:W-:Y:S01]  /*6840*/  IMAD.WIDE.U32 R30, R23, R56, RZ ;  /* 0x00000038171e7225 */ /* 0x000fe200078e00ff */
[----:B------:R-:W-:-:S03]  /*6850*/  SEL R25, RZ, 0x1, P0 ;  /* 0x00000001ff197807 */ /* 0x000fc60000000000 */
[----:B------:R-:W-:-:S04]  /*6860*/  IMAD.WIDE.U32.X R50, R57, R21, R50, P4 ;  /* 0x0000001539327225 */ /* 0x000fc800020e0432 */
[----:B------:R-:W-:Y:S01]  /*6870*/  IMAD.WIDE.U32.X R54, R59, R23, R54, P6 ;  /* 0x000000173b367225 */ /* 0x000fe200030e0436 */
[----:B------:R-:W-:-:S03]  /*6880*/  IADD3 R50, P0, PT, R25, R50, RZ ;  /* 0x0000003219327210 */ /* 0x000fc60007f1e0ff */
[----:B------:R-:W-:-:S04]  /*6890*/  IMAD.WIDE.U32 R52, R56, R22, R52 ;  /* 0x0000001638347225 */ /* 0x000fc800078e0034 */
[----:B------:R-:W-:Y:S01]  /*68a0*/  IMAD.WIDE.U32 R30, P4, R57, R22, R30 ;  /* 0x00000016391e7225 */ /* 0x000fe2000788001e */
[----:B------:R-:W-:-:S03]  /*68b0*/  IADD3 R65, P1, PT, R54, R52, RZ ;  /* 0x0000003436417210 */ /* 0x000fc60007f3e0ff */
[----:B------:R-:W-:Y:S02]  /*68c0*/  IMAD.IADD R54, R53, 0x1, R30 ;  /* 0x0000000135367824 */ /* 0x000fe400078e021e */
[----:B------:R-:W-:Y:S01]  /*68d0*/  IMAD.X R51, RZ, RZ, R51, P0 ;  /* 0x000000ffff337224 */ /* 0x000fe200000e0633 */
[----:B------:R-:W-:Y:S01]  /*68e0*/  ISETP.GE.U32.AND P0, PT, R65, R52, PT ;  /* 0x000000344100720c */ /* 0x000fe20003f06070 */
[----:B------:R-:W-:Y:S02]  /*68f0*/  IMAD.X R25, R54, 0x1, R55, P1 ;  /* 0x0000000136197824 */ /* 0x000fe400008e0637 */
[----:B------:R-:W-:-:S03]  /*6900*/  IMAD.WIDE.U32 R52, R21, R20, RZ ;  /* 0x0000001415347225 */ /* 0x000fc600078e00ff */
[----:B------:R-:W-:Y:S01]  /*6910*/  ISETP.GE.U32.AND.EX P0, PT, R25, R54, PT, P0 ;  /* 0x000000361900720c */ /* 0x000fe20003f06100 */
[----:B------:R-:W-:-:S04]  /*6920*/  IMAD.WIDE.U32 R50, R20, R20, R50 ;  /* 0x0000001414327225 */ /* 0x000fc800078e0032 */
[C---:B------:R-:W-:Y:S01]  /*6930*/  IMAD.WIDE.U32 R52, P5, R20.reuse, R21, R52 ;  /* 0x0000001514347225 */ /* 0x040fe200078a0034 */
[----:B------:R-:W-:Y:S02]  /*6940*/  IADD3 R0, P1, PT, R65, R50, RZ ;  /* 0x0000003241007210 */ /* 0x000fe40007f3e0ff */
[----:B------:R-:W-:Y:S01]  /*6950*/  SEL R65, RZ, 0x1, P0 ;  /* 0x00000001ff417807 */ /* 0x000fe20000000000 */
[----:B------:R-:W-:-:S04]  /*6960*/  IMAD.WIDE.U32 R54, R20, R20, RZ ;  /* 0x0000001414367225 */ /* 0x000fc800078e00ff */
[----:B------:R-:W-:Y:S01]  /*6970*/  IMAD R58, R58, R58, RZ ;  /* 0x0000003a3a3a7224 */ /* 0x000fe200078e02ff */
[----:B------:R-:W-:Y:S01]  /*6980*/  IADD3 RZ, P6, PT, R55, R52, RZ ;  /* 0x0000003437ff7210 */ /* 0x000fe20007fde0ff */
[----:B------:R-:W-:Y:S02]  /*6990*/  IMAD.IADD R52, R52, 0x1, R51 ;  /* 0x0000000134347824 */ /* 0x000fe400078e0233 */
[----:B------:R-:W-:Y:S02]  /*69a0*/  IMAD.X R51, RZ, RZ, RZ, P5 ;  /* 0x000000ffff337224 */ /* 0x000fe400028e06ff */
[----:B------:R-:W-:Y:S01]  /*69b0*/  IMAD.X R25, R52, 0x1, R25, P1 ;  /* 0x0000000134197824 */ /* 0x000fe200008e0619 */
[----:B------:R-:W-:Y:S01]  /*69c0*/  ISETP.GE.U32.AND P1, PT, R0, R50, PT ;  /* 0x000000320000720c */ /* 0x000fe20003f26070 */
[----:B------:R-:W-:Y:S02]  /*69d0*/  IMAD.MOV.U32 R50, RZ, RZ, R53 ;  /* 0x000000ffff327224 */ /* 0x000fe400078e0035 */
[----:B------:R-:W-:Y:S01]  /*69e0*/  IMAD.WIDE.U32 R54, R57, R22, RZ ;  /* 0x0000001639367225 */ /* 0x000fe200078e00ff */
[----:B------:R-:W-:-:S03]  /*69f0*/  ISETP.GE.U32.AND.EX P1, PT, R25, R52, PT, P1 ;  /* 0x000000341900720c */ /* 0x000fc60003f26110 */
[----:B------:R-:W-:Y:S01]  /*6a00*/  IMAD.WIDE.U32.X R50, R21, R21, R50, P6 ;  /* 0x0000001515327225 */ /* 0x000fe200030e0432 */
[----:B------:R-:W-:-:S04]  /*6a10*/  SEL R53, RZ, 0x1, P1 ;  /* 0x00000001ff357807 */ /* 0x000fc80000800000 */
[----:B------:R-:W-:Y:S01]  /*6a20*/  IADD3 R50, P1, PT, R53, R50, RZ ;  /* 0x0000003235327210 */ /* 0x000fe20007f3e0ff */
[----:B------:R-:W-:-:S04]  /*6a30*/  IMAD.WIDE.U32 R52, R56, R22, RZ ;  /* 0x0000001638347225 */ /* 0x000fc800078e00ff */
[----:B------:R-:W-:Y:S02]  /*6a40*/  IMAD.X R51, RZ, RZ, R51, P1 ;  /* 0x000000ffff337224 */ /* 0x000fe400008e0633 */
[----:B------:R-:W-:-:S04]  /*6a50*/  IMAD.WIDE.U32 R54, P1, R56, R23, R54 ;  /* 0x0000001738367225 */ /* 0x000fc80007820036 */
[----:B------:R-:W-:Y:S01]  /*6a60*/  IMAD.MOV.U32 R52, RZ, RZ, R55 ;  /* 0x000000ffff347224 */ /* 0x000fe200078e0037 */
[----:B------:R-:W-:Y:S01]  /*6a70*/  IADD3 RZ, P6, PT, R53, R54, RZ ;  /* 0x0000003635ff7210 */ /* 0x000fe20007fde0ff */
[----:B------:R-:W-:-:S04]  /*6a80*/  IMAD.WIDE.U32 R54, R23, R20, RZ ;  /* 0x0000001417367225 */ /* 0x000fc800078e00ff */
[----:B------:R-:W-:Y:S02]  /*6a90*/  IMAD.X R53, RZ, RZ, RZ, P1 ;  /* 0x000000ffff357224 */ /* 0x000fe400008e06ff */
[----:B------:R-:W-:-:S04]  /*6aa0*/  IMAD.WIDE.U32 R54, P5, R21, R22, R54 ;  /* 0x0000001615367225 */ /* 0x000fc800078a0036 */
[----:B------:R-:W-:-:S04]  /*6ab0*/  IMAD.WIDE.U32.X R52, R57, R23, R52, P6 ;  /* 0x0000001739347225 */ /* 0x000fc800030e0434 */
[----:B------:R-:W-:-:S04]  /*6ac0*/  IMAD.WIDE.U32 R50, R20, R22, R50 ;  /* 0x0000001614327225 */ /* 0x000fc800078e0032 */
[----:B------:R-:W-:Y:S01]  /*6ad0*/  IMAD.IADD R51, R51, 0x1, R54 ;  /* 0x0000000133337824 */ /* 0x000fe200078e0236 */
[----:B------:R-:W-:-:S04]  /*6ae0*/  IADD3 R65, P1, P6, R50, R52, R65 ;  /* 0x0000003432417210 */ /* 0x000fc80007e3e041 */
[----:B------:R-:W-:Y:S02]  /*6af0*/  IADD3.X R52, PT, PT, R51, R53, RZ, P1, P6 ;  /* 0x0000003533347210 */ /* 0x000fe40000fec4ff */
[----:B------:R-:W-:Y:S02]  /*6b00*/  IADD3 R63, P6, PT, R63, R26, RZ ;  /* 0x0000001a3f3f7210 */ /* 0x000fe40007fde0ff */
[----:B------:R-:W-:Y:S02]  /*6b10*/  ISETP.GE.U32.AND P0, PT, R65, R50, PT ;  /* 0x000000324100720c */ /* 0x000fe40003f06070 */
[----:B------:R-:W-:Y:S01]  /*6b20*/  ISETP.GE.U32.AND P1, PT, R63, R26, PT ;  /* 0x0000001a3f00720c */ /* 0x000fe20003f26070 */
[----:B------:R-:W-:Y:S01]  /*6b30*/  IMAD.X R50, R28, 0x1, R27, P6 ;  /* 0x000000011c327824 */ /* 0x000fe200030e061b */
[----:B------:R-:W-:Y:S01]  /*6b40*/  ISETP.GE.U32.AND.EX P0, PT, R52, R51, PT, P0 ;  /* 0x000000333400720c */ /* 0x000fe20003f06100 */
[----:B------:R-:W-:-:S03]  /*6b50*/  IMAD.MOV.U32 R26, RZ, RZ, R29 ;  /* 0x000000ffff1a7224 */ /* 0x000fc600078e001d */
[----:B------:R-:W-:Y:S01]  /*6b60*/  ISETP.GE.U32.AND.EX P1, PT, R50, R27, PT, P1 ;  /* 0x0000001b3200720c */ /* 0x000fe20003f26110 */
[----:B------:R-:W-:-:S03]  /*6b70*/  IMAD.X R27, RZ, RZ, RZ, P3 ;  /* 0x000000ffff1b7224 */ /* 0x000fc600018e06ff */
[----:B------:R-:W-:Y:S01]  /*6b80*/  SEL R29, RZ, 0x1, P1 ;  /* 0x00000001ff1d7807 */ /* 0x000fe20000800000 */
[----:B------:R-:W-:-:S04]  /*6b90*/  IMAD.WIDE.U32.X R26, R59, R23, R26, P2 ;  /* 0x000000173b1a7225 */ /* 0x000fc800010e041a */
[----:B------:R-:W-:Y:S01]  /*6ba0*/  IMAD.MOV.U32 R59, RZ, RZ, RZ ;  /* 0x000000ffff3b7224 */ /* 0x000fe200078e00ff */
[----:B------:R-:W-:Y:S01]  /*6bb0*/  IADD3 R26, P1, PT, R29, R26, RZ ;  /* 0x0000001a1d1a7210 */ /* 0x000fe20007f3e0ff */
[----:B------:R-:W-:-:S04]  /*6bc0*/  IMAD.WIDE.U32 R28, R22, R56, RZ ;  /* 0x00000038161c7225 */ /* 0x000fc800078e00ff */
[----:B------:R-:W-:Y:S01]  /*6bd0*/  IMAD.X R27, RZ, RZ, R27, P1 ;  /* 0x000000ffff1b7224 */ /* 0x000fe200008e061b */
[----:B------:R-:W-:Y:S01]  /*6be0*/  IADD3 RZ, P2, PT, R30, R29, RZ ;  /* 0x0000001d1eff7210 */ /* 0x000fe20007f5e0ff */
[----:B------:R-:W-:-:S04]  /*6bf0*/  IMAD.WIDE.U32 R28, R22, R20, RZ ;  /* 0x00000014161c7225 */ /* 0x000fc800078e00ff */
[----:B------:R-:W-:-:S03]  /*6c00*/  IMAD.WIDE.U32 R26, R56, R22, R26 ;  /* 0x00000016381a7225 */ /* 0x000fc600078e001a */
[-C--:B------:R-:W-:Y:S01]  /*6c10*/  IADD3 R53, P3, PT, R0, R26.reuse, RZ ;  /* 0x0000001a00357210 */ /* 0x080fe20007f7e0ff */
[----:B------:R-:W-:Y:S02]  /*6c20*/  IMAD.IADD R0, R30, 0x1, R27 ;  /* 0x000000011e007824 */ /* 0x000fe400078e021b */
[----:B------:R-:W-:Y:S01]  /*6c30*/  IMAD.X R27, RZ, RZ, RZ, P4 ;  /* 0x000000ffff1b7224 */ /* 0x000fe200020e06ff */
[----:B------:R-:W-:Y:S01]  /*6c40*/  ISETP.GE.U32.AND P1, PT, R53, R26, PT ;  /* 0x0000001a3500720c */ /* 0x000fe20003f26070 */
[----:B------:R-:W-:Y:S01]  /*6c50*/  IMAD.X R25, R0, 0x1, R25, P3 ;  /* 0x0000000100197824 */ /* 0x000fe200018e0619 */
[----:B------:R-:W-:Y:S01]  /*6c60*/  IADD3 RZ, P4, PT, R54, R29, RZ ;  /* 0x0000001d36ff7210 */ /* 0x000fe20007f9e0ff */
[----:B------:R-:W-:-:S03]  /*6c70*/  IMAD.MOV.U32 R26, RZ, RZ, R31 ;  /* 0x000000ffff1a7224 */ /* 0x000fc600078e001f */
[----:B------:R-:W-:Y:S01]  /*6c80*/  ISETP.GE.U32.AND.EX P1, PT, R25, R0, PT, P1 ;  /* 0x000000001900720c */ /* 0x000fe20003f26110 */
[----:B------:R-:W-:-:S03]  /*6c90*/  IMAD.WIDE.U32.X R26, R57, R23, R26, P2 ;  /* 0x00000017391a7225 */ /* 0x000fc600010e041a */
[----:B------:R-:W-:Y:S01]  /*6ca0*/  SEL R29, RZ, 0x1, P1 ;  /* 0x00000001ff1d7807 */ /* 0x000fe20000800000 */
[----:B------:R-:W-:-:S03]  /*6cb0*/  IMAD.WIDE.U32 R56, R21, R22, RZ ;  /* 0x0000001615387225 */ /* 0x000fc600078e00ff */
[----:B------:R-:W-:Y:S01]  /*6cc0*/  IADD3 R26, P3, PT, R29, R26, RZ ;  /* 0x0000001a1d1a7210 */ /* 0x000fe20007f7e0ff */
[----:B------:R-:W-:-:S04]  /*6cd0*/  IMAD.WIDE.U32 R28, R20, R22, RZ ;  /* 0x00000016141c7225 */ /* 0x000fc800078e00ff */
[----:B------:R-:W-:-:S04]  /*6ce0*/  IMAD.WIDE.U32 R56, P1, R20, R23, R56 ;  /* 0x0000001714387225 */ /* 0x000fc80007820038 */
[----:B------:R-:W-:Y:S01]  /*6cf0*/  IMAD.X R27, RZ, RZ, R27, P3 ;  /* 0x000000ffff1b7224 */ /* 0x000fe200018e061b */
[----:B------:R-:W-:Y:S01]  /*6d00*/  IADD3 RZ, P2, PT, R29, R56, RZ ;  /* 0x000000381dff7210 */ /* 0x000fe20007f5e0ff */
[----:B------:R-:W-:Y:S02]  /*6d10*/  IMAD.X R31, RZ, RZ, RZ, P1 ;  /* 0x000000ffff1f7224 */ /* 0x000fe400008e06ff */
[----:B------:R-:W-:Y:S02]  /*6d20*/  IMAD.X R29, RZ, RZ, RZ, P5 ;  /* 0x000000ffff1d7224 */ /* 0x000fe400028e06ff */
[----:B------:R-:W-:Y:S02]  /*6d30*/  IMAD.MOV.U32 R30, RZ, RZ, R57 ;  /* 0x000000ffff1e7224 */ /* 0x000fe400078e0039 */
[----:B------:R-:W-:Y:S02]  /*6d40*/  IMAD.MOV.U32 R28, RZ, RZ, R55 ;  /* 0x000000ffff1c7224 */ /* 0x000fe400078e0037 */
[----:B------:R-:W-:-:S04]  /*6d50*/  IMAD.WIDE.U32 R26, R20, R22, R26 ;  /* 0x00000016141a7225 */ /* 0x000fc800078e001a */
[----:B------:R-:W-:Y:S01]  /*6d60*/  IMAD.WIDE.U32.X R28, R21, R23, R28, P4 ;  /* 0x00000017151c7225 */ /* 0x000fe200020e041c */
[----:B------:R-:W-:-:S03]  /*6d70*/  IADD3 R65, P3, PT, R65, R26, RZ ;  /* 0x0000001a41417210 */ /* 0x000fc60007f7e0ff */
[----:B------:R-:W-:Y:S01]  /*6d80*/  IMAD.WIDE.U32.X R30, R21, R23, R30, P2 ;  /* 0x00000017151e7225 */ /* 0x000fe200010e041e */
[----:B------:R-:W-:-:S03]  /*6d90*/  ISETP.GE.U32.AND P1, PT, R65, R26, PT ;  /* 0x0000001a4100720c */ /* 0x000fc60003f26070 */
[----:B------:R-:W-:-:S04]  /*6da0*/  IMAD.WIDE.U32 R20, R53, 0x3d1, RZ ;  /* 0x000003d135147825 */ /* 0x000fc800078e00ff */
[----:B------:R-:W-:Y:S01]  /*6db0*/  IMAD R55, R25, 0x3d1, RZ ;  /* 0x000003d119377824 */ /* 0x000fe200078e02ff */
[----:B------:R-:W-:-:S03]  /*6dc0*/  ISETP.GE.U32.AND P2, PT, R20, RZ, PT ;  /* 0x000000ff1400720c */ /* 0x000fc60003f46070 */
[C-C-:B------:R-:W-:Y:S01]  /*6dd0*/  IMAD.IADD R26, R21.reuse, 0x1, R55.reuse ;  /* 0x00000001151a7824 */ /* 0x140fe200078e0237 */
[----:B------:R-:W-:-:S04]  /*6de0*/  IADD3 R0, PT, PT, R21, R53, R55 ;  /* 0x0000003515007210 */ /* 0x000fc80007ffe037 */
[----:B------:R-:W-:Y:S01]  /*6df0*/  ISETP.GE.U32.AND.EX P2, PT, R0, R53, PT, P2 ;  /* 0x000000350000720c */ /* 0x000fe20003f46120 */
[----:B------:R-:W-:Y:S02]  /*6e00*/  IMAD.IADD R53, R54, 0x1, R27 ;  /* 0x0000000136357824 */ /* 0x000fe400078e021b */
[----:B------:R-:W-:Y:S01]  /*6e10*/  IMAD.MOV.U32 R27, RZ, RZ, RZ ;  /* 0x000000ffff1b7224 */ /* 0x000fe200078e00ff */
[----:B------:R-:W-:Y:S01]  /*6e20*/  SEL R57, RZ, 0x1, P2 ;  /* 0x00000001ff397807 */ /* 0x000fe20001000000 */
[----:B------:R-:W-:Y:S02]  /*6e30*/  IMAD.X R56, R53, 0x1, R52, P3 ;  /* 0x0000000135387824 */ /* 0x000fe400018e0634 */
[----:B------:R-:W-:Y:S01]  /*6e40*/  IMAD.WIDE.U32 R54, R25, 0x3d1, R26 ;  /* 0x000003d119367825 */ /* 0x000fe200078e001a */
[----:B------:R-:W-:Y:S02]  /*6e50*/  IADD3 R21, P4, PT, R57, R20, RZ ;  /* 0x0000001439157210 */ /* 0x000fe40007f9e0ff */
[----:B------:R-:W-:Y:S01]  /*6e60*/  ISETP.GE.U32.AND.EX P1, PT, R56, R53, PT, P1 ;  /* 0x000000353800720c */ /* 0x000fe20003f26110 */
[----:B------:R-:W-:Y:S01]  /*6e70*/  IMAD.WIDE.U32 R52, R23, R22, RZ ;  /* 0x0000001617347225 */ /* 0x000fe200078e00ff */
[----:B------:R-:W-:-:S03]  /*6e80*/  ISETP.GT.U32.AND P2, PT, R21, R20, PT ;  /* 0x000000141500720c */ /* 0x000fc60003f44070 */
[----:B------:R-:W-:Y:S02]  /*6e90*/  IMAD.MOV.U32 R21, RZ, RZ, RZ ;  /* 0x000000ffff157224 */ /* 0x000fe400078e00ff */
[----:B------:R-:W-:Y:S02]  /*6ea0*/  IMAD.X R27, RZ, RZ, R26, P4 ;  /* 0x000000ffff1b7224 */ /* 0x000fe400020e061a */
[----:B------:R-:W-:Y:S01]  /*6eb0*/  IMAD.IADD R55, R55, 0x1, R21 ;  /* 0x0000000137377824 */ /* 0x000fe200078e0215 */
[----:B------:R-:W-:Y:S02]  /*6ec0*/  SEL R21, RZ, 0x1, P1 ;  /* 0x00000001ff157807 */ /* 0x000fe40000800000 */
[----:B------:R-:W-:Y:S01]  /*6ed0*/  ISETP.GT.U32.AND.EX P2, PT, R27, R0, PT, P2 ;  /* 0x000000001b00720c */ /* 0x000fe20003f44120 */
[----:B------:R-:W-:-:S03]  /*6ee0*/  IMAD.WIDE.U32 R54, R65, 0x3d1, R54 ;  /* 0x000003d141367825 */ /* 0x000fc600078e0036 */
[----:B------:R-:W-:Y:S01]  /*6ef0*/  SEL R57, R57, 0x1, !P2 ;  /* 0x0000000139397807 */ /* 0x000fe20005000000 */
[----:B------:R-:W-:-:S03]  /*6f00*/  IMAD R27, R56, 0x3d1, RZ ;  /* 0x000003d1381b7824 */ /* 0x000fc600078e02ff */
[-C--:B------:R-:W-:Y:S01]  /*6f10*/  IADD3 R57, P3, P4, R54, R25.reuse, R57 ;  /* 0x0000001936397210 */ /* 0x080fe20007c7e039 */
[----:B------:R-:W-:Y:S01]  /*6f20*/  IMAD.IADD R26, R55, 0x1, R27 ;  /* 0x00000001371a7824 */ /* 0x000fe200078e021b */
[----:B------:R-:W-:Y:S01]  /*6f30*/  SEL R55, RZ, 0x1, P0 ;  /* 0x00000001ff377807 */ /* 0x000fe20000000000 */
[----:B------:R-:W-:Y:S01]  /*6f40*/  IMAD.MOV.U32 R27, RZ, RZ, RZ ;  /* 0x000000ffff1b7224 */ /* 0x000fe200078e00ff */
[----:B------:R-:W-:Y:S02]  /*6f50*/  ISETP.GE.U32.AND P2, PT, R57, R25, PT ;  /* 0x000000193900720c */ /* 0x000fe40003f46070 */
[----:B------:R-:W-:Y:S01]  /*6f60*/  IADD3.X R62, PT, PT, R26, R65, RZ, P3, P4 ;  /* 0x000000411a3e7210 */ /* 0x000fe20001fe84ff */
[----:B------:R-:W-:Y:S01]  /*6f70*/  IMAD.WIDE.U32 R52, P3, R22, R23, R52 ;  /* 0x0000001716347225 */ /* 0x000fe20007860034 */
[----:B------:R-:W-:Y:S02]  /*6f80*/  IADD3 R51, P4, PT, R58, R20, RZ ;  /* 0x000000143a337210 */ /* 0x000fe40007f9e0ff */
[----:B------:R-:W-:-:S02]  /*6f90*/  ISETP.GE.U32.AND.EX P2, PT, R62, R65, PT, P2 ;  /* 0x000000413e00720c */ /* 0x000fc40003f46120 */
[----:B------:R-:W-:Y:S01]  /*6fa0*/  ISETP.GE.U32.AND P1, PT, R51, R58, PT ;  /* 0x0000003a3300720c */ /* 0x000fe20003f26070 */
[----:B------:R-:W-:Y:S01]  /*6fb0*/  IMAD.X R0, R0, 0x1, R60, P4 ;  /* 0x0000000100007824 */ /* 0x000fe200020e063c */
[----:B------:R-:W-:Y:S02]  /*6fc0*/  SEL R25, RZ, 0x1, P2 ;  /* 0x00000001ff197807 */ /* 0x000fe40001000000 */
[----:B------:R-:W-:Y:S01]  /*6fd0*/  IADD3 R28, P2, PT, R21, R28, RZ ;  /* 0x0000001c151c7210 */ /* 0x000fe20007f5e0ff */
[----:B------:R-:W-:Y:S01]  /*6fe0*/  IMAD.WIDE.U32 R20, R56, 0x3d1, R26 ;  /* 0x000003d138147825 */ /* 0x000fe200078e001a */
[----:B------:R-:W-:Y:S02]  /*6ff0*/  IADD3 R54, P5, PT, R25, R54, RZ ;  /* 0x0000003619367210 */ /* 0x000fe40007fbe0ff */
[----:B------:R-:W-:Y:S01]  /*7000*/  ISETP.GE.U32.AND.EX P1, PT, R0, R60, PT, P1 ;  /* 0x0000003c0000720c */ /* 0x000fe20003f26110 */
[----:B------:R-:W-:Y:S01]  /*7010*/  IMAD.X R29, RZ, RZ, R29, P2 ;  /* 0x000000ffff1d7224 */ /* 0x000fe200010e061d */
[----:B------:R-:W-:Y:S01]  /*7020*/  ISETP.GT.U32.AND P2, PT, R54, R57, PT ;  /* 0x000000393600720c */ /* 0x000fe20003f44070 */
[----:B------:R-:W-:-:S02]  /*7030*/  IMAD.X R27, RZ, RZ, R26, P5 ;  /* 0x000000ffff1b7224 */ /* 0x000fc400028e061a */
[----:B------:R-:W-:-:S03]  /*7040*/  IMAD.WIDE.U32 R28, R22, R22, R28 ;  /* 0x00000016161c7225 */ /* 0x000fc600078e001c */
[----:B------:R-:W-:Y:S01]  /*7050*/  ISETP.GT.U32.AND.EX P0, PT, R27, R62, PT, P2 ;  /* 0x0000003e1b00720c */ /* 0x000fe20003f04120 */
[----:B------:R-:W-:Y:S01]  /*7060*/  IMAD.IADD R21, R21, 0x1, R59 ;  /* 0x0000000115157824 */ /* 0x000fe200078e023b */
[----:B------:R-:W-:Y:S01]  /*7070*/  IADD3 R27, P2, P5, R28, R30, R55 ;  /* 0x0000001e1c1b7210 */ /* 0x000fe20007d5e037 */
[----:B------:R-:W-:Y:S01]  /*7080*/  IMAD.IADD R30, R52, 0x1, R29 ;  /* 0x00000001341e7824 */ /* 0x000fe200078e021d */
[----:B------:R-:W-:Y:S01]  /*7090*/  SEL R25, R25, 0x1, !P0 ;  /* 0x0000000119197807 */ /* 0x000fe20004000000 */
[----:B------:R-:W-:Y:S01]  /*70a0*/  IMAD.WIDE.U32 R54, R22, R22, RZ ;  /* 0x0000001616367225 */ /* 0x000fe200078e00ff */
[C---:B------:R-:W-:Y:S02]  /*70b0*/  ISETP.GE.U32.AND P0, PT, R27.reuse, R28, PT ;  /* 0x0000001c1b00720c */ /* 0x040fe40003f06070 */
[----:B------:R-:W-:Y:S01]  /*70c0*/  IADD3.X R31, PT, PT, R30, R31, RZ, P2, P5 ;  /* 0x0000001f1e1f7210 */ /* 0x000fe200017ea4ff */
[----:B------:R-:W-:-:S03]  /*70d0*/  IMAD.WIDE.U32 R20, R27, 0x3d1, R20 ;  /* 0x000003d11b147825 */ /* 0x000fc600078e0014 */
[C---:B------:R-:W-:Y:S01]  /*70e0*/  ISETP.GE.U32.AND.EX P0, PT, R31.reuse, R30, PT, P0 ;  /* 0x0000001e1f00720c */ /* 0x040fe20003f06100 */
[----:B------:R-:W-:Y:S01]  /*70f0*/  IMAD R29, R31, 0x3d1, RZ ;  /* 0x000003d11f1d7824 */ /* 0x000fe200078e02ff */
[-C--:B------:R-:W-:Y:S01]  /*7100*/  IADD3 R25, P4, P5, R20, R56.reuse, R25 ;  /* 0x0000003814197210 */ /* 0x080fe20007d9e019 */
[----:B------:R-:W-:Y:S02]  /*7110*/  IMAD.MOV.U32 R28, RZ, RZ, R53 ;  /* 0x000000ffff1c7224 */ /* 0x000fe400078e0035 */
[----:B------:R-:W-:Y:S01]  /*7120*/  IMAD.IADD R26, R21, 0x1, R29 ;  /* 0x00000001151a7824 */ /* 0x000fe200078e021d */
[----:B------:R-:W-:Y:S01]  /*7130*/  ISETP.GE.U32.AND P2, PT, R25, R56, PT ;  /* 0x000000381900720c */ /* 0x000fe20003f46070 */
[----:B------:R-:W-:Y:S01]  /*7140*/  IMAD.X R29, RZ, RZ, RZ, P3 ;  /* 0x000000ffff1d7224 */ /* 0x000fe200018e06ff */
[----:B------:R-:W-:Y:S02]  /*7150*/  SEL R21, RZ, 0x1, P1 ;  /* 0x00000001ff157807 */ /* 0x000fe40000800000 */
[----:B------:R-:W-:-:S02]  /*7160*/  IADD3.X R54, PT, PT, R26, R27, RZ, P4, P5 ;  /* 0x0000001b1a367210 */ /* 0x000fc400027ea4ff */
[----:B------:R-:W-:Y:S02]  /*7170*/  IADD3 RZ, P4, PT, R55, R52, RZ ;  /* 0x0000003437ff7210 */ /* 0x000fe40007f9e0ff */
[----:B------:R-:W-:Y:S01]  /*7180*/  ISETP.GE.U32.AND.EX P1, PT, R54, R27, PT, P2 ;  /* 0x0000001b3600720c */ /* 0x000fe20003f26120 */
[----:B------:R-:W-:Y:S01]  /*7190*/  IMAD.MOV.U32 R27, RZ, RZ, RZ ;  /* 0x000000ffff1b7224 */ /* 0x000fe200078e00ff */
[-C--:B------:R-:W-:Y:S01]  /*71a0*/  IADD3 R57, P2, P3, R57, R24.reuse, R21 ;  /* 0x0000001839397210 */ /* 0x080fe20007b5e015 */
[----:B------:R-:W-:Y:S01]  /*71b0*/  IMAD.WIDE.U32.X R22, R23, R23, R28, P4 ;  /* 0x0000001717167225 */ /* 0x000fe200020e041c */
[----:B------:R-:W-:Y:S02]  /*71c0*/  SEL R53, RZ, 0x1, P1 ;  /* 0x00000001ff357807 */ /* 0x000fe40000800000 */
[----:B------:R-:W-:Y:S02]  /*71d0*/  ISETP.GE.U32.AND P1, PT, R57, R24, PT ;  /* 0x000000183900720c */ /* 0x000fe40003f26070 */
[----:B------:R-:W-:Y:S01]  /*71e0*/  IADD3 R24, P5, PT, R53, R20, RZ ;  /* 0x0000001435187210 */ /* 0x000fe20007fbe0ff */
[----:B------:R-:W-:Y:S01]  /*71f0*/  IMAD.WIDE.U32 R20, R31, 0x3d1, R26 ;  /* 0x000003d11f147825 */ /* 0x000fe200078e001a */
[----:B------:R-:W-:-:S02]  /*7200*/  SEL R29, RZ, 0x1, P0 ;  /* 0x00000001ff1d7807 */ /* 0x000fc40000000000 */
[----:B------:R-:W-:Y:S01]  /*7210*/  ISETP.GT.U32.AND P0, PT, R24, R25, PT ;  /* 0x000000191800720c */ /* 0x000fe20003f04070 */
[----:B------:R-:W-:Y:S01]  /*7220*/  IMAD.MOV.U32 R27, RZ, RZ, RZ ;  /* 0x000000ffff1b7224 */ /* 0x000fe200078e00ff */
[----:B------:R-:W-:Y:S01]  /*7230*/  IADD3 R29, P4, PT, R29, R22, RZ ;  /* 0x000000161d1d7210 */ /* 0x000fe20007f9e0ff */
[----:B------:R-:W-:Y:S01]  /*7240*/  IMAD.X R55, RZ, RZ, R26, P5 ;  /* 0x000000ffff377224 */ /* 0x000fe200028e061a */
[-C--:B------:R-:W-:Y:S01]  /*7250*/  IADD3.X R62, PT, PT, R62, R49.reuse, RZ, P2, P3 ;  /* 0x000000313e3e7210 */ /* 0x080fe200017e64ff */
[----:B------:R-:W-:Y:S02]  /*7260*/  IMAD.IADD R21, R21, 0x1, R27 ;  /* 0x0000000115157824 */ /* 0x000fe400078e021b */
[----:B------:R-:W-:Y:S01]  /*7270*/  IMAD.X R27, RZ, RZ, R23, P4 ;  /* 0x000000ffff1b7224 */ /* 0x000fe200020e0617 */
[----:B------:R-:W-:Y:S01]  /*7280*/  ISETP.GT.U32.AND.EX P0, PT, R55, R54, PT, P0 ;  /* 0x000000363700720c */ /* 0x000fe20003f04100 */
[----:B------:R-:W-:Y:S01]  /*7290*/  IMAD.WIDE.U32 R22, R29, 0x3d1, R20 ;  /* 0x000003d11d167825 */ /* 0x000fe200078e0014 */
[----:B------:R-:W-:-:S02]  /*72a0*/  ISETP.GE.U32.AND.EX P1, PT, R62, R49, PT, P1 ;  /* 0x000000313e00720c */ /* 0x000fc40003f26110 */
[----:B------:R-:W-:Y:S01]  /*72b0*/  SEL R21, R53, 0x1, !P0 ;  /* 0x0000000135157807 */ /* 0x000fe20004000000 */
[----:B------:R-:W-:Y:S01]  /*72c0*/  IMAD R49, R27, 0x3d1, RZ ;  /* 0x000003d11b317824 */ /* 0x000fe200078e02ff */
[----:B------:R-:W-:Y:S02]  /*72d0*/  SEL R26, RZ, 0x1, P1 ;  /* 0x00000001ff1a7807 */ /* 0x000fe40000800000 */
[----:B------:R-:W-:Y:S01]  /*72e0*/  IADD3 R21, P1, P2, R22, R31, R21 ;  /* 0x0000001f16157210 */ /* 0x000fe20007a3e015 */
[----:B------:R-:W-:Y:S01]  /*72f0*/  IMAD.IADD R20, R23, 0x1, R49 ;  /* 0x0000000117147824 */ /* 0x000fe200078e0231 */
[----:B------:R-:W-:Y:S01]  /*7300*/  IADD3 R26, P3, P4, R25, R33, R26 ;  /* 0x00000021191a7210 */ /* 0x000fe20007c7e01a */
[----:B------:R-:W-:Y:S01]  /*7310*/  IMAD.MOV.U32 R25, RZ, RZ, RZ ;  /* 0x000000ffff197224 */ /* 0x000fe200078e00ff */
[----:B------:R-:W-:Y:S02]  /*7320*/  ISETP.GE.U32.AND P0, PT, R21, R31, PT ;  /* 0x0000001f1500720c */ /* 0x000fe40003f06070 */
[----:B------:R-:W-:-:S02]  /*7330*/  IADD3.X R28, PT, PT, R20, R29, RZ, P1, P2 ;  /* 0x0000001d141c7210 */ /* 0x000fc40000fe44ff */
[----:B------:R-:W-:Y:S02]  /*7340*/  ISETP.GE.U32.AND P1, PT, R26, R33, PT ;  /* 0x000000211a00720c */ /* 0x000fe40003f26070 */
[----:B------:R-:W-:Y:S02]  /*7350*/  IADD3.X R54, PT, PT, R54, R61, RZ, P3, P4 ;  /* 0x0000003d36367210 */ /* 0x000fe40001fe84ff */
[----:B------:R-:W-:Y:S02]  /*7360*/  ISETP.GE.U32.AND.EX P0, PT, R28, R29, PT, P0 ;  /* 0x0000001d1c00720c */ /* 0x000fe40003f06100 */
[----:B------:R-:W-:Y:S02]  /*7370*/  ISETP.GE.U32.AND.EX P1, PT, R54, R61, PT, P1 ;  /* 0x0000003d3600720c */ /* 0x000fe40003f26110 */
[----:B------:R-:W-:Y:S02]  /*7380*/  SEL R23, RZ, 0x1, P0 ;  /* 0x00000001ff177807 */ /* 0x000fe40000000000 */
[----:B------:R-:W-:-:S02]  /*7390*/  SEL R24, RZ, 0x1, P1 ;  /* 0x00000001ff187807 */ /* 0x000fc40000800000 */
[----:B------:R-:W-:Y:S02]  /*73a0*/  IADD3 R22, P1, PT, R23, R22, RZ ;  /* 0x0000001617167210 */ /* 0x000fe40007f3e0ff */
[----:B------:R-:W-:Y:S02]  /*73b0*/  IADD3 R33, P2, P3, R21, R63, R24 ;  /* 0x0000003f15217210 */ /* 0x000fe40007b5e018 */
[----:B------:R-:W-:Y:S01]  /*73c0*/  ISETP.GT.U32.AND P0, PT, R22, R21, PT ;  /* 0x000000151600720c */ /* 0x000fe20003f04070 */
[----:B------:R-:W-:Y:S01]  /*73d0*/  IMAD.X R21, RZ, RZ, R20, P1 ;  /* 0x000000ffff157224 */ /* 0x000fe200008e0614 */
[----:B------:R-:W-:Y:S02]  /*73e0*/  ISETP.GE.U32.AND P1, PT, R33, R63, PT ;  /* 0x0000003f2100720c */ /* 0x000fe40003f26070 */
[----:B------:R-:W-:Y:S02]  /*73f0*/  IADD3.X R30, PT, PT, R28, R50, RZ, P2, P3 ;  /* 0x000000321c1e7210 */ /* 0x000fe400017e64ff */
[----:B------:R-:W-:Y:S01]  /*7400*/  ISETP.GT.U32.AND.EX P0, PT, R21, R28, PT, P0 ;  /* 0x0000001c1500720c */ /* 0x000fe20003f04100 */
[----:B------:R-:W-:Y:S01]  /*7410*/  IMAD.MOV.U32 R21, RZ, RZ, RZ ;  /* 0x000000ffff157224 */ /* 0x000fe200078e00ff */
[----:B------:R-:W-:-:S02]  /*7420*/  ISETP.GE.U32.AND.EX P1, PT, R30, R50, PT, P1 ;  /* 0x000000321e00720c */ /* 0x000fc40003f26110 */
[----:B------:R-:W-:Y:S01]  /*7430*/  SEL R23, R23, 0x1, !P0 ;  /* 0x0000000117177807 */ /* 0x000fe20004000000 */
[----:B------:R-:W-:Y:S01]  /*7440*/  IMAD.WIDE.U32 R20, R27, 0x3d1, R20 ;  /* 0x000003d11b147825 */ /* 0x000fe200078e0014 */
        /* <DEDUP_REMOVED lines=27> */
.L_x_16:
        /* <DEDUP_REMOVED lines=50> */
.L_x_18:
        /* <DEDUP_REMOVED lines=47> */
.L_x_19:
        /* <DEDUP_REMOVED lines=21> */
.L_x_17:
        /* <DEDUP_REMOVED lines=14> */
[C---:B------:R-:W-:Y:S02]  /*7e40*/  IADD3.X R23, PT, PT, R54.reuse, RZ, RZ, P0, P1 ;  /* 0x000000ff36177210 */ /* 0x040fe400007e24ff */
        /* <DEDUP_REMOVED lines=13> */
[----:B------:R-:W-:Y:S02]  /*7f20*/  ISETP.GE.U32.AND.EX P0, PT, R21, R30, PT, P0 ;  /* 0x0000001e1500720c */ /* 0x000fe40003f06100 */
[----:B------:R-:W-:-:S02]  /*7f30*/  ISETP.LE.U32.AND P2, PT, R29, R2, PT ;  /* 0x000000021d00720c */ /* 0x000fc40003f43070 */
[----:B------:R-:W-:-:S04]  /*7f40*/  ISETP.GE.U32.AND.EX P0, PT, R50, R21, P0, P1 ;  /* 0x000000153200720c */ /* 0x000fc80000706110 */
[----:B------:R-:W-:-:S13]  /*7f50*/  ISETP.LE.U32.AND.EX P0, PT, R50, R3, P0, P2 ;  /* 0x000000033200720c */ /* 0x000fda0000703120 */
[----:B------:R-:W-:Y:S05]  /*7f60*/  @!P0 BRA `(.L_x_20) ;  /* 0x0000000000808947 */ /* 0x000fea0003800000 */
[----:B------:R-:W-:Y:S01]  /*7f70*/  ISETP.GE.U32.AND P0, PT, R29, R2, PT ;  /* 0x000000021d00720c */ /* 0x000fe20003f06070 */
[----:B------:R-:W-:Y:S02]  /*7f80*/  IMAD.MOV.U32 R20, RZ, RZ, R31 ;  /* 0x000000ffff147224 */ /* 0x000fe400078e001f */
[----:B------:R-:W-:Y:S01]  /*7f90*/  IMAD.MOV.U32 R56, RZ, RZ, R27 ;  /* 0x000000ffff387224 */ /* 0x000fe200078e001b */
[----:B------:R-:W-:Y:S01]  /*7fa0*/  ISETP.GE.U32.AND.EX P0, PT, R50, R3, PT, P0 ;  /* 0x000000033200720c */ /* 0x000fe20003f06100 */
[----:B------:R-:W-:Y:S02]  /*7fb0*/  IMAD.MOV.U32 R22, RZ, RZ, R28 ;  /* 0x000000ffff167224 */ /* 0x000fe400078e001c */
[----:B------:R-:W-:-:S10]  /*7fc0*/  IMAD.MOV.U32 R21, RZ, RZ, R60 ;  /* 0x000000ffff157224 */ /* 0x000fd400078e003c */
        /* <DEDUP_REMOVED lines=9> */
[----:B------:R-:W-:Y:S02]  /*8060*/  IMAD.MOV.U32 R22, RZ, RZ, R28 ;  /* 0x000000ffff167224 */ /* 0x000fe400078e001c */
[----:B------:R-:W-:-:S10]  /*8070*/  IMAD.MOV.U32 R21, RZ, RZ, R60 ;  /* 0x000000ffff157224 */ /* 0x000fd400078e003c */
        /* <DEDUP_REMOVED lines=9> */
[----:B------:R-:W-:Y:S02]  /*8110*/  IMAD.MOV.U32 R22, RZ, RZ, R28 ;  /* 0x000000ffff167224 */ /* 0x000fe400078e001c */
[----:B------:R-:W-:Y:S01]  /*8120*/  IMAD.MOV.U32 R21, RZ, RZ, R60 ;  /* 0x000000ffff157224 */ /* 0x000fe200078e003c */
[----:B0-----:R-:W-:-:S04]  /*8130*/  ISETP.GE.U32.AND P0, PT, R58, UR10, PT ;  /* 0x0000000a3a007c0c */ /* 0x001fc8000bf06070 */
[----:B------:R-:W-:-:S04]  /*8140*/  ISETP.GE.U32.AND.EX P0, PT, R60, UR11, PT, P0 ;  /* 0x0000000b3c007c0c */ /* 0x000fc8000bf06100 */
[----:B------:R-:W-:-:S13]  /*8150*/  ISETP.LT.U32.OR.EX P0, PT, R28, UR9, !P0, P1 ;  /* 0x000000091c007c0c */ /* 0x000fda000c701510 */
[----:B------:R-:W-:Y:S05]  /*8160*/  @P0 BRA `(.L_x_21) ;  /* 0x0000000000600947 */ /* 0x000fea0003800000 */
.L_x_20:
        /* <DEDUP_REMOVED lines=14> */
[----:B------:R-:W-:-:S04]  /*8250*/  ISETP.GE.U32.AND P0, PT, R31, R24, PT ;  /* 0x000000181f00720c */ /* 0x000fc80003f06070 */
[----:B------:R-:W-:-:S04]  /*8260*/  ISETP.GE.U32.AND.EX P0, PT, R49, R52, PT, P0 ;  /* 0x000000343100720c */ /* 0x000fc80003f06100 */
[----:B------:R-:W-:Y:S02]  /*8270*/  SEL R22, RZ, 0x1, P0 ;  /* 0x00000001ff167807 */ /* 0x000fe40000000000 */
[----:B------:R-:W-:Y:S02]  /*8280*/  IADD3 R58, P0, PT, R58, -R20, RZ ;  /* 0x800000143a3a7210 */ /* 0x000fe40007f1e0ff */
[----:B------:R-:W-:Y:S02]  /*8290*/  IADD3 R20, P2, PT, -R24, R31, RZ ;  /* 0x0000001f18147210 */ /* 0x000fe40007f5e1ff */
[----:B------:R-:W-:Y:S01]  /*82a0*/  IADD3 R29, P3, P4, R29, -R2, -R22 ;  /* 0x800000021d1d7210 */ /* 0x000fe20007c7e816 */
[----:B------:R-:W-:Y:S02]  /*82b0*/  IMAD.X R21, R60, 0x1, ~R21, P0 ;  /* 0x000000013c157824 */ /* 0x000fe400000e0e15 */
[----:B------:R-:W-:Y:S01]  /*82c0*/  IMAD.X R22, R28, 0x1, ~R53, P1 ;  /* 0x000000011c167824 */ /* 0x000fe200008e0e35 */
[----:B------:R-:W-:Y:S01]  /*82d0*/  IADD3.X R50, PT, PT, R50, -0x1, ~R3, P3, P4 ;  /* 0xffffffff32327810 */ /* 0x000fe20001fe8c03 */
[----:B------:R-:W-:-:S08]  /*82e0*/  IMAD.X R49, R49, 0x1, ~R52, P2 ;  /* 0x0000000131317824 */ /* 0x000fd000010e0e34 */
.L_x_21:
[----:B------:R-:W-:-:S04]  /*82f0*/  IADD3 R27, P1, PT, R51, R58, RZ ;  /* 0x0000003a331b7210 */ /* 0x000fc80007f3e0ff */
[----:B------:R-:W-:Y:S01]  /*8300*/  ISETP.GE.U32.AND P0, PT, R27, R58, PT ;  /* 0x0000003a1b00720c */ /* 0x000fe20003f06070 */
[----:B------:R-:W-:-:S05]  /*8310*/  IMAD.X R0, R0, 0x1, R21, P1 ;  /* 0x0000000100007824 */ /* 0x000fca00008e0615 */
[----:B------:R-:W-:-:S04]  /*8320*/  ISETP.GE.U32.AND.EX P0, PT, R0, R21, PT, P0 ;  /* 0x000000150000720c */ /* 0x000fc80003f06100 */
[----:B------:R-:W-:-:S04]  /*8330*/  SEL R21, RZ, 0x1, P0 ;  /* 0x00000001ff157807 */ /* 0x000fc80000000000 */
[----:B------:R-:W-:-:S04]  /*8340*/  IADD3 R21, P0, PT, R56, R21, RZ ;  /* 0x0000001538157210 */ /* 0x000fc80007f1e0ff */
        /* <DEDUP_REMOVED lines=20> */
[----:B------:R-:W-:Y:S02]  /*8490*/  IADD3.X R21, PT, PT, R50, RZ, RZ, P1, P2 ;  /* 0x000000ff32157210 */ /* 0x000fe40000fe44ff */
[-C--:B------:R-:W-:Y:S02]  /*84a0*/  IADD3 R33, P2, PT, R33, R20.reuse, RZ ;  /* 0x0000001421217210 */ /* 0x080fe40007f5e0ff */
        /* <DEDUP_REMOVED lines=11> */
[----:B------:R-:W-:-:S13]  /*8560*/  ISETP.GE.U32.AND.EX P0, PT, R30, R3, PT, P0 ;  /* 0x000000031e00720c */ /* 0x000fda0003f06100 */
        /* <DEDUP_REMOVED lines=17> */
[----:B------:R-:W-:Y:S01]  /*8680*/  IMAD.MOV.U32 R26, RZ, RZ, R62 ;  /* 0x000000ffff1a7224 */ /* 0x000fe200078e003e */
[----:B0-----:R-:W-:-:S04]  /*8690*/  ISETP.GE.U32.AND P0, PT, R27, UR10, PT ;  /* 0x0000000a1b007c0c */ /* 0x001fc8000bf06070 */
[----:B------:R-:W-:-:S04]  /*86a0*/  ISETP.GE.U32.AND.EX P0, PT, R0, UR11, PT, P0 ;  /* 0x0000000b00007c0c */ /* 0x000fc8000bf06100 */
[----:B------:R-:W-:-:S13]  /*86b0*/  ISETP.LT.U32.OR.EX P0, PT, R62, UR9, !P0, P1 ;  /* 0x000000093e007c0c */ /* 0x000fda000c701510 */
[----:B------:R-:W-:Y:S05]  /*86c0*/  @P0 BRA `(.L_x_23) ;  /* 0x0000000000600947 */ /* 0x000fea0003800000 */
.L_x_22:
        /* <DEDUP_REMOVED lines=24> */
.L_x_23:
        /* <DEDUP_REMOVED lines=14> */
[----:B------:R-:W-:Y:S01]  /*8930*/  IMAD.WIDE.U32 R52, R0, R28, RZ ;  /* 0x0000001c00347225 */ /* 0x000fe200078e00ff */
[----:B------:R-:W-:-:S03]  /*8940*/  ISETP.GE.U32.AND P0, PT, R22, R58, PT ;  /* 0x0000003a1600720c */ /* 0x000fc60003f06070 */
[----:B------:R-:W-:Y:S02]  /*8950*/  IMAD.IADD R58, R50, 0x1, R23 ;  /* 0x00000001323a7824 */ /* 0x000fe400078e0217 */
[----:B------:R-:W-:Y:S02]  /*8960*/  IMAD.X R25, RZ, RZ, RZ, P1 ;  /* 0x000000ffff197224 */ /* 0x000fe400008e06ff */
[----:B------:R-:W-:Y:S01]  /*8970*/  IMAD.MOV.U32 R24, RZ, RZ, R51 ;  /* 0x000000ffff187224 */ /* 0x000fe200078e0033 */
[----:B------:R-:W-:Y:S01]  /*8980*/  ISETP.GE.U32.AND.EX P0, PT, R58, R59, PT, P0 ;  /* 0x0000003b3a00720c */ /* 0x000fe20003f06100 */
[----:B------:R-:W-:-:S03]  /*8990*/  IMAD.WIDE.U32 R20, P1, R26, R27, R52 ;  /* 0x0000001b1a147225 */ /* 0x000fc60007820034 */
[----:B------:R-:W-:Y:S01]  /*89a0*/  SEL R23, RZ, 0x1, P0 ;  /* 0x00000001ff177807 */ /* 0x000fe20000000000 */
        /* <DEDUP_REMOVED lines=21> */
[----:B------:R-:W-:Y:S02]  /*8b00*/  IADD3 RZ, P4, PT, R53, R56, RZ ;  /* 0x0000003835ff7210 */ /* 0x000fe40007f9e0ff */
[----:B------:R-:W-:Y:S01]  /*8b10*/  ISETP.GE.U32.AND.EX P0, PT, R23, R49, PT, P0 ;  /* 0x000000311700720c */ /* 0x000fe20003f06100 */
[----:B------:R-:W-:Y:S01]  /*8b20*/  IMAD.WIDE.U32 R52, R29, R27, RZ ;  /* 0x0000001b1d347225 */ /* 0x000fe200078e00ff */
[-C--:B------:R-:W-:Y:S02]  /*8b30*/  IADD3 R56, P6, PT, R21, R20.reuse, RZ ;  /* 0x0000001415387210 */ /* 0x080fe40007fde0ff */
[----:B------:R-:W-:Y:S01]  /*8b40*/  SEL R65, RZ, 0x1, P0 ;  /* 0x00000001ff417807 */ /* 0x000fe20000000000 */
[----:B------:R-:W-:Y:S01]  /*8b50*/  IMAD.WIDE.U32 R60, R27, R31, RZ ;  /* 0x0000001f1b3c7225 */ /* 0x000fe200078e00ff */
[----:B------:R-:W-:-:S03]  /*8b60*/  ISETP.GE.U32.AND P0, PT, R56, R20, PT ;  /* 0x000000143800720c */ /* 0x000fc60003f06070 */
[----:B------:R-:W-:-:S04]  /*8b70*/  IMAD.WIDE.U32 R50, P5, R29, R27, R50 ;  /* 0x0000001b1d327225 */ /* 0x000fc800078a0032 */
[----:B------:R-:W-:Y:S01]  /*8b80*/  IMAD.X R25, RZ, RZ, RZ, P1 ;  /* 0x000000ffff197224 */ /* 0x000fe200008e06ff */
[----:B------:R-:W-:Y:S01]  /*8b90*/  IADD3 RZ, P1, PT, R61, R50, RZ ;  /* 0x000000323dff7210 */ /* 0x000fe20007f3e0ff */
[----:B------:R-:W-:Y:S02]  /*8ba0*/  IMAD.MOV.U32 R24, RZ, RZ, R57 ;  /* 0x000000ffff187224 */ /* 0x000fe400078e0039 */
[----:B------:R-:W-:-:S04]  /*8bb0*/  IMAD.WIDE.U32 R62, R29, R28, RZ ;  /* 0x0000001c1d3e7225 */ /* 0x000fc800078e00ff */
[----:B------:R-:W-:-:S04]  /*8bc0*/  IMAD.HI.U32 R52, R31, R0, R52 ;  /* 0x000000001f347227 */ /* 0x000fc800078e0034 */
[----:B------:R-:W-:-:S04]  /*8bd0*/  IMAD.WIDE.U32.X R24, R26, R26, R24, P4 ;  /* 0x0000001a1a187225 */ /* 0x000fc800020e0418 */
[----:B------:R-:W-:Y:S02]  /*8be0*/  IMAD.X R61, R23, 0x1, R54, P6 ;  /* 0x00000001173d7824 */ /* 0x000fe400030e0636 */
[----:B------:R-:W-:Y:S02]  /*8bf0*/  IMAD.MOV.U32 R20, RZ, RZ, R51 ;  /* 0x000000ffff147224 */ /* 0x000fe400078e0033 */
[----:B------:R-:W-:Y:S01]  /*8c00*/  IMAD.X R53, RZ, RZ, RZ, P3 ;  /* 0x000000ffff357224 */ /* 0x000fe200018e06ff */
[----:B------:R-:W-:Y:S01]  /*8c10*/  IADD3 R64, P3, PT, R65, R24, RZ ;  /* 0x0000001841407210 */ /* 0x000fe20007f7e0ff */
[----:B------:R-:W-:Y:S01]  /*8c20*/  IMAD.WIDE.U32 R50, R31, R28, RZ ;  /* 0x0000001c1f327225 */ /* 0x000fe200078e00ff */
[----:B------:R-:W-:-:S03]  /*8c30*/  ISETP.GE.U32.AND.EX P0, PT, R61, R54, PT, P0 ;  /* 0x000000363d00720c */ /* 0x000fc60003f06100 */
[----:B------:R-:W-:Y:S01]  /*8c40*/  IMAD.WIDE.U32 R62, P6, R31, R26, R62 ;  /* 0x0000001a1f3e7225 */ /* 0x000fe200078c003e */
[----:B------:R-:W-:-:S03]  /*8c50*/  SEL R23, RZ, 0x1, P0 ;  /* 0x00000001ff177807 */ /* 0x000fc60000000000 */
[----:B------:R-:W-:Y:S01]  /*8c60*/  IMAD.WIDE.U32.X R52, R29, R0, R52, P2 ;  /* 0x000000001d347225 */ /* 0x000fe200010e0434 */
[----:B------:R-:W-:-:S03]  /*8c70*/  IADD3 RZ, P2, PT, R62, R51, RZ ;  /* 0x000000333eff7210 */ /* 0x000fc60007f5e0ff */
[----:B------:R-:W-:Y:S01]  /*8c80*/  IMAD.WIDE.U32 R50, R30, R27, RZ ;  /* 0x0000001b1e327225 */ /* 0x000fe200078e00ff */
[----:B------:R-:W-:-:S03]  /*8c90*/  IADD3 R52, P0, PT, R23, R52, RZ ;  /* 0x0000003417347210 */ /* 0x000fc60007f1e0ff */
[----:B------:R-:W-:Y:S02]  /*8ca0*/  IMAD.X R21, RZ, RZ, RZ, P5 ;  /* 0x000000ffff157224 */ /* 0x000fe400028e06ff */
        /* <DEDUP_REMOVED lines=26> */
[----:B------:R-:W-:Y:S02]  /*8e50*/  IMAD.X R23, R50, 0x1, R23, P5 ;  /* 0x0000000132177824 */ /* 0x000fe400028e0617 */
[----:B------:R-:W-:-:S03]  /*8e60*/  IMAD.WIDE.U32.X R62, R29, R26, R62, P6 ;  /* 0x0000001a1d3e7225 */ /* 0x000fc600030e043e */
[----:B------:R-:W-:Y:S01]  /*8e70*/  ISETP.GE.U32.AND.EX P0, PT, R23, R50, PT, P0 ;  /* 0x000000321700720c */ /* 0x000fe20003f06100 */
[----:B------:R-:W-:Y:S01]  /*8e80*/  IMAD.WIDE.U32 R20, P1, R30, R27, R20 ;  /* 0x0000001b1e147225 */ /* 0x000fe20007820014 */
[----:B------:R-:W-:-:S03]  /*8e90*/  IADD3 R62, P5, PT, R49, R62, RZ ;  /* 0x0000003e313e7210 */ /* 0x000fc60007fbe0ff */
[----:B------:R-:W-:-:S04]  /*8ea0*/  IMAD.WIDE.U32 R64, R27, R33, RZ ;  /* 0x000000211b407225 */ /* 0x000fc800078e00ff */
[----:B------:R-:W-:Y:S01]  /*8eb0*/  IMAD.MOV.U32 R64, RZ, RZ, R21 ;  /* 0x000000ffff407224 */ /* 0x000fe200078e0015 */
[----:B------:R-:W-:Y:S01]  /*8ec0*/  SEL R21, RZ, 0x1, P0 ;  /* 0x00000001ff157807 */ /* 0x000fe20000000000 */
[----:B------:R-:W-:Y:S01]  /*8ed0*/  IMAD.WIDE.U32.X R52, R29, R26, R52, P2 ;  /* 0x0000001a1d347225 */ /* 0x000fe200010e0434 */
[----:B------:R-:W-:-:S03]  /*8ee0*/  IADD3 RZ, P6, PT, R65, R20, RZ ;  /* 0x0000001441ff7210 */ /* 0x000fc60007fde0ff */
[----:B------:R-:W-:Y:S01]  /*8ef0*/  IMAD.X R63, RZ, RZ, R63, P5 ;  /* 0x000000ffff3f7224 */ /* 0x000fe200028e063f */
[----:B------:R-:W-:Y:S01]  /*8f00*/  IADD3 R52, P0, PT, R21, R52, RZ ;  /* 0x0000003415347210 */ /* 0x000fe20007f1e0ff */
[----:B------:R-:W-:Y:S02]  /*8f10*/  IMAD.X R65, RZ, RZ, RZ, P1 ;  /* 0x000000ffff417224 */ /* 0x000fe400008e06ff */
[----:B------:R-:W-:-:S04]  /*8f20*/  IMAD.WIDE.U32 R20, R30, R28, RZ ;  /* 0x0000001c1e147225 */ /* 0x000fc800078e00ff */
[----:B------:R-:W-:-:S04]  /*8f30*/  IMAD.WIDE.U32.X R64, R30, R0, R64, P6 ;  /* 0x000000001e407225 */ /* 0x000fc800030e0440 */
[----:B------:R-:W-:-:S04]  /*8f40*/  IMAD.WIDE.U32 R62, R33, R28, R62 ;  /* 0x0000001c213e7225 */ /* 0x000fc800078e003e */
[----:B------:R-:W-:Y:S01]  /*8f50*/  IMAD.WIDE.U32 R20, P5, R33, R26, R20 ;  /* 0x0000001a21147225 */ /* 0x000fe200078a0014 */
[----:B------:R-:W-:-:S03]  /*8f60*/  IADD3 R59, P1, PT, R64, R62, RZ ;  /* 0x0000003e403b7210 */ /* 0x000fc60007f3e0ff */
[----:B------:R-:W-:Y:S01]  /*8f70*/  IMAD.X R53, RZ, RZ, R53, P0 ;  /* 0x000000ffff357224 */ /* 0x000fe200000e0635 */
[----:B------:R-:W-:Y:S01]  /*8f80*/  ISETP.GE.U32.AND P0, PT, R59, R62, PT ;  /* 0x0000003e3b00720c */ /* 0x000fe20003f06070 */
[----:B------:R-:W-:Y:S02]  /*8f90*/  IMAD.IADD R64, R63, 0x1, R20 ;  /* 0x000000013f407824 */ /* 0x000fe400078e0214 */
[----:B------:R-:W-:-:S04]  /*8fa0*/  IMAD.WIDE.U32 R62, R29, R31, RZ ;  /* 0x0000001f1d3e7225 */ /* 0x000fc800078e00ff */
[----:B------:R-:W-:-:S04]  /*8fb0*/  IMAD.WIDE.U32 R52, R31, R31, R52 ;  /* 0x0000001f1f347225 */ /* 0x000fc800078e0034 */
[----:B------:R-:W-:Y:S01]  /*8fc0*/  IMAD.X R49, R64, 0x1, R65, P1 ;  /* 0x0000000140317824 */ /* 0x000fe200008e0641 */
[----:B------:R-:W-:Y:S01]  /*8fd0*/  IADD3 R59, P1, PT, R59, R52, RZ ;  /* 0x000000343b3b7210 */ /* 0x000fe20007f3e0ff */
[----:B------:R-:W-:-:S03]  /*8fe0*/  IMAD.WIDE.U32 R62, P2, R31, R29, R62 ;  /* 0x0000001d1f3e7225 */ /* 0x000fc6000784003e */
[----:B------:R-:W-:Y:S01]  /*8ff0*/  ISETP.GE.U32.AND.EX P0, PT, R49, R64, PT, P0 ;  /* 0x000000403100720c */ /* 0x000fe20003f06100 */
[----:B------:R-:W-:Y:S02]  /*9000*/  IMAD.IADD R50, R62, 0x1, R53 ;  /* 0x000000013e327824 */ /* 0x000fe400078e0235 */
[----:B------:R-:W-:-:S04]  /*9010*/  IMAD.WIDE.U32 R64, R31, R31, RZ ;  /* 0x0000001f1f407225 */ /* 0x000fc800078e00ff */
[----:B------:R-:W-:Y:S01]  /*9020*/  IMAD.X R49, R50, 0x1, R49, P1 ;  /* 0x0000000132317824 */ /* 0x000fe200008e0631 */
[----:B------:R-:W-:Y:S01]  /*9030*/  ISETP.GE.U32.AND P1, PT, R59, R52, PT ;  /* 0x000000343b00720c */ /* 0x000fe20003f26070 */
[----:B------:R-:W-:Y:S01]  /*9040*/  IMAD.X R53, RZ, RZ, RZ, P2 ;  /* 0x000000ffff357224 */ /* 0x000fe200010e06ff */
[----:B------:R-:W-:Y:S01]  /*9050*/  IADD3 RZ, P6, PT, R65, R62, RZ ;  /* 0x0000003e41ff7210 */ /* 0x000fe20007fde0ff */
[----:B------:R-:W-:Y:S01]  /*9060*/  IMAD.MOV.U32 R52, RZ, RZ, R63 ;  /* 0x000000ffff347224 */ /* 0x000fe200078e003f */
[----:B------:R-:W-:Y:S01]  /*9070*/  ISETP.GE.U32.AND.EX P1, PT, R49, R50, PT, P1 ;  /* 0x000000323100720c */ /* 0x000fe20003f26110 */
[----:B------:R-:W-:-:S03]  /*9080*/  IMAD.WIDE.U32 R62, R26, R33, RZ ;  /* 0x000000211a3e7225 */ /* 0x000fc600078e00ff */
[----:B------:R-:W-:Y:S01]  /*9090*/  SEL R57, RZ, 0x1, P1 ;  /* 0x00000001ff397807 */ /* 0x000fe20000800000 */
[----:B------:R-:W-:-:S04]  /*90a0*/  IMAD.WIDE.U32.X R52, R29, R29, R52, P6 ;  /* 0x0000001d1d347225 */ /* 0x000fc800030e0434 */
[----:B------:R-:W-:Y:S01]  /*90b0*/  IMAD.WIDE.U32 R64, R28, R33, RZ ;  /* 0x000000211c407225 */ /* 0x000fe200078e00ff */
[----:B------:R-:W-:-:S03]  /*90c0*/  IADD3 R52, P1, PT, R57, R52, RZ ;  /* 0x0000003439347210 */ /* 0x000fc60007f3e0ff */
[----:B------:R-:W-:Y:S02]  /*90d0*/  IMAD R60, R27, R27, RZ ;  /* 0x0000001b1b3c7224 */ /* 0x000fe400078e02ff */
[----:B------:R-:W-:Y:S02]  /*90e0*/  IMAD.X R53, RZ, RZ, R53, P1 ;  /* 0x000000ffff357224 */ /* 0x000fe400008e0635 */
[----:B------:R-:W-:-:S04]  /*90f0*/  IMAD.WIDE.U32 R62, P1, R30, R28, R62 ;  /* 0x0000001c1e3e7225 */ /* 0x000fc8000782003e */
[----:B------:R-:W-:Y:S01]  /*9100*/  IMAD.MOV.U32 R66, RZ, RZ, R63 ;  /* 0x000000ffff427224 */ /* 0x000fe200078e003f */
[----:B------:R-:W-:Y:S01]  /*9110*/  IADD3 RZ, P6, PT, R65, R62, RZ ;  /* 0x0000003e41ff7210 */ /* 0x000fe20007fde0ff */
[----:B------:R-:W-:Y:S01]  /*9120*/  IMAD.WIDE.U32 R62, R30, R31, RZ ;  /* 0x0000001f1e3e7225 */ /* 0x000fe200078e00ff */
[----:B------:R-:W-:-:S03]  /*9130*/  SEL R65, RZ, 0x1, P0 ;  /* 0x00000001ff417807 */ /* 0x000fc60000000000 */
[----:B------:R-:W-:Y:S02]  /*9140*/  IMAD.X R67, RZ, RZ, RZ, P1 ;  /* 0x000000ffff437224 */ /* 0x000fe400008e06ff */
[----:B------:R-:W-:-:S04]  /*9150*/  IMAD.WIDE.U32 R62, P2, R33, R29, R62 ;  /* 0x0000001d213e7225 */ /* 0x000fc8000784003e */
[----:B------:R-:W-:-:S04]  /*9160*/  IMAD.WIDE.U32.X R66, R30, R26, R66, P6 ;  /* 0x0000001a1e427225 */ /* 0x000fc800030e0442 */
[----:B------:R-:W-:-:S04]  /*9170*/  IMAD.WIDE.U32 R52, R33, R31, R52 ;  /* 0x0000001f21347225 */ /* 0x000fc800078e0034 */
[----:B------:R-:W-:Y:S01]  /*9180*/  IMAD.IADD R50, R53, 0x1, R62 ;  /* 0x0000000135327824 */ /* 0x000fe200078e023e */
[----:B------:R-:W-:-:S04]  /*9190*/  IADD3 R65, P0, P6, R52, R66, R65 ;  /* 0x0000004234417210 */ /* 0x000fc80007e1e041 */
[----:B------:R-:W-:Y:S02]  /*91a0*/  ISETP.GE.U32.AND P1, PT, R65, R52, PT ;  /* 0x000000344100720c */ /* 0x000fe40003f26070 */
[----:B------:R-:W-:Y:S02]  /*91b0*/  IADD3.X R57, PT, PT, R50, R67, RZ, P0, P6 ;  /* 0x0000004332397210 */ /* 0x000fe400007ec4ff */
[----:B------:R-:W-:Y:S01]  /*91c0*/  IADD3 R52, P6, PT, R25, R24, RZ ;  /* 0x0000001819347210 */ /* 0x000fe20007fde0ff */
[----:B------:R-:W-:Y:S01]  /*91d0*/  IMAD.X R25, RZ, RZ, RZ, P3 ;  /* 0x000000ffff197224 */ /* 0x000fe200018e06ff */
[----:B------:R-:W-:Y:S01]  /*91e0*/  ISETP.GE.U32.AND.EX P1, PT, R57, R50, PT, P1 ;  /* 0x000000323900720c */ /* 0x000fe20003f26110 */
[----:B------:R-:W-:Y:S01]  /*91f0*/  IMAD.MOV.U32 R50, RZ, RZ, R63 ;  /* 0x000000ffff327224 */ /* 0x000fe200078e003f */
[----:B------:R-:W-:Y:S01]  /*9200*/  ISETP.GE.U32.AND P0, PT, R52, R24, PT ;  /* 0x000000183400720c */ /* 0x000fe20003f06070 */
[----:B------:R-:W-:Y:S01]  /*9210*/  IMAD.X R23, R23, 0x1, R54, P6 ;  /* 0x0000000117177824 */ /* 0x000fe200030e0636 */
[----:B------:R-:W-:Y:S01]  /*9220*/  SEL R67, RZ, 0x1, P1 ;  /* 0x00000001ff437807 */ /* 0x000fe20000800000 */
[----:B------:R-:W-:-:S03]  /*9230*/  IMAD.MOV.U32 R24, RZ, RZ, R51 ;  /* 0x000000ffff187224 */ /* 0x000fc600078e0033 */
[----:B------:R-:W-:Y:S01]  /*9240*/  ISETP.GE.U32.AND.EX P0, PT, R23, R54, PT, P0 ;  /* 0x000000361700720c */ /* 0x000fe20003f06100 */
[----:B------:R-:W-:-:S03]  /*9250*/  IMAD.WIDE.U32.X R24, R30, R0, R24, P4 ;  /* 0x000000001e187225 */ /* 0x000fc600020e0418 */
[----:B------:R-:W-:-:S04]  /*9260*/  SEL R51, RZ, 0x1, P0 ;  /* 0x00000001ff337807 */ /* 0x000fc80000000000 */
[----:B------:R-:W-:Y:S01]  /*9270*/  IADD3 R24, P0, PT, R51, R24, RZ ;  /* 0x0000001833187210 */ /* 0x000fe20007f1e0ff */
[----:B------:R-:W-:-:S04]  /*9280*/  IMAD.X R51, RZ, RZ, RZ, P2 ;  /* 0x000000ffff337224 */ /* 0x000fc800010e06ff */
[----:B------:R-:W-:Y:S02]  /*9290*/  IMAD.X R25, RZ, RZ, R25, P0 ;  /* 0x000000ffff197224 */ /* 0x000fe400000e0619 */
[----:B------:R-:W-:-:S04]  /*92a0*/  IMAD.WIDE.U32 R24, R33, R28, R24 ;  /* 0x0000001c21187225 */ /* 0x000fc800078e0018 */
[----:B------:R-:W-:Y:S01]  /*92b0*/  IMAD.IADD R54, R20, 0x1, R25 ;  /* 0x0000000114367824 */ /* 0x000fe200078e0219 */
[----:B------:R-:W-:-:S04]  /*92c0*/  IADD3 R59, P4, PT, R59, R24, RZ ;  /* 0x000000183b3b7210 */ /* 0x000fc80007f9e0ff */
[----:B------:R-:W-:Y:S01]  /*92d0*/  ISETP.GE.U32.AND P0, PT, R59, R24, PT ;  /* 0x000000183b00720c */ /* 0x000fe20003f06070 */
[----:B------:R-:W-:-:S04]  /*92e0*/  IMAD.WIDE.U32 R24, R33, R28, RZ ;  /* 0x0000001c21187225 */ /* 0x000fc800078e00ff */
[----:B------:R-:W-:Y:S01]  /*92f0*/  IMAD.X R49, R54, 0x1, R49, P4 ;  /* 0x0000000136317824 */ /* 0x000fe200020e0631 */
[----:B------:R-:W-:Y:S01]  /*9300*/  IADD3 RZ, P3, PT, R20, R25, RZ ;  /* 0x0000001914ff7210 */ /* 0x000fe20007f7e0ff */
[----:B------:R-:W-:Y:S02]  /*9310*/  IMAD.X R25, RZ, RZ, RZ, P5 ;  /* 0x000000ffff197224 */ /* 0x000fe400028e06ff */
[----:B------:R-:W-:Y:S01]  /*9320*/  IMAD.MOV.U32 R24, RZ, RZ, R21 ;  /* 0x000000ffff187224 */ /* 0x000fe200078e0015 */
[----:B------:R-:W-:-:S03]  /*9330*/  ISETP.GE.U32.AND.EX P0, PT, R49, R54, PT, P0 ;  /* 0x000000363100720c */ /* 0x000fc60003f06100 */
[----:B------:R-:W-:Y:S01]  /*9340*/  IMAD.WIDE.U32.X R24, R30, R26, R24, P3 ;  /* 0x0000001a1e187225 */ /* 0x000fe200018e0418 */
[----:B------:R-:W-:-:S04]  /*9350*/  SEL R21, RZ, 0x1, P0 ;  /* 0x00000001ff157807 */ /* 0x000fc80000000000 */
[----:B------:R-:W-:-:S05]  /*9360*/  IADD3 R20, P0, PT, R21, R24, RZ ;  /* 0x0000001815147210 */ /* 0x000fca0007f1e0ff */
[----:B------:R-:W-:Y:S02]  /*9370*/  IMAD.X R21, RZ, RZ, R25, P0 ;  /* 0x000000ffff157224 */ /* 0x000fe400000e0619 */
[----:B------:R-:W-:-:S04]  /*9380*/  IMAD.WIDE.U32 R24, R33, R31, RZ ;  /* 0x0000001f21187225 */ /* 0x000fc800078e00ff */
[----:B------:R-:W-:Y:S01]  /*9390*/  IMAD.WIDE.U32 R20, R33, R31, R20 ;  /* 0x0000001f21147225 */ /* 0x000fe200078e0014 */
[----:B------:R-:W-:-:S03]  /*93a0*/  IADD3 RZ, P3, PT, R62, R25, RZ ;  /* 0x000000193eff7210 */ /* 0x000fc60007f7e0ff */
[----:B------:R-:W-:Y:S01]  /*93b0*/  IMAD.IADD R24, R62, 0x1, R21 ;  /* 0x000000013e187824 */ /* 0x000fe200078e0215 */
[----:B------:R-:W-:Y:S01]  /*93c0*/  IADD3 R53, P4, PT, R65, R20, RZ ;  /* 0x0000001441357210 */ /* 0x000fe20007f9e0ff */
[----:B------:R-:W-:-:S03]  /*93d0*/  IMAD.WIDE.U32 R64, R29, R33, RZ ;  /* 0x000000211d407225 */ /* 0x000fc600078e00ff */
[----:B------:R-:W-:Y:S01]  /*93e0*/  ISETP.GE.U32.AND P0, PT, R53, R20, PT ;  /* 0x000000143500720c */ /* 0x000fe20003f06070 */
[----:B------:R-:W-:-:S04]  /*93f0*/  IMAD.WIDE.U32 R20, R31, R33, RZ ;  /* 0x000000211f147225 */ /* 0x000fc800078e00ff */
[----:B------:R-:W-:-:S04]  /*9400*/  IMAD.WIDE.U32 R64, P5, R30, R31, R64 ;  /* 0x0000001f1e407225 */ /* 0x000fc800078a0040 */
[----:B------:R-:W-:Y:S01]  /*9410*/  IMAD.X R57, R24, 0x1, R57, P4 ;  /* 0x0000000118397824 */ /* 0x000fe200020e0639 */
[----:B------:R-:W-:Y:S01]  /*9420*/  IADD3 RZ, P6, PT, R21, R64, RZ ;  /* 0x0000004015ff7210 */ /* 0x000fe20007fde0ff */
[----:B------:R-:W-:-:S03]  /*9430*/  IMAD.WIDE.U32 R20, R30, R33, RZ ;  /* 0x000000211e147225 */ /* 0x000fc600078e00ff */
[----:B------:R-:W-:Y:S01]  /*9440*/  ISETP.GE.U32.AND.EX P0, PT, R57, R24, PT, P0 ;  /* 0x000000183900720c */ /* 0x000fe20003f06100 */
[----:B------:R-:W-:-:S04]  /*9450*/  IMAD.WIDE.U32 R24, R33, R33, RZ ;  /* 0x0000002121187225 */ /* 0x000fc800078e00ff */
[----:B------:R-:W-:-:S04]  /*9460*/  IMAD.WIDE.U32 R20, P4, R33, R30, R20 ;  /* 0x0000001e21147225 */ /* 0x000fc80007880014 */
[----:B------:R-:W-:Y:S01]  /*9470*/  IMAD.WIDE.U32.X R50, R30, R29, R50, P3 ;  /* 0x0000001d1e327225 */ /* 0x000fe200018e0432 */
[----:B------:R-:W-:Y:S02]  /*9480*/  IADD3 RZ, P2, PT, R25, R20, RZ ;  /* 0x0000001419ff7210 */ /* 0x000fe40007f5e0ff */
[----:B------:R-:W-:Y:S01]  /*9490*/  SEL R25, RZ, 0x1, P0 ;  /* 0x00000001ff197807 */ /* 0x000fe20000000000 */
[----:B------:R-:W-:Y:S02]  /*94a0*/  IMAD.MOV.U32 R24, RZ, RZ, R65 ;  /* 0x000000ffff187224 */ /* 0x000fe400078e0041 */
[----:B------:R-:W-:Y:S01]  /*94b0*/  IMAD R65, R49, 0x3d1, RZ ;  /* 0x000003d131417824 */ /* 0x000fe200078e02ff */
[----:B------:R-:W-:Y:S01]  /*94c0*/  IADD3 R50, P0, PT, R25, R50, RZ ;  /* 0x0000003219327210 */ /* 0x000fe20007f1e0ff */
[----:B------:R-:W-:Y:S02]  /*94d0*/  IMAD.X R25, RZ, RZ, RZ, P5 ;  /* 0x000000ffff197224 */ /* 0x000fe400028e06ff */
[----:B------:R-:W-:-:S02]  /*94e0*/  IMAD.MOV.U32 R68, RZ, RZ, R21 ;  /* 0x000000ffff447224 */ /* 0x000fc400078e0015 */
[----:B------:R-:W-:Y:S02]  /*94f0*/  IMAD.X R51, RZ, RZ, R51, P0 ;  /* 0x000000ffff337224 */ /* 0x000fe400000e0633 */
[----:B------:R-:W-:-:S04]  /*9500*/  IMAD.WIDE.U32.X R24, R30, R29, R24, P6 ;  /* 0x0000001d1e187225 */ /* 0x000fc800030e0418 */
[----:B------:R-:W-:-:S04]  /*9510*/  IMAD.WIDE.U32 R50, R33, R33, R50 ;  /* 0x0000002121327225 */ /* 0x000fc800078e0032 */
[----:B------:R-:W-:Y:S01]  /*9520*/  IMAD.IADD R20, R20, 0x1, R51 ;  /* 0x0000000114147824 */ /* 0x000fe200078e0233 */
[----:B------:R-:W-:Y:S01]  /*9530*/  IADD3 R67, P3, P5, R50, R24, R67 ;  /* 0x0000001832437210 */ /* 0x000fe20007d7e043 */
[----:B------:R-:W-:Y:S02]  /*9540*/  IMAD R21, R57, 0x3d1, RZ ;  /* 0x000003d139157824 */ /* 0x000fe400078e02ff */
[----:B------:R-:W-:Y:S01]  /*9550*/  IMAD.X R69, RZ, RZ, RZ, P4 ;  /* 0x000000ffff457224 */ /* 0x000fe200020e06ff */
[----:B------:R-:W-:Y:S01]  /*9560*/  ISETP.GE.U32.AND P0, PT, R67, R50, PT ;  /* 0x000000324300720c */ /* 0x000fe20003f06070 */
[----:B------:R-:W-:Y:S01]  /*9570*/  IMAD.WIDE.U32 R50, R59, 0x3d1, RZ ;  /* 0x000003d13b327825 */ /* 0x000fe200078e00ff */
[----:B------:R-:W-:-:S03]  /*9580*/  IADD3.X R63, PT, PT, R20, R25, RZ, P3, P5 ;  /* 0x00000019143f7210 */ /* 0x000fc60001fea4ff */
[C---:B------:R-:W-:Y:S01]  /*9590*/  IMAD.IADD R24, R51.reuse, 0x1, R65 ;  /* 0x0000000133187824 */ /* 0x040fe200078e0241 */
[----:B------:R-:W-:Y:S01]  /*95a0*/  ISETP.GE.U32.AND P1, PT, R50, RZ, PT ;  /* 0x000000ff3200720c */ /* 0x000fe20003f26070 */
[----:B------:R-:W-:Y:S01]  /*95b0*/  IMAD.WIDE.U32.X R68, R30, R30, R68, P2 ;  /* 0x0000001e1e447225 */ /* 0x000fe200010e0444 */
[-C--:B------:R-:W-:Y:S02]  /*95c0*/  IADD3 R54, PT, PT, R51, R59.reuse, R65 ;  /* 0x0000003b33367210 */ /* 0x080fe40007ffe041 */
[----:B------:R-:W-:Y:S01]  /*95d0*/  ISETP.GE.U32.AND.EX P0, PT, R63, R20, PT, P0 ;  /* 0x000000143f00720c */ /* 0x000fe20003f06100 */
[----:B------:R-:W-:Y:S01]  /*95e0*/  IMAD.MOV.U32 R51, RZ, RZ, RZ ;  /* 0x000000ffff337224 */ /* 0x000fe200078e00ff */
[----:B------:R-:W-:-:S04]  /*95f0*/  ISETP.GE.U32.AND.EX P1, PT, R54, R59, PT, P1 ;  /* 0x0000003b3600720c */ /* 0x000fc80003f26110 */
[----:B------:R-:W-:-:S04]  /*9600*/  SEL R59, RZ, 0x1, P1 ;  /* 0x00000001ff3b7807 */ /* 0x000fc80000800000 */
[----:B------:R-:W-:-:S04]  /*9610*/  IADD3 R25, P3, PT, R59, R50, RZ ;  /* 0x000000323b197210 */ /* 0x000fc80007f7e0ff */
[----:B------:R-:W-:Y:S01]  /*9620*/  ISETP.GT.U32.AND P1, PT, R25, R50, PT ;  /* 0x000000321900720c */ /* 0x000fe20003f24070 */
[----:B------:R-:W-:-:S05]  /*9630*/  IMAD.X R25, RZ, RZ, R24, P3 ;  /* 0x000000ffff197224 */ /* 0x000fca00018e0618 */
[----:B------:R-:W-:Y:S01]  /*9640*/  ISETP.GT.U32.AND.EX P1, PT, R25, R54, PT, P1 ;  /* 0x000000361900720c */ /* 0x000fe20003f24110 */
[----:B------:R-:W-:-:S03]  /*9650*/  IMAD.MOV.U32 R25, RZ, RZ, RZ ;  /* 0x000000ffff197224 */ /* 0x000fc600078e00ff */
[----:B------:R-:W-:Y:S01]  /*9660*/  SEL R65, R59, 0x1, !P1 ;  /* 0x000000013b417807 */ /* 0x000fe20004800000 */
[----:B------:R-:W-:-:S04]  /*9670*/  IMAD.WIDE.U32 R24, R49, 0x3d1, R24 ;  /* 0x000003d131187825 */ /* 0x000fc800078e0018 */
[----:B------:R-:W-:Y:S02]  /*9680*/  IMAD.IADD R25, R25, 0x1, R51 ;  /* 0x0000000119197824 */ /* 0x000fe400078e0233 */
[----:B------:R-:W-:-:S04]  /*9690*/  IMAD.WIDE.U32 R24, R53, 0x3d1, R24 ;  /* 0x000003d135187825 */ /* 0x000fc800078e0018 */
[----:B------:R-:W-:Y:S01]  /*96a0*/  IMAD.IADD R20, R25, 0x1, R21 ;  /* 0x0000000119147824 */ /* 0x000fe200078e0215 */
[----:B------:R-:W-:Y:S01]  /*96b0*/  IADD3 R65, P3, P5, R24, R49, R65 ;  /* 0x0000003118417210 */ /* 0x000fe20007d7e041 */
[----:B------:R-:W-:-:S03]  /*96c0*/  IMAD.MOV.U32 R21, RZ, RZ, RZ ;  /* 0x000000ffff157224 */ /* 0x000fc600078e00ff */
[----:B------:R-:W-:Y:S02]  /*96d0*/  ISETP.GE.U32.AND P1, PT, R65, R49, PT ;  /* 0x000000314100720c */ /* 0x000fe40003f26070 */
[-C--:B------:R-:W-:Y:S02]  /*96e0*/  IADD3.X R51, PT, PT, R20, R53.reuse, RZ, P3, P5 ;  /* 0x0000003514337210 */ /* 0x080fe40001fea4ff */
[----:B------:R-:W-:Y:S02]  /*96f0*/  SEL R49, RZ, 0x1, P0 ;  /* 0x00000001ff317807 */ /* 0x000fe40000000000 */
[----:B------:R-:W-:Y:S02]  /*9700*/  ISETP.GE.U32.AND.EX P1, PT, R51, R53, PT, P1 ;  /* 0x000000353300720c */ /* 0x000fe40003f26110 */
[----:B------:R-:W-:Y:S02]  /*9710*/  IADD3 R49, P0, PT, R49, R68, RZ ;  /* 0x0000004431317210 */ /* 0x000fe40007f1e0ff */
[----:B------:R-:W-:-:S03]  /*9720*/  SEL R53, RZ, 0x1, P1 ;  /* 0x00000001ff357807 */ /* 0x000fc60000800000 */
[----:B------:R-:W-:Y:S01]  /*9730*/  IMAD.X R59, RZ, RZ, R69, P0 ;  /* 0x000000ffff3b7224 */ /* 0x000fe200000e0645 */
[----:B------:R-:W-:-:S04]  /*9740*/  IADD3 R24, P1, PT, R53, R24, RZ ;  /* 0x0000001835187210 */ /* 0x000fc80007f3e0ff */
[----:B------:R-:W-:Y:S01]  /*9750*/  ISETP.GT.U32.AND P0, PT, R24, R65, PT ;  /* 0x000000411800720c */ /* 0x000fe20003f04070 */
[----:B------:R-:W-:-:S04]  /*9760*/  IMAD.WIDE.U32 R24, R57, 0x3d1, R20 ;  /* 0x000003d139187825 */ /* 0x000fc800078e0014 */
[----:B------:R-:W-:Y:S02]  /*9770*/  IMAD.MOV.U32 R21, RZ, RZ, RZ ;  /* 0x000000ffff157224 */ /* 0x000fe400078e00ff */
[----:B------:R-:W-:Y:S02]  /*9780*/  IMAD.X R20, RZ, RZ, R20, P1 ;  /* 0x000000ffff147224 */ /* 0x000fe400008e0614 */
[----:B------:R-:W-:Y:S02]  /*9790*/  IMAD.IADD R25, R25, 0x1, R21 ;  /* 0x0000000119197824 */ /* 0x000fe400078e0215 */
[----:B------:R-:W-:Y:S01]  /*97a0*/  IMAD R21, R63, 0x3d1, RZ ;  /* 0x000003d13f157824 */ /* 0x000fe200078e02ff */
[----:B------:R-:W-:Y:S01]  /*97b0*/  ISETP.GT.U32.AND.EX P0, PT, R20, R51, PT, P0 ;  /* 0x000000331400720c */ /* 0x000fe20003f04100 */
[----:B------:R-:W-:-:S03]  /*97c0*/  IMAD.WIDE.U32 R24, R67, 0x3d1, R24 ;  /* 0x000003d143187825 */ /* 0x000fc600078e0018 */
[----:B------:R-:W-:Y:S01]  /*97d0*/  SEL R53, R53, 0x1, !P0 ;  /* 0x0000000135357807 */ /* 0x000fe20004000000 */
[----:B------:R-:W-:Y:S02]  /*97e0*/  IMAD.IADD R20, R25, 0x1, R21 ;  /* 0x0000000119147824 */ /* 0x000fe400078e0215 */
[----:B------:R-:W-:Y:S01]  /*97f0*/  IMAD.MOV.U32 R25, RZ, RZ, RZ ;  /* 0x000000ffff197224 */ /* 0x000fe200078e00ff */
[----:B------:R-:W-:-:S04]  /*9800*/  IADD3 R53, P1, P2, R24, R57, R53 ;  /* 0x0000003918357210 */ /* 0x000fc80007a3e035 */
[----:B------:R-:W-:Y:S02]  /*9810*/  ISETP.GE.U32.AND P0, PT, R53, R57, PT ;  /* 0x000000393500720c */ /* 0x000fe40003f06070 */
[----:B------:R-:W-:Y:S02]  /*9820*/  IADD3 R57, P3, PT, R60, R50, RZ ;  /* 0x000000323c397210 */ /* 0x000fe40007f7e0ff */
[-C--:B------:R-:W-:Y:S02]  /*9830*/  IADD3.X R50, PT, PT, R20, R67.reuse, RZ, P1, P2 ;  /* 0x0000004314327210 */ /* 0x080fe40000fe44ff */
[----:B------:R-:W-:Y:S01]  /*9840*/  ISETP.GE.U32.AND P1, PT, R57, R60, PT ;  /* 0x0000003c3900720c */ /* 0x000fe20003f26070 */
[----:B------:R-:W-:Y:S01]  /*9850*/  IMAD.X R54, R54, 0x1, R55, P3 ;  /* 0x0000000136367824 */ /* 0x000fe200018e0637 */
[----:B------:R-:W-:-:S04]  /*9860*/  ISETP.GE.U32.AND.EX P0, PT, R50, R67, PT, P0 ;  /* 0x000000433200720c */ /* 0x000fc80003f06100 */
[----:B------:R-:W-:Y:S02]  /*9870*/  SEL R67, RZ, 0x1, P0 ;  /* 0x00000001ff437807 */ /* 0x000fe40000000000 */
[----:B------:R-:W-:Y:S02]  /*9880*/  ISETP.GE.U32.AND.EX P0, PT, R54, R55, PT, P1 ;  /* 0x000000373600720c */ /* 0x000fe40003f06110 */
[----:B------:R-:W-:Y:S02]  /*9890*/  IADD3 R24, P2, PT, R67, R24, RZ ;  /* 0x0000001843187210 */ /* 0x000fe40007f5e0ff */
[----:B------:R-:W-:Y:S02]  /*98a0*/  SEL R55, RZ, 0x1, P0 ;  /* 0x00000001ff377807 */ /* 0x000fe40000000000 */
[----:B------:R-:W-:Y:S01]  /*98b0*/  ISETP.GT.U32.AND P1, PT, R24, R53, PT ;  /* 0x000000351800720c */ /* 0x000fe20003f24070 */
[----:B------:R-:W-:Y:S01]  /*98c0*/  IMAD.X R21, RZ, RZ, R20, P2 ;  /* 0x000000ffff157224 */ /* 0x000fe200010e0614 */
[----:B------:R-:W-:Y:S01]  /*98d0*/  IADD3 R55, P3, P4, R65, R22, R55 ;  /* 0x0000001641377210 */ /* 0x000fe20007c7e037 */
[----:B------:R-:W-:-:S03]  /*98e0*/  IMAD R65, R59, 0x3d1, RZ ;  /* 0x000003d13b417824 */ /* 0x000fc600078e02ff */
[----:B------:R-:W-:Y:S01]  /*98f0*/  ISETP.GT.U32.AND.EX P0, PT, R21, R50, PT, P1 ;  /* 0x000000321500720c */ /* 0x000fe20003f04110 */
[----:B------:R-:W-:Y:S01]  /*9900*/  IMAD.MOV.U32 R21, RZ, RZ, RZ ;  /* 0x000000ffff157224 */ /* 0x000fe200078e00ff */
[----:B------:R-:W-:Y:S02]  /*9910*/  ISETP.GE.U32.AND P2, PT, R55, R22, PT ;  /* 0x000000163700720c */ /* 0x000fe40003f46070 */
[-C--:B------:R-:W-:Y:S01]  /*9920*/  IADD3.X R51, PT, PT, R51, R58.reuse, RZ, P3, P4 ;  /* 0x0000003a33337210 */ /* 0x080fe20001fe84ff */
[----:B------:R-:W-:Y:S01]  /*9930*/  IMAD.WIDE.U32 R20, R63, 0x3d1, R20 ;  /* 0x000003d13f147825 */ /* 0x000fe200078e0014 */
[----:B------:R-:W-:Y:S02]  /*9940*/  SEL R22, R67, 0x1, !P0 ;  /* 0x0000000143167807 */ /* 0x000fe40004000000 */
[----:B------:R-:W-:Y:S01]  /*9950*/  ISETP.GE.U32.AND.EX P1, PT, R51, R58, PT, P2 ;  /* 0x0000003a3300720c */ /* 0x000fe20003f26120 */
[----:B------:R-:W-:Y:S02]  /*9960*/  IMAD.IADD R21, R21, 0x1, R25 ;  /* 0x0000000115157824 */ /* 0x000fe400078e0219 */
[----:B------:R-:W-:Y:S01]  /*9970*/  IMAD.WIDE.U32 R24, R49, 0x3d1, R20 ;  /* 0x000003d131187825 */ /* 0x000fe200078e0014 */
[----:B------:R-:W-:-:S03]  /*9980*/  SEL R21, RZ, 0x1, P1 ;  /* 0x00000001ff157807 */ /* 0x000fc60000800000 */
[----:B------:R-:W-:Y:S01]  /*9990*/  IMAD.IADD R20, R25, 0x1, R65 ;  /* 0x0000000119147824 */ /* 0x000fe200078e0241 */
[-C--:B------:R-:W-:Y:S02]  /*99a0*/  IADD3 R22, P1, P2, R24, R63.reuse, R22 ;  /* 0x0000003f18167210 */ /* 0x080fe40007a3e016 */
[-C--:B------:R-:W-:Y:S02]  /*99b0*/  IADD3 R53, P3, P4, R53, R56.reuse, R21 ;  /* 0x0000003835357210 */ /* 0x080fe40007c7e015 */
[----:B------:R-:W-:Y:S02]  /*99c0*/  ISETP.GE.U32.AND P0, PT, R22, R63, PT ;  /* 0x0000003f1600720c */ /* 0x000fe40003f06070 */
[----:B------:R-:W-:Y:S02]  /*99d0*/  IADD3.X R58, PT, PT, R20, R49, RZ, P1, P2 ;  /* 0x00000031143a7210 */ /* 0x000fe40000fe44ff */
[----:B------:R-:W-:Y:S02]  /*99e0*/  ISETP.GE.U32.AND P1, PT, R53, R56, PT ;  /* 0x000000383500720c */ /* 0x000fe40003f26070 */
[----:B------:R-:W-:-:S02]  /*99f0*/  IADD3.X R50, PT, PT, R50, R61, RZ, P3, P4 ;  /* 0x0000003d32327210 */ /* 0x000fc40001fe84ff */
[----:B------:R-:W-:Y:S02]  /*9a00*/  ISETP.GE.U32.AND.EX P0, PT, R58, R49, PT, P0 ;  /* 0x000000313a00720c */ /* 0x000fe40003f06100 */
[----:B------:R-:W-:Y:S02]  /*9a10*/  ISETP.GE.U32.AND.EX P1, PT, R50, R61, PT, P1 ;  /* 0x0000003d3200720c */ /* 0x000fe40003f26110 */
[----:B------:R-:W-:Y:S02]  /*9a20*/  SEL R25, RZ, 0x1, P0 ;  /* 0x00000001ff197807 */ /* 0x000fe40000000000 */
[----:B------:R-:W-:Y:S02]  /*9a30*/  SEL R49, RZ, 0x1, P1 ;  /* 0x00000001ff317807 */ /* 0x000fe40000800000 */
[----:B------:R-:W-:Y:S02]  /*9a40*/  IADD3 R24, P1, PT, R25, R24, RZ ;  /* 0x0000001819187210 */ /* 0x000fe40007f3e0ff */
[----:B------:R-:W-:-:S02]  /*9a50*/  IADD3 R49, P2, P3, R22, R52, R49 ;  /* 0x0000003416317210 */ /* 0x000fc40007b5e031 */
[----:B------:R-:W-:Y:S01]  /*9a60*/  ISETP.GT.U32.AND P0, PT, R24, R22, PT ;  /* 0x000000161800720c */ /* 0x000fe20003f04070 */
[--C-:B------:R-:W-:Y:S01]  /*9a70*/  IMAD.X R21, RZ, RZ, R20.reuse, P1 ;  /* 0x000000ffff157224 */ /* 0x100fe200008e0614 */
[----:B------:R-:W-:Y:S02]  /*9a80*/  ISETP.GE.U32.AND P1, PT, R49, R52, PT ;  /* 0x000000343100720c */ /* 0x000fe40003f26070 */
[-C--:B------:R-:W-:Y:S02]  /*9a90*/  IADD3.X R56, PT, PT, R58, R23.reuse, RZ, P2, P3 ;  /* 0x000000173a387210 */ /* 0x080fe400017e64ff */
[----:B------:R-:W-:Y:S01]  /*9aa0*/  ISETP.GT.U32.AND.EX P0, PT, R21, R58, PT, P0 ;  /* 0x0000003a1500720c */ /* 0x000fe20003f04100 */
[----:B------:R-:W-:Y:S01]  /*9ab0*/  IMAD.MOV.U32 R21, RZ, RZ, RZ ;  /* 0x000000ffff157224 */ /* 0x000fe200078e00ff */
[----:B------:R-:W-:Y:S02]  /*9ac0*/  ISETP.GE.U32.AND.EX P1, PT, R56, R23, PT, P1 ;  /* 0x000000173800720c */ /* 0x000fe40003f26110 */
[----:B------:R-:W-:Y:S01]  /*9ad0*/  SEL R23, R25, 0x1, !P0 ;  /* 0x0000000119177807 */ /* 0x000fe20004000000 */
[----:B------:R-:W-:Y:S01]  /*9ae0*/  IMAD.WIDE.U32 R20, R59, 0x3d1, R20 ;  /* 0x000003d13b147825 */ /* 0x000fe200078e0014 */
[----:B------:R-:W-:-:S03]  /*9af0*/  SEL R22, RZ, 0x1, P1 ;  /* 0x00000001ff167807 */ /* 0x000fc60000800000 */
[----:B------:R-:W-:Y:S01]  /*9b00*/  IMAD.MOV.U32 R25, RZ, RZ, RZ ;  /* 0x000000ffff197224 */ /* 0x000fe200078e00ff */
[----:B------:R-:W-:-:S03]  /*9b10*/  IADD3 R59, P1, P2, R20, R59, R23 ;  /* 0x0000003b143b7210 */ /* 0x000fc60007a3e017 */
[----:B------:R-:W-:Y:S01]  /*9b20*/  IMAD.IADD R20, R21, 0x1, R25 ;  /* 0x0000000115147824 */ /* 0x000fe200078e0219 */
[----:B------:R-:W-:-:S04]  /*9b30*/  LOP3.LUT P0, RZ, R59, R22, RZ, 0xfc, !PT ;  /* 0x000000163bff7212 */ /* 0x000fc8000780fcff */
        /* <DEDUP_REMOVED lines=23> */
.L_x_24:
        /* <DEDUP_REMOVED lines=44> */
.L_x_26:
        /* <DEDUP_REMOVED lines=44> */
.L_x_27:
        /* <DEDUP_REMOVED lines=21> */
.L_x_25:
        /* <DEDUP_REMOVED lines=56> */
.L_x_28:
        /* <DEDUP_REMOVED lines=13> */
[----:B--2---:R-:W-:Y:S02]  /*a7d0*/  IADD3 R65, P0, PT, R65, R24, RZ ;  /* 0x0000001841417210 */ /* 0x004fe40007f1e0ff */
[----:B------:R-:W-:-:S03]  /*a7e0*/  IADD3 R24, P1, PT, R63, -R20, RZ ;  /* 0x800000143f187210 */ /* 0x000fc60007f3e0ff */
[----:B------:R-:W-:Y:S01]  /*a7f0*/  IMAD.X R20, RZ, RZ, R25, P0 ;  /* 0x000000ffff147224 */ /* 0x000fe200000e0619 */
[----:B------:R-:W-:Y:S01]  /*a800*/  ISETP.GE.U32.AND P0, PT, R62, R65, PT ;  /* 0x000000413e00720c */ /* 0x000fe20003f06070 */
[----:B------:R-:W-:Y:S01]  /*a810*/  IMAD.X R59, R59, 0x1, ~R21, P1 ;  /* 0x000000013b3b7824 */ /* 0x000fe200008e0e15 */
[----:B------:R-:W-:Y:S02]  /*a820*/  IADD3 R62, P3, PT, -R65, R62, RZ ;  /* 0x0000003e413e7210 */ /* 0x000fe40007f7e1ff */
[----:B------:R-:W-:-:S03]  /*a830*/  ISETP.GE.U32.AND.EX P0, PT, R61, R20, PT, P0 ;  /* 0x000000143d00720c */ /* 0x000fc60003f06100 */
[----:B------:R-:W-:Y:S01]  /*a840*/  IMAD.X R61, R61, 0x1, ~R20, P3 ;  /* 0x000000013d3d7824 */ /* 0x000fe200018e0e14 */
[----:B------:R-:W-:-:S04]  /*a850*/  SEL R25, RZ, 0x1, P0 ;  /* 0x00000001ff197807 */ /* 0x000fc80000000000 */
[----:B------:R-:W-:-:S04]  /*a860*/  IADD3 R52, P0, P4, R52, -R2, -R25 ;  /* 0x8000000234347210 */ /* 0x000fc80007c1e819 */
[----:B------:R-:W-:-:S09]  /*a870*/  IADD3.X R58, PT, PT, R58, -0x1, ~R3, P0, P4 ;  /* 0xffffffff3a3a7810 */ /* 0x000fd200007e8c03 */
.L_x_29:
        /* <DEDUP_REMOVED lines=11> */
[----:B------:R-:W-:Y:S02]  /*a930*/  ISETP.GE.U32.AND P1, PT, R53, R62, PT ;  /* 0x0000003e3500720c */ /* 0x000fe40003f26070 */
[----:B------:R-:W-:Y:S02]  /*a940*/  ISETP.GT.U32.AND P2, PT, R55, R66, PT ;  /* 0x000000423700720c */ /* 0x000fe40003f44070 */
[----:B------:R-:W-:Y:S02]  /*a950*/  ISETP.GE.U32.AND.EX P0, PT, R54, R59, PT, P0 ;  /* 0x0000003b3600720c */ /* 0x000fe40003f06100 */
[----:B------:R-:W-:-:S02]  /*a960*/  ISETP.GE.U32.AND.EX P1, PT, R50, R61, PT, P1 ;  /* 0x0000003d3200720c */ /* 0x000fc40003f26110 */
[CC--:B------:R-:W-:Y:S02]  /*a970*/  ISETP.GT.U32.AND.EX P2, PT, R51.reuse, R64.reuse, PT, P2 ;  /* 0x000000403300720c */ /* 0x0c0fe40003f44120 */
[----:B------:R-:W-:-:S04]  /*a980*/  ISETP.LT.U32.OR.EX P0, PT, R51, R64, !P0, P3 ;  /* 0x000000403300720c */ /* 0x000fc80004701530 */
[----:B------:R-:W-:-:S13]  /*a990*/  PLOP3.LUT P0, PT, P1, P2, P0, 0x2f, 0x0 ;  /* 0x000000000000781c */ /* 0x000fda0000f04507 */
[----:B------:R-:W-:Y:S05]  /*a9a0*/  @P0 BRA `(.L_x_31) ;  /* 0x0000000000500947 */ /* 0x000fea0003800000 */
.L_x_30:
[----:B------:R-:W-:-:S04]  /*a9b0*/  ISETP.GE.U32.AND P0, PT, R57, R24, PT ;  /* 0x000000183900720c */ /* 0x000fc80003f06070 */
[----:B------:R-:W-:-:S04]  /*a9c0*/  ISETP.GE.U32.AND.EX P0, PT, R54, R59, PT, P0 ;  /* 0x0000003b3600720c */ /* 0x000fc80003f06100 */
[----:B------:R-:W-:-:S04]  /*a9d0*/  SEL R21, RZ, 0x1, P0 ;  /* 0x00000001ff157807 */ /* 0x000fc80000000000 */
[----:B------:R-:W-:-:S05]  /*a9e0*/  IADD3 R66, P0, PT, R66, R21, RZ ;  /* 0x0000001542427210 */ /* 0x000fca0007f1e0ff */
[----:B------:R-:W-:Y:S01]  /*a9f0*/  IMAD.X R64, RZ, RZ, R64, P0 ;  /* 0x000000ffff407224 */ /* 0x000fe200000e0640 */
[----:B------:R-:W-:-:S04]  /*aa00*/  ISETP.GE.U32.AND P0, PT, R55, R66, PT ;  /* 0x000000423700720c */ /* 0x000fc80003f06070 */
[----:B------:R-:W-:-:S04]  /*aa10*/  ISETP.GE.U32.AND.EX P0, PT, R51, R64, PT, P0 ;  /* 0x000000403300720c */ /* 0x000fc80003f06100 */
[----:B------:R-:W-:-:S04]  /*aa20*/  SEL R21, RZ, 0x1, P0 ;  /* 0x00000001ff157807 */ /* 0x000fc80000000000 */
[----:B------:R-:W-:-:S05]  /*aa30*/  IADD3 R62, P0, PT, R62, R21, RZ ;  /* 0x000000153e3e7210 */ /* 0x000fca0007f1e0ff */
[----:B------:R-:W-:Y:S01]  /*aa40*/  IMAD.X R61, RZ, RZ, R61, P0 ;  /* 0x000000ffff3d7224 */ /* 0x000fe200000e063d */
[CC--:B------:R-:W-:Y:S02]  /*aa50*/  ISETP.GE.U32.AND P0, PT, R53.reuse, R62.reuse, PT ;  /* 0x0000003e3500720c */ /* 0x0c0fe40003f06070 */
[----:B------:R-:W-:Y:S02]  /*aa60*/  IADD3 R53, P1, PT, R53, -R62, RZ ;  /* 0x8000003e35357210 */ /* 0x000fe40007f3e0ff */
[----:B------:R-:W-:-:S03]  /*aa70*/  ISETP.GE.U32.AND.EX P0, PT, R50, R61, PT, P0 ;  /* 0x0000003d3200720c */ /* 0x000fc60003f06100 */
[----:B------:R-:W-:Y:S01]  /*aa80*/  IMAD.X R50, R50, 0x1, ~R61, P1 ;  /* 0x0000000132327824 */ /* 0x000fe200008e0e3d */
[----:B------:R-:W-:Y:S02]  /*aa90*/  SEL R20, RZ, 0x1, P0 ;  /* 0x00000001ff147807 */ /* 0x000fe40000000000 */
[----:B------:R-:W-:Y:S02]  /*aaa0*/  IADD3 R55, P0, PT, R55, -R66, RZ ;  /* 0x8000004237377210 */ /* 0x000fe40007f1e0ff */
[----:B------:R-:W-:-:S03]  /*aab0*/  IADD3 R52, P2, P3, R49, -R52, -R20 ;  /* 0x8000003431347210 */ /* 0x000fc60007b5e814 */
[----:B------:R-:W-:Y:S01]  /*aac0*/  IMAD.X R51, R51, 0x1, ~R64, P0 ;  /* 0x0000000133337824 */ /* 0x000fe200000e0e40 */
[----:B------:R-:W-:Y:S01]  /*aad0*/  IADD3.X R49, PT, PT, R56, -0x1, ~R58, P2, P3 ;  /* 0xffffffff38317810 */ /* 0x000fe200017e6c3a */
[----:B------:R-:W-:Y:S08]  /*aae0*/  BRA `(.L_x_32) ;  /* 0x0000000000d47947 */ /* 0x000ff00003800000 */
.L_x_31:
[----:B------:R-:W0:Y:S08]  /*aaf0*/  LDC.64 R20, c[0x3][RZ] ;  /* 0x00c00000ff147b82 */ /* 0x000e300000000a00 */
[----:B------:R-:W1:Y:S01]  /*ab00*/  LDC.64 R22, c[0x3][0x8] ;  /* 0x00c00200ff167b82 */ /* 0x000e620000000a00 */
[----:B0-----:R-:W-:-:S04]  /*ab10*/  IADD3 R25, P1, PT, R57, R20, RZ ;  /* 0x0000001439197210 */ /* 0x001fc80007f3e0ff */
[----:B------:R-:W-:Y:S01]  /*ab20*/  ISETP.GE.U32.AND P0, PT, R25, R57, PT ;  /* 0x000000391900720c */ /* 0x000fe20003f06070 */
[----:B------:R-:W-:-:S05]  /*ab30*/  IMAD.X R60, R54, 0x1, R21, P1 ;  /* 0x00000001363c7824 */ /* 0x000fca00008e0615 */
[----:B------:R-:W-:-:S04]  /*ab40*/  ISETP.GE.U32.AND.EX P0, PT, R60, R54, PT, P0 ;  /* 0x000000363c00720c */ /* 0x000fc80003f06100 */
[----:B------:R-:W-:Y:S02]  /*ab50*/  SEL R20, RZ, 0x1, P0 ;  /* 0x00000001ff147807 */ /* 0x000fe40000000000 */
[----:B------:R-:W-:Y:S02]  /*ab60*/  ISETP.GE.U32.AND P0, PT, R25, R24, PT ;  /* 0x000000181900720c */ /* 0x000fe40003f06070 */
[----:B------:R-:W-:Y:S02]  /*ab70*/  IADD3 R21, P3, PT, R55, R20, RZ ;  /* 0x0000001437157210 */ /* 0x000fe40007f7e0ff */
[----:B------:R-:W-:Y:S02]  /*ab80*/  ISETP.GE.U32.AND.EX P0, PT, R60, R59, PT, P0 ;  /* 0x0000003b3c00720c */ /* 0x000fe40003f06100 */
[C---:B-1----:R-:W-:Y:S01]  /*ab90*/  IADD3 R22, P4, PT, R21.reuse, R22, RZ ;  /* 0x0000001615167210 */ /* 0x042fe20007f9e0ff */
[----:B------:R-:W-:Y:S01]  /*aba0*/  IMAD.X R54, RZ, RZ, R51, P3 ;  /* 0x000000ffff367224 */ /* 0x000fe200018e0633 */
[----:B------:R-:W-:-:S02]  /*abb0*/  ISETP.GE.U32.AND P1, PT, R21, R55, PT ;  /* 0x000000371500720c */ /* 0x000fc40003f26070 */
[----:B------:R-:W-:Y:S01]  /*abc0*/  ISETP.GE.U32.AND P2, PT, R22, R21, PT ;  /* 0x000000151600720c */ /* 0x000fe20003f46070 */
[C---:B------:R-:W-:Y:S01]  /*abd0*/  IMAD.X R23, R54.reuse, 0x1, R23, P4 ;  /* 0x0000000136177824 */ /* 0x040fe200020e0617 */
[----:B------:R-:W0:Y:S01]  /*abe0*/  LDC.64 R20, c[0x3][0x10] ;  /* 0x00c00400ff147b82 */ /* 0x000e220000000a00 */
[----:B------:R-:W-:Y:S02]  /*abf0*/  SEL R55, RZ, 0x1, P0 ;  /* 0x00000001ff377807 */ /* 0x000fe40000000000 */
[----:B------:R-:W-:Y:S02]  /*ac00*/  ISETP.GE.U32.AND.EX P0, PT, R54, R51, PT, P1 ;  /* 0x000000333600720c */ /* 0x000fe40003f06110 */
[----:B------:R-:W-:Y:S02]  /*ac10*/  IADD3 R55, P3, PT, R66, R55, RZ ;  /* 0x0000003742377210 */ /* 0x000fe40007f7e0ff */
[----:B------:R-:W-:Y:S02]  /*ac20*/  ISETP.GE.U32.AND.EX P1, PT, R23, R54, PT, P2 ;  /* 0x000000361700720c */ /* 0x000fe40003f26120 */
[----:B------:R-:W-:Y:S01]  /*ac30*/  SEL R51, RZ, 0x1, P0 ;  /* 0x00000001ff337807 */ /* 0x000fe20000000000 */
[----:B------:R-:W-:Y:S01]  /*ac40*/  IMAD.X R64, RZ, RZ, R64, P3 ;  /* 0x000000ffff407224 */ /* 0x000fe200018e0640 */
[----:B------:R-:W-:-:S02]  /*ac50*/  SEL R54, RZ, 0x1, P1 ;  /* 0x00000001ff367807 */ /* 0x000fc40000800000 */
[----:B------:R-:W-:Y:S02]  /*ac60*/  ISETP.GE.U32.AND P2, PT, R22, R55, PT ;  /* 0x000000371600720c */ /* 0x000fe40003f46070 */
[----:B------:R-:W-:Y:S02]  /*ac70*/  IADD3 R51, P3, P4, R53, R54, R51 ;  /* 0x0000003635337210 */ /* 0x000fe40007c7e033 */
[----:B------:R-:W-:Y:S02]  /*ac80*/  ISETP.GE.U32.AND.EX P1, PT, R23, R64, PT, P2 ;  /* 0x000000401700720c */ /* 0x000fe40003f26120 */
[C---:B------:R-:W-:Y:S02]  /*ac90*/  ISETP.GE.U32.AND P0, PT, R51.reuse, R53, PT ;  /* 0x000000353300720c */ /* 0x040fe40003f06070 */
[----:B------:R-:W-:Y:S02]  /*aca0*/  SEL R53, RZ, 0x1, P1 ;  /* 0x00000001ff357807 */ /* 0x000fe40000800000 */
[----:B0-----:R-:W-:-:S02]  /*acb0*/  IADD3 R54, P2, PT, R51, R20, RZ ;  /* 0x0000001433367210 */ /* 0x001fc40007f5e0ff */
[----:B------:R-:W-:Y:S02]  /*acc0*/  IADD3 R53, P5, PT, R62, R53, RZ ;  /* 0x000000353e357210 */ /* 0x000fe40007fbe0ff */
[----:B------:R-:W-:Y:S02]  /*acd0*/  IADD3.X R62, PT, PT, R50, RZ, RZ, P3, P4 ;  /* 0x000000ff323e7210 */ /* 0x000fe40001fe84ff */
[----:B------:R-:W-:Y:S01]  /*ace0*/  ISETP.GE.U32.AND P1, PT, R54, R51, PT ;  /* 0x000000333600720c */ /* 0x000fe20003f26070 */
[----:B------:R-:W-:Y:S01]  /*acf0*/  IMAD.X R20, RZ, RZ, R61, P5 ;  /* 0x000000ffff147224 */ /* 0x000fe200028e063d */
[C---:B------:R-:W-:Y:S01]  /*ad00*/  ISETP.GE.U32.AND.EX P0, PT, R62.reuse, R50, PT, P0 ;  /* 0x000000323e00720c */ /* 0x040fe20003f06100 */
[----:B------:R-:W-:Y:S01]  /*ad10*/  IMAD.X R21, R62, 0x1, R21, P2 ;  /* 0x000000013e157824 */ /* 0x000fe200010e0615 */
[----:B------:R-:W-:Y:S02]  /*ad20*/  ISETP.GE.U32.AND P2, PT, R54, R53, PT ;  /* 0x000000353600720c */ /* 0x000fe40003f46070 */
[----:B------:R-:W-:-:S02]  /*ad30*/  SEL R57, RZ, 0x1, P0 ;  /* 0x00000001ff397807 */ /* 0x000fc40000000000 */
[C---:B------:R-:W-:Y:S02]  /*ad40*/  ISETP.GE.U32.AND.EX P1, PT, R21.reuse, R62, PT, P1 ;  /* 0x0000003e1500720c */ /* 0x040fe40003f26110 */
[----:B------:R-:W-:Y:S02]  /*ad50*/  ISETP.GE.U32.AND.EX P2, PT, R21, R20, PT, P2 ;  /* 0x000000141500720c */ /* 0x000fe40003f46120 */
[----:B------:R-:W-:Y:S02]  /*ad60*/  SEL R50, RZ, 0x1, P1 ;  /* 0x00000001ff327807 */ /* 0x000fe40000800000 */
[----:B------:R-:W-:Y:S02]  /*ad70*/  SEL R51, RZ, 0x1, P2 ;  /* 0x00000001ff337807 */ /* 0x000fe40001000000 */
[----:B------:R-:W-:Y:S01]  /*ad80*/  IADD3 R50, P0, P1, R49, R50, R57 ;  /* 0x0000003231327210 */ /* 0x000fe2000791e039 */
[----:B------:R-:W-:Y:S01]  /*ad90*/  IMAD.MOV.U32 R57, RZ, RZ, R25 ;  /* 0x000000ffff397224 */ /* 0x000fe200078e0019 */
[----:B------:R-:W-:-:S02]  /*ada0*/  IADD3 R49, P4, PT, R52, R51, RZ ;  /* 0x0000003334317210 */ /* 0x000fc40007f9e0ff */
[----:B------:R-:W-:Y:S02]  /*adb0*/  IADD3 R55, P2, PT, -R55, R22, RZ ;  /* 0x0000001637377210 */ /* 0x000fe40007f5e1ff */
[----:B------:R-:W-:Y:S01]  /*adc0*/  IADD3 R53, P3, PT, -R53, R54, RZ ;  /* 0x0000003635357210 */ /* 0x000fe20007f7e1ff */
[----:B------:R-:W-:Y:S01]  /*add0*/  IMAD.X R58, RZ, RZ, R58, P4 ;  /* 0x000000ffff3a7224 */ /* 0x000fe200020e063a */
[----:B------:R-:W-:Y:S01]  /*ade0*/  IADD3 R52, P5, P6, -R49, R2, R50 ;  /* 0x0000000231347210 */ /* 0x000fe20007ebe132 */
[----:B------:R-:W-:Y:S01]  /*adf0*/  IMAD.X R51, R23, 0x1, ~R64, P2 ;  /* 0x0000000117337824 */ /* 0x000fe200010e0e40 */
[----:B------:R-:W-:Y:S01]  /*ae00*/  IADD3.X R49, PT, PT, R56, RZ, RZ, P0, P1 ;  /* 0x000000ff38317210 */ /* 0x000fe200007e24ff */
[----:B------:R-:W-:Y:S02]  /*ae10*/  IMAD.X R50, R21, 0x1, ~R20, P3 ;  /* 0x0000000115327824 */ /* 0x000fe400018e0e14 */
[----:B------:R-:W-:Y:S01]  /*ae20*/  IMAD.MOV.U32 R54, RZ, RZ, R60 ;  /* 0x000000ffff367224 */ /* 0x000fe200078e003c */
[----:B------:R-:W-:-:S07]  /*ae30*/  IADD3.X R49, PT, PT, ~R58, R3, R49, P5, P6 ;  /* 0x000000033a317210 */ /* 0x000fce0002fec531 */
.L_x_32:
        /* <DEDUP_REMOVED lines=21> */
.L_x_33:
[----:B------:R-:W-:-:S04]  /*af90*/  ISETP.GE.U32.AND P0, PT, R48, R25, PT ;  /* 0x000000193000720c */ /* 0x000fc80003f06070 */
[----:B------:R-:W-:-:S04]  /*afa0*/  ISETP.GE.U32.AND.EX P0, PT, R47, R24, PT, P0 ;  /* 0x000000182f00720c */ /* 0x000fc80003f06100 */
[----:B------:R-:W-:-:S04]  /*afb0*/  SEL R20, RZ, 0x1, P0 ;  /* 0x00000001ff147807 */ /* 0x000fc80000000000 */
[----:B------:R-:W-:-:S04]  /*afc0*/  IADD3 R23, P1, PT, R55, R20, RZ ;  /* 0x0000001437177210 */ /* 0x000fc80007f3e0ff */
[----:B------:R-:W-:Y:S01]  /*afd0*/  ISETP.GE.U32.AND P0, PT, R34, R23, PT ;  /* 0x000000172200720c */ /* 0x000fe20003f06070 */
[----:B------:R-:W-:-:S05]  /*afe0*/  IMAD.X R57, RZ, RZ, R51, P1 ;  /* 0x000000ffff397224 */ /* 0x000fca00008e0633 */
[----:B------:R-:W-:-:S04]  /*aff0*/  ISETP.GE.U32.AND.EX P0, PT, R32, R57, PT, P0 ;  /* 0x000000392000720c */ /* 0x000fc80003f06100 */
[----:B------:R-:W-:-:S04]  /*b000*/  SEL R20, RZ, 0x1, P0 ;  /* 0x00000001ff147807 */ /* 0x000fc80000000000 */
[----:B------:R-:W-:-:S04]  /*b010*/  IADD3 R21, P1, PT, R53, R20, RZ ;  /* 0x0000001435157210 */ /* 0x000fc80007f3e0ff */
[CC--:B------:R-:W-:Y:S01]  /*b020*/  ISETP.GE.U32.AND P0, PT, R36.reuse, R21.reuse, PT ;  /* 0x000000152400720c */ /* 0x0c0fe20003f06070 */
[----:B------:R-:W-:Y:S01]  /*b030*/  IMAD.X R54, RZ, RZ, R50, P1 ;  /* 0x000000ffff367224 */ /* 0x000fe200008e0632 */
[----:B------:R-:W-:-:S04]  /*b040*/  IADD3 R36, P1, PT, R36, -R21, RZ ;  /* 0x8000001524247210 */ /* 0x000fc80007f3e0ff */
[C---:B------:R-:W-:Y:S01]  /*b050*/  ISETP.GE.U32.AND.EX P0, PT, R35.reuse, R54, PT, P0 ;  /* 0x000000362300720c */ /* 0x040fe20003f06100 */
[----:B------:R-:W-:-:S03]  /*b060*/  IMAD.X R54, R35, 0x1, ~R54, P1 ;  /* 0x0000000123367824 */ /* 0x000fc600008e0e36 */
[----:B------:R-:W-:Y:S02]  /*b070*/  SEL R20, RZ, 0x1, P0 ;  /* 0x00000001ff147807 */ /* 0x000fe40000000000 */
[----:B------:R-:W-:Y:S02]  /*b080*/  IADD3 R34, P0, PT, R34, -R23, RZ ;  /* 0x8000001722227210 */ /* 0x000fe40007f1e0ff */
[----:B------:R-:W-:-:S03]  /*b090*/  IADD3 R37, P2, P3, R37, -R52, -R20 ;  /* 0x8000003425257210 */ /* 0x000fc60007b5e814 */
[----:B------:R-:W-:Y:S01]  /*b0a0*/  IMAD.X R32, R32, 0x1, ~R57, P0 ;  /* 0x0000000120207824 */ /* 0x000fe200000e0e39 */
[----:B------:R-:W-:Y:S01]  /*b0b0*/  IADD3.X R38, PT, PT, R38, -0x1, ~R49, P2, P3 ;  /* 0xffffffff26267810 */ /* 0x000fe200017e6c31 */
[----:B------:R-:W-:Y:S08]  /*b0c0*/  BRA `(.L_x_35) ;  /* 0x0000000000d47947 */ /* 0x000ff00003800000 */
.L_x_34:
[----:B------:R-:W0:Y:S08]  /*b0d0*/  LDC.64 R22, c[0x3][RZ] ;  /* 0x00c00000ff167b82 */ /* 0x000e300000000a00 */
[----:B------:R-:W1:Y:S01]  /*b0e0*/  LDC.64 R20, c[0x3][0x8] ;  /* 0x00c00200ff147b82 */ /* 0x000e620000000a00 */
[----:B0-----:R-:W-:-:S04]  /*b0f0*/  IADD3 R56, P1, PT, R48, R22, RZ ;  /* 0x0000001630387210 */ /* 0x001fc80007f3e0ff */
[----:B------:R-:W-:Y:S01]  /*b100*/  ISETP.GE.U32.AND P0, PT, R56, R48, PT ;  /* 0x000000303800720c */ /* 0x000fe20003f06070 */
[----:B------:R-:W-:Y:S02]  /*b110*/  IMAD.X R57, R47, 0x1, R23, P1 ;  /* 0x000000012f397824 */ /* 0x000fe400008e0617 */
[----:B------:R-:W0:Y:S03]  /*b120*/  LDC.64 R22, c[0x3][0x10] ;  /* 0x00c00400ff167b82 */ /* 0x000e260000000a00 */
[----:B------:R-:W-:-:S04]  /*b130*/  ISETP.GE.U32.AND.EX P0, PT, R57, R47, PT, P0 ;  /* 0x0000002f3900720c */ /* 0x000fc80003f06100 */
[----:B------:R-:W-:Y:S02]  /*b140*/  SEL R47, RZ, 0x1, P0 ;  /* 0x00000001ff2f7807 */ /* 0x000fe40000000000 */
[----:B------:R-:W-:Y:S02]  /*b150*/  ISETP.GE.U32.AND P0, PT, R56, R25, PT ;  /* 0x000000193800720c */ /* 0x000fe40003f06070 */
[----:B------:R-:W-:Y:S02]  /*b160*/  IADD3 R47, P1, PT, R34, R47, RZ ;  /* 0x0000002f222f7210 */ /* 0x000fe40007f3e0ff */
[----:B------:R-:W-:Y:S02]  /*b170*/  ISETP.GE.U32.AND.EX P0, PT, R57, R24, PT, P0 ;  /* 0x000000183900720c */ /* 0x000fe40003f06100 */
[----:B-1----:R-:W-:Y:S01]  /*b180*/  IADD3 R20, P2, PT, R47, R20, RZ ;  /* 0x000000142f147210 */ /* 0x002fe20007f5e0ff */
[----:B------:R-:W-:Y:S01]  /*b190*/  IMAD.X R54, RZ, RZ, R32, P1 ;  /* 0x000000ffff367224 */ /* 0x000fe200008e0620 */
[----:B------:R-:W-:-:S02]  /*b1a0*/  SEL R48, RZ, 0x1, P0 ;  /* 0x00000001ff307807 */ /* 0x000fc40000000000 */
[----:B------:R-:W-:Y:S01]  /*b1b0*/  ISETP.GE.U32.AND P0, PT, R47, R34, PT ;  /* 0x000000222f00720c */ /* 0x000fe20003f06070 */
[----:B------:R-:W-:Y:S01]  /*b1c0*/  IMAD.X R21, R54, 0x1, R21, P2 ;  /* 0x0000000136157824 */ /* 0x000fe200010e0615 */
[----:B------:R-:W-:Y:S02]  /*b1d0*/  ISETP.GE.U32.AND P1, PT, R20, R47, PT ;  /* 0x0000002f1400720c */ /* 0x000fe40003f26070 */
[----:B------:R-:W-:Y:S02]  /*b1e0*/  IADD3 R47, P2, PT, R55, R48, RZ ;  /* 0x00000030372f7210 */ /* 0x000fe40007f5e0ff */
[----:B------:R-:W-:Y:S02]  /*b1f0*/  ISETP.GE.U32.AND.EX P0, PT, R54, R32, PT, P0 ;  /* 0x000000203600720c */ /* 0x000fe40003f06100 */
[----:B------:R-:W-:Y:S01]  /*b200*/  ISETP.GE.U32.AND.EX P1, PT, R21, R54, PT, P1 ;  /* 0x000000361500720c */ /* 0x000fe20003f26110 */
[----:B------:R-:W-:Y:S01]  /*b210*/  IMAD.X R32, RZ, RZ, R51, P2 ;  /* 0x000000ffff207224 */ /* 0x000fe200010e0633 */
[----:B------:R-:W-:-:S02]  /*b220*/  ISETP.GE.U32.AND P2, PT, R20, R47, PT ;  /* 0x0000002f1400720c */ /* 0x000fc40003f46070 */
[----:B------:R-:W-:Y:S02]  /*b230*/  SEL R34, RZ, 0x1, P0 ;  /* 0x00000001ff227807 */ /* 0x000fe40000000000 */
[----:B------:R-:W-:Y:S02]  /*b240*/  SEL R61, RZ, 0x1, P1 ;  /* 0x00000001ff3d7807 */ /* 0x000fe40000800000 */
[----:B------:R-:W-:Y:S02]  /*b250*/  ISETP.GE.U32.AND.EX P0, PT, R21, R32, PT, P2 ;  /* 0x000000201500720c */ /* 0x000fe40003f06120 */
[----:B------:R-:W-:Y:S02]  /*b260*/  IADD3 R61, P1, P2, R36, R61, R34 ;  /* 0x0000003d243d7210 */ /* 0x000fe40007a3e022 */
[----:B------:R-:W-:Y:S02]  /*b270*/  SEL R34, RZ, 0x1, P0 ;  /* 0x00000001ff227807 */ /* 0x000fe40000000000 */
[----:B0-----:R-:W-:-:S02]  /*b280*/  IADD3 R59, P3, PT, R61, R22, RZ ;  /* 0x000000163d3b7210 */ /* 0x001fc40007f7e0ff */
[----:B------:R-:W-:Y:S02]  /*b290*/  IADD3.X R48, PT, PT, R35, RZ, RZ, P1, P2 ;  /* 0x000000ff23307210 */ /* 0x000fe40000fe44ff */
[----:B------:R-:W-:Y:S02]  /*b2a0*/  IADD3 R22, P2, PT, R53, R34, RZ ;  /* 0x0000002235167210 */ /* 0x000fe40007f5e0ff */
[----:B------:R-:W-:Y:S02]  /*b2b0*/  ISETP.GE.U32.AND P0, PT, R61, R36, PT ;  /* 0x000000243d00720c */ /* 0x000fe40003f06070 */
[C---:B------:R-:W-:Y:S01]  /*b2c0*/  ISETP.GE.U32.AND P1, PT, R59.reuse, R61, PT ;  /* 0x0000003d3b00720c */ /* 0x040fe20003f26070 */
[C---:B------:R-:W-:Y:S01]  /*b2d0*/  IMAD.X R61, R48.reuse, 0x1, R23, P3 ;  /* 0x00000001303d7824 */ /* 0x040fe200018e0617 */
[----:B------:R-:W-:Y:S01]  /*b2e0*/  ISETP.GE.U32.AND.EX P0, PT, R48, R35, PT, P0 ;  /* 0x000000233000720c */ /* 0x000fe20003f06100 */
[----:B------:R-:W-:Y:S01]  /*b2f0*/  IMAD.X R54, RZ, RZ, R50, P2 ;  /* 0x000000ffff367224 */ /* 0x000fe200010e0632 */
[----:B------:R-:W-:-:S02]  /*b300*/  ISETP.GE.U32.AND P2, PT, R59, R22, PT ;  /* 0x000000163b00720c */ /* 0x000fc40003f46070 */
[C---:B------:R-:W-:Y:S01]  /*b310*/  ISETP.GE.U32.AND.EX P1, PT, R61.reuse, R48, PT, P1 ;  /* 0x000000303d00720c */ /* 0x040fe20003f26110 */
[----:B------:R-:W-:Y:S01]  /*b320*/  IMAD.MOV.U32 R48, RZ, RZ, R56 ;  /* 0x000000ffff307224 */ /* 0x000fe200078e0038 */
[----:B------:R-:W-:Y:S02]  /*b330*/  ISETP.GE.U32.AND.EX P2, PT, R61, R54, PT, P2 ;  /* 0x000000363d00720c */ /* 0x000fe40003f46120 */
[----:B------:R-:W-:Y:S02]  /*b340*/  SEL R35, RZ, 0x1, P0 ;  /* 0x00000001ff237807 */ /* 0x000fe40000000000 */
[----:B------:R-:W-:Y:S02]  /*b350*/  SEL R34, RZ, 0x1, P1 ;  /* 0x00000001ff227807 */ /* 0x000fe40000800000 */
[----:B------:R-:W-:Y:S02]  /*b360*/  SEL R23, RZ, 0x1, P2 ;  /* 0x00000001ff177807 */ /* 0x000fe40001000000 */
[----:B------:R-:W-:-:S02]  /*b370*/  IADD3 R35, P0, P1, R37, R34, R35 ;  /* 0x0000002225237210 */ /* 0x000fc4000791e023 */
[----:B------:R-:W-:Y:S02]  /*b380*/  IADD3 R37, P4, PT, R52, R23, RZ ;  /* 0x0000001734257210 */ /* 0x000fe40007f9e0ff */
[----:B------:R-:W-:Y:S01]  /*b390*/  IADD3 R34, P2, PT, -R47, R20, RZ ;  /* 0x000000142f227210 */ /* 0x000fe20007f5e1ff */
[----:B------:R-:W-:Y:S01]  /*b3a0*/  IMAD.MOV.U32 R47, RZ, RZ, R57 ;  /* 0x000000ffff2f7224 */ /* 0x000fe200078e0039 */
[----:B------:R-:W-:Y:S01]  /*b3b0*/  IADD3.X R20, PT, PT, R38, RZ, RZ, P0, P1 ;  /* 0x000000ff26147210 */ /* 0x000fe200007e24ff */
[----:B------:R-:W-:Y:S01]  /*b3c0*/  IMAD.X R38, RZ, RZ, R49, P4 ;  /* 0x000000ffff267224 */ /* 0x000fe200020e0631 */
[----:B------:R-:W-:Y:S01]  /*b3d0*/  IADD3 R36, P3, PT, -R22, R59, RZ ;  /* 0x0000003b16247210 */ /* 0x000fe20007f7e1ff */
[----:B------:R-:W-:Y:S01]  /*b3e0*/  IMAD.X R32, R21, 0x1, ~R32, P2 ;  /* 0x0000000115207824 */ /* 0x000fe200010e0e20 */
[----:B------:R-:W-:-:S03]  /*b3f0*/  IADD3 R37, P5, P6, -R37, R2, R35 ;  /* 0x0000000225257210 */ /* 0x000fc60007ebe123 */
[----:B------:R-:W-:Y:S01]  /*b400*/  IMAD.X R54, R61, 0x1, ~R54, P3 ;  /* 0x000000013d367824 */ /* 0x000fe200018e0e36 */
[----:B------:R-:W-:-:S09]  /*b410*/  IADD3.X R38, PT, PT, ~R38, R3, R20, P5, P6 ;  /* 0x0000000326267210 */ /* 0x000fd20002fec514 */
.L_x_35:
[----:B------:R-:W-:Y:S01]  /*b420*/  IADD3 R48, P0, PT, R48, -R25, RZ ;  /* 0x8000001930307210 */ /* 0x000fe20007f1e0ff */
[----:B------:R-:W-:Y:S02]  /*b430*/  IMAD R35, R32, R27, RZ ;  /* 0x0000001b20237224 */ /* 0x000fe400078e02ff */
[----:B------:R-:W-:-:S04]  /*b440*/  IMAD.WIDE.U32 R60, R0, R34, RZ ;  /* 0x00000022003c7225 */ /* 0x000fc800078e00ff */
[----:B------:R-:W-:-:S04]  /*b450*/  IMAD.WIDE.U32 R22, R0, R48, RZ ;  /* 0x0000003000167225 */ /* 0x000fc800078e00ff */
[----:B------:R-:W-:Y:S02]  /*b460*/  IMAD.X R58, R47, 0x1, ~R24, P0 ;  /* 0x000000012f3a7824 */ /* 0x000fe400000e0e18 */
[----:B------:R-:W-:-:S04]  /*b470*/  IMAD.WIDE.U32 R56, R27, R48, RZ ;  /* 0x000000301b387225 */ /* 0x000fc800078e00ff */
[----:B------:R-:W-:-:S04]  /*b480*/  IMAD.WIDE.U32 R22, P0, R27, R58, R22 ;  /* 0x0000003a1b167225 */ /* 0x000fc80007800016 */
        /* <DEDUP_REMOVED lines=8> */
[----:B------:R-:W-:-:S04]  /*b510*/  IMAD.WIDE.U32 R22, R26, R48, RZ ;  /* 0x000000301a167225 */ /* 0x000fc800078e00ff */
[----:B------:R-:W-:Y:S01]  /*b520*/  IMAD R47, R0, R34, R35 ;  /* 0x00000022002f7224 */ /* 0x000fe200078e0223 */
[----:B------:R-:W-:Y:S01]  /*b530*/  IADD3 R35, P0, PT, R56, R20, RZ ;  /* 0x0000001438237210 */ /* 0x000fe20007f1e0ff */
[----:B------:R-:W-:Y:S02]  /*b540*/  IMAD.IADD R59, R21, 0x1, R59 ;  /* 0x00000001153b7824 */ /* 0x000fe400078e023b */
[----:B------:R-:W-:-:S03]  /*b550*/  IMAD.WIDE.U32 R22, P1, R28, R58, R22 ;  /* 0x0000003a1c167225 */ /* 0x000fc60007820016 */
[----:B------:R-:W-:Y:S01]  /*b560*/  IADD3.X R47, PT, PT, R59, R57, R47, P0, !PT ;  /* 0x000000393b2f7210 */ /* 0x000fe200007fe42f */
[----:B------:R-:W-:Y:S01]  /*b570*/  IMAD.WIDE.U32 R56, R28, R48, RZ ;  /* 0x000000301c387225 */ /* 0x000fe200078e00ff */
[----:B------:R-:W-:-:S03]  /*b580*/  ISETP.GE.U32.AND P0, PT, R35, R20, PT ;  /* 0x000000142300720c */ /* 0x000fc60003f06070 */
[----:B------:R-:W-:Y:S01]  /*b590*/  IMAD.X R21, RZ, RZ, RZ, P1 ;  /* 0x000000ffff157224 */ /* 0x000fe200008e06ff */
[----:B------:R-:W-:Y:S01]  /*b5a0*/  IADD3 RZ, P2, PT, R57, R22, RZ ;  /* 0x0000001639ff7210 */ /* 0x000fe20007f5e0ff */
[----:B------:R-:W-:Y:S01]  /*b5b0*/  IMAD.MOV.U32 R20, RZ, RZ, R23 ;  /* 0x000000ffff147224 */ /* 0x000fe200078e0017 */
[----:B------:R-:W-:Y:S01]  /*b5c0*/  ISETP.GE.U32.AND.EX P0, PT, R47, R59, PT, P0 ;  /* 0x0000003b2f00720c */ /* 0x000fe20003f06100 */
[----:B------:R-:W-:-:S03]  /*b5d0*/  IMAD.WIDE.U32 R56, P1, R27, R32, R60 ;  /* 0x000000201b387225 */ /* 0x000fc6000782003c */
[----:B------:R-:W-:Y:S01]  /*b5e0*/  SEL R59, RZ, 0x1, P0 ;  /* 0x00000001ff3b7807 */ /* 0x000fe20000000000 */
        /* <DEDUP_REMOVED lines=9> */
[----:B------:R-:W-:Y:S02]  /*b680*/  IMAD R23, R54, R27, RZ ;  /* 0x0000001b36177224 */ /* 0x000fe400078e02ff */
[-C--:B------:R-:W-:Y:S02]  /*b690*/  IMAD R57, R26, R34.reuse, R57 ;  /* 0x000000221a397224 */ /* 0x080fe400078e0239 */
[----:B------:R-:W-:-:S04]  /*b6a0*/  IMAD.WIDE.U32 R20, R28, R34, R20 ;  /* 0x000000221c147225 */ /* 0x000fc800078e0014 */
[----:B------:R-:W-:-:S04]  /*b6b0*/  IMAD.WIDE.U32 R60, R27, R36, R60 ;  /* 0x000000241b3c7225 */ /* 0x000fc800078e003c */
[----:B------:R-:W-:Y:S02]  /*b6c0*/  IMAD R59, R0, R36, R23 ;  /* 0x00000024003b7224 */ /* 0x000fe400078e0217 */
[----:B------:R-:W-:Y:S01]  /*b6d0*/  IMAD.IADD R56, R21, 0x1, R57 ;  /* 0x0000000115387824 */ /* 0x000fe200078e0239 */
[----:B------:R-:W-:Y:S01]  /*b6e0*/  IADD3 R57, P0, PT, R60, R20, RZ ;  /* 0x000000143c397210 */ /* 0x000fe20007f1e0ff */
[----:B------:R-:W-:-:S03]  /*b6f0*/  IMAD.WIDE.U32 R22, R26, R34, RZ ;  /* 0x000000221a167225 */ /* 0x000fc600078e00ff */
[----:B------:R-:W-:Y:S01]  /*b700*/  IADD3.X R59, PT, PT, R56, R61, R59, P0, !PT ;  /* 0x0000003d383b7210 */ /* 0x000fe200007fe43b */
[----:B------:R-:W-:Y:S01]  /*b710*/  IMAD.WIDE.U32 R60, R0, R36, RZ ;  /* 0x00000024003c7225 */ /* 0x000fe200078e00ff */
[----:B------:R-:W-:-:S03]  /*b720*/  ISETP.GE.U32.AND P0, PT, R57, R20, PT ;  /* 0x000000143900720c */ /* 0x000fc60003f06070 */
[----:B------:R-:W-:Y:S01]  /*b730*/  IMAD.WIDE.U32 R20, R28, R34, RZ ;  /* 0x000000221c147225 */ /* 0x000fe200078e00ff */
[----:B------:R-:W-:-:S03]  /*b740*/  ISETP.GE.U32.AND.EX P0, PT, R59, R56, PT, P0 ;  /* 0x000000383b00720c */ /* 0x000fc60003f06100 */
[----:B------:R-:W-:Y:S01]  /*b750*/  IMAD.WIDE.U32 R22, P1, R28, R32, R22 ;  /* 0x000000201c167225 */ /* 0x000fe20007820016 */
[----:B------:R-:W-:-:S03]  /*b760*/  SEL R65, RZ, 0x1, P0 ;  /* 0x00000001ff417807 */ /* 0x000fc60000000000 */
[----:B------:R-:W-:Y:S01]  /*b770*/  IMAD.MOV.U32 R20, RZ, RZ, R23 ;  /* 0x000000ffff147224 */ /* 0x000fe200078e0017 */
[----:B------:R-:W-:Y:S01]  /*b780*/  IADD3 RZ, P2, PT, R21, R22, RZ ;  /* 0x0000001615ff7210 */ /* 0x000fe20007f5e0ff */
[----:B------:R-:W-:Y:S02]  /*b790*/  IMAD.X R21, RZ, RZ, RZ, P1 ;  /* 0x000000ffff157224 */ /* 0x000fe400008e06ff */
        /* <DEDUP_REMOVED lines=14> */
[-C--:B------:R-:W-:Y:S01]  /*b880*/  IMAD R56, R0, R37.reuse, R56 ;  /* 0x0000002500387224 */ /* 0x080fe200078e0238 */
[----:B------:R-:W-:Y:S01]  /*b890*/  IADD3 R63, P0, PT, R22, R20, RZ ;  /* 0x00000014163f7210 */ /* 0x000fe20007f1e0ff */
[----:B------:R-:W-:Y:S02]  /*b8a0*/  IMAD.IADD R67, R21, 0x1, R61 ;  /* 0x0000000115437824 */ /* 0x000fe400078e023d */
[----:B------:R-:W-:-:S03]  /*b8b0*/  IMAD.WIDE.U32 R64, R0, R37, RZ ;  /* 0x0000002500407225 */ /* 0x000fc600078e00ff */
[----:B------:R-:W-:Y:S01]  /*b8c0*/  IADD3.X R62, PT, PT, R67, R23, R56, P0, !PT ;  /* 0x00000017433e7210 */ /* 0x000fe200007fe438 */
[----:B------:R-:W-:Y:S01]  /*b8d0*/  IMAD.WIDE.U32 R60, R26, R36, RZ ;  /* 0x000000241a3c7225 */ /* 0x000fe200078e00ff */
[----:B------:R-:W-:-:S03]  /*b8e0*/  ISETP.GE.U32.AND P0, PT, R63, R20, PT ;  /* 0x000000143f00720c */ /* 0x000fc60003f06070 */
[----:B------:R-:W-:Y:S01]  /*b8f0*/  IMAD.WIDE.U32 R64, P1, R27, R38, R64 ;  /* 0x000000261b407225 */ /* 0x000fe20007820040 */
[----:B------:R-:W-:-:S03]  /*b900*/  ISETP.GE.U32.AND.EX P0, PT, R62, R67, PT, P0 ;  /* 0x000000433e00720c */ /* 0x000fc60003f06100 */
[----:B------:R-:W-:-:S04]  /*b910*/  IMAD.WIDE.U32 R20, R27, R37, RZ ;  /* 0x000000251b147225 */ /* 0x000fc800078e00ff */
[----:B------:R-:W-:Y:S01]  /*b920*/  IMAD.WIDE.U32 R60, P5, R28, R54, R60 ;  /* 0x000000361c3c7225 */ /* 0x000fe200078a003c */
[----:B------:R-:W-:-:S03]  /*b930*/  IADD3 RZ, P3, PT, R21, R64, RZ ;  /* 0x0000004015ff7210 */ /* 0x000fc60007f7e0ff */
[----:B------:R-:W-:-:S04]  /*b940*/  IMAD.WIDE.U32 R20, R28, R36, RZ ;  /* 0x000000241c147225 */ /* 0x000fc800078e00ff */
[----:B------:R-:W-:Y:S01]  /*b950*/  IMAD.WIDE.U32 R22, R28, R37, RZ ;  /* 0x000000251c167225 */ /* 0x000fe200078e00ff */
[----:B------:R-:W-:-:S03]  /*b960*/  IADD3 RZ, P6, PT, R21, R60, RZ ;  /* 0x0000003c15ff7210 */ /* 0x000fc60007fde0ff */
[----:B------:R-:W-:-:S04]  /*b970*/  IMAD.WIDE.U32 R20, R26, R37, RZ ;  /* 0x000000251a147225 */ /* 0x000fc800078e00ff */
[----:B------:R-:W-:Y:S01]  /*b980*/  IMAD.MOV.U32 R22, RZ, RZ, R61 ;  /* 0x000000ffff167224 */ /* 0x000fe200078e003d */
[----:B------:R-:W-:Y:S01]  /*b990*/  SEL R61, RZ, 0x1, P0 ;  /* 0x00000001ff3d7807 */ /* 0x000fe20000000000 */
[----:B------:R-:W-:-:S04]  /*b9a0*/  IMAD.WIDE.U32 R20, P2, R28, R38, R20 ;  /* 0x000000261c147225 */ /* 0x000fc80007840014 */
[----:B------:R-:W-:Y:S01]  /*b9b0*/  IMAD.MOV.U32 R60, RZ, RZ, R65 ;  /* 0x000000ffff3c7224 */ /* 0x000fe200078e0041 */
[----:B------:R-:W-:Y:S01]  /*b9c0*/  IADD3 RZ, P4, PT, R23, R20, RZ ;  /* 0x0000001417ff7210 */ /* 0x000fe20007f9e0ff */
[----:B------:R-:W-:Y:S02]  /*b9d0*/  IMAD.X R23, RZ, RZ, RZ, P5 ;  /* 0x000000ffff177224 */ /* 0x000fe400028e06ff */
[----:B------:R-:W-:-:S04]  /*b9e0*/  IMAD.WIDE.U32 R68, R30, R48, RZ ;  /* 0x000000301e447225 */ /* 0x000fc800078e00ff */
[----:B------:R-:W-:-:S03]  /*b9f0*/  IMAD.WIDE.U32.X R22, R26, R54, R22, P6 ;  /* 0x000000361a167225 */ /* 0x000fc600030e0416 */
[----:B------:R-:W-:Y:S01]  /*ba00*/  IADD3 R22, P0, PT, R61, R22, RZ ;  /* 0x000000163d167210 */ /* 0x000fe20007f1e0ff */
[----:B------:R-:W-:-:S04]  /*ba10*/  IMAD.X R61, RZ, RZ, RZ, P1 ;  /* 0x000000ffff3d7224 */ /* 0x000fc800008e06ff */
[----:B------:R-:W-:Y:S02]  /*ba20*/  IMAD.X R23, RZ, RZ, R23, P0 ;  /* 0x000000ffff177224 */ /* 0x000fe400000e0617 */
[----:B------:R-:W-:-:S04]  /*ba30*/  IMAD.WIDE.U32.X R60, R0, R38, R60, P3 ;  /* 0x00000026003c7225 */ /* 0x000fc800018e043c */
[----:B------:R-:W-:-:S04]  /*ba40*/  IMAD.WIDE.U32 R22, R28, R37, R22 ;  /* 0x000000251c167225 */ /* 0x000fc800078e0016 */
[----:B------:R-:W-:Y:S01]  /*ba50*/  IMAD R28, R38, R28, RZ ;  /* 0x0000001c261c7224 */ /* 0x000fe200078e02ff */
[----:B------:R-:W-:-:S03]  /*ba60*/  IADD3 R20, P3, PT, R60, R22, RZ ;  /* 0x000000163c147210 */ /* 0x000fc60007f7e0ff */
[----:B------:R-:W-:Y:S01]  /*ba70*/  IMAD R65, R26, R37, R28 ;  /* 0x000000251a417224 */ /* 0x000fe200078e021c */
[----:B------:R-:W-:Y:S01]  /*ba80*/  ISETP.GE.U32.AND P0, PT, R20, R22, PT ;  /* 0x000000161400720c */ /* 0x000fe20003f06070 */
[-C--:B------:R-:W-:Y:S02]  /*ba90*/  IMAD R22, R58, R31.reuse, RZ ;  /* 0x0000001f3a167224 */ /* 0x080fe400078e02ff */
[----:B------:R-:W-:Y:S02]  /*baa0*/  IMAD.IADD R60, R23, 0x1, R65 ;  /* 0x00000001173c7824 */ /* 0x000fe400078e0241 */
[----:B------:R-:W-:Y:S02]  /*bab0*/  IMAD R65, R29, R48, R22 ;  /* 0x000000301d417224 */ /* 0x000fe400078e0216 */
[----:B------:R-:W-:-:S04]  /*bac0*/  IMAD.WIDE.U32 R22, R48, R31, RZ ;  /* 0x0000001f30167225 */ /* 0x000fc800078e00ff */
[----:B------:R-:W-:Y:S01]  /*bad0*/  IMAD.IADD R64, R23, 0x1, R65 ;  /* 0x0000000117407824 */ /* 0x000fe200078e0241 */
[----:B------:R-:W-:Y:S01]  /*bae0*/  IADD3 R28, P6, PT, R57, R22, RZ ;  /* 0x00000016391c7210 */ /* 0x000fe20007fde0ff */
[----:B------:R-:W-:-:S03]  /*baf0*/  IMAD.WIDE.U32 R56, R31, R48, RZ ;  /* 0x000000301f387225 */ /* 0x000fc600078e00ff */
[----:B------:R-:W-:Y:S01]  /*bb00*/  ISETP.GE.U32.AND P1, PT, R28, R22, PT ;  /* 0x000000161c00720c */ /* 0x000fe20003f26070 */
[----:B------:R-:W-:-:S04]  /*bb10*/  IMAD.WIDE.U32 R22, R29, R48, RZ ;  /* 0x000000301d167225 */ /* 0x000fc800078e00ff */
[----:B------:R-:W-:Y:S02]  /*bb20*/  IMAD.X R61, R60, 0x1, R61, P3 ;  /* 0x000000013c3d7824 */ /* 0x000fe400018e063d */
[----:B------:R-:W-:-:S03]  /*bb30*/  IMAD.WIDE.U32 R22, P5, R31, R58, R22 ;  /* 0x0000003a1f167225 */ /* 0x000fc600078a0016 */
[----:B------:R-:W-:Y:S01]  /*bb40*/  ISETP.GE.U32.AND.EX P0, PT, R61, R60, PT, P0 ;  /* 0x0000003c3d00720c */ /* 0x000fe20003f06100 */
[----:B------:R-:W-:Y:S01]  /*bb50*/  IMAD.X R59, R64, 0x1, R59, P6 ;  /* 0x00000001403b7824 */ /* 0x000fe200030e063b */
[----:B------:R-:W-:Y:S01]  /*bb60*/  IADD3 RZ, P3, PT, R57, R22, RZ ;  /* 0x0000001639ff7210 */ /* 0x000fe20007f7e0ff */
[----:B------:R-:W-:Y:S02]  /*bb70*/  IMAD R57, R58, R27, RZ ;  /* 0x0000001b3a397224 */ /* 0x000fe400078e02ff */
[----:B------:R-:W-:Y:S01]  /*bb80*/  IMAD.MOV.U32 R56, RZ, RZ, R23 ;  /* 0x000000ffff387224 */ /* 0x000fe200078e0017 */
[----:B------:R-:W-:Y:S01]  /*bb90*/  ISETP.GE.U32.AND.EX P1, PT, R59, R64, PT, P1 ;  /* 0x000000403b00720c */ /* 0x000fe20003f26110 */
[----:B------:R-:W-:Y:S02]  /*bba0*/  IMAD R60, R0, R48, R57 ;  /* 0x00000030003c7224 */ /* 0x000fe400078e0239 */
[----:B------:R-:W-:Y:S01]  /*bbb0*/  IMAD.X R57, RZ, RZ, RZ, P5 ;  /* 0x000000ffff397224 */ /* 0x000fe200028e06ff */
[----:B------:R-:W-:Y:S01]  /*bbc0*/  SEL R23, RZ, 0x1, P1 ;  /* 0x00000001ff177807 */ /* 0x000fe20000800000 */
[----:B------:R-:W-:-:S02]  /*bbd0*/  IMAD R0, R32, R31, RZ ;  /* 0x0000001f20007224 */ /* 0x000fc400078e02ff */
[----:B------:R-:W-:-:S04]  /*bbe0*/  IMAD.WIDE.U32.X R56, R29, R58, R56, P3 ;  /* 0x0000003a1d387225 */ /* 0x000fc800018e0438 */
[----:B------:R-:W-:Y:S01]  /*bbf0*/  IMAD.MOV.U32 R64, RZ, RZ, R21 ;  /* 0x000000ffff407224 */ /* 0x000fe200078e0015 */
[----:B------:R-:W-:Y:S01]  /*bc00*/  IADD3 R22, P1, PT, R23, R56, RZ ;  /* 0x0000003817167210 */ /* 0x000fe20007f3e0ff */
[-C--:B------:R-:W-:Y:S02]  /*bc10*/  IMAD R21, R29, R34.reuse, R0 ;  /* 0x000000221d157224 */ /* 0x080fe400078e0200 */
[----:B------:R-:W-:Y:S02]  /*bc20*/  IMAD.X R65, RZ, RZ, RZ, P2 ;  /* 0x000000ffff417224 */ /* 0x000fe400010e06ff */
[----:B------:R-:W-:Y:S02]  /*bc30*/  IMAD.X R23, RZ, RZ, R57, P1 ;  /* 0x000000ffff177224 */ /* 0x000fe400008e0639 */
[----:B------:R-:W-:-:S04]  /*bc40*/  IMAD.WIDE.U32 R56, R31, R34, RZ ;  /* 0x000000221f387225 */ /* 0x000fc800078e00ff */
[----:B------:R-:W-:-:S04]  /*bc50*/  IMAD.WIDE.U32 R22, R31, R34, R22 ;  /* 0x000000221f167225 */ /* 0x000fc800078e0016 */
[----:B------:R-:W-:Y:S01]  /*bc60*/  IMAD.IADD R21, R23, 0x1, R21 ;  /* 0x0000000117157824 */ /* 0x000fe200078e0215 */
[----:B------:R-:W-:Y:S01]  /*bc70*/  IADD3 R63, P5, PT, R63, R22, RZ ;  /* 0x000000163f3f7210 */ /* 0x000fe20007fbe0ff */
[----:B------:R-:W-:-:S03]  /*bc80*/  IMAD R0, R54, R31, RZ ;  /* 0x0000001f36007224 */ /* 0x000fc600078e02ff */
[----:B------:R-:W-:Y:S01]  /*bc90*/  ISETP.GE.U32.AND P1, PT, R63, R22, PT ;  /* 0x000000163f00720c */ /* 0x000fe20003f26070 */
[----:B------:R-:W-:-:S04]  /*bca0*/  IMAD.WIDE.U32 R22, R29, R34, RZ ;  /* 0x000000221d167225 */ /* 0x000fc800078e00ff */
[----:B------:R-:W-:Y:S02]  /*bcb0*/  IMAD.X R62, R21, 0x1, R62, P5 ;  /* 0x00000001153e7824 */ /* 0x000fe400028e063e */
[----:B------:R-:W-:-:S03]  /*bcc0*/  IMAD.WIDE.U32 R22, P2, R31, R32, R22 ;  /* 0x000000201f167225 */ /* 0x000fc60007840016 */
[----:B------:R-:W-:Y:S01]  /*bcd0*/  ISETP.GE.U32.AND.EX P1, PT, R62, R21, PT, P1 ;  /* 0x000000153e00720c */ /* 0x000fe20003f26110 */
[----:B------:R-:W-:Y:S01]  /*bce0*/  IMAD.MOV.U32 R56, RZ, RZ, R23 ;  /* 0x000000ffff387224 */ /* 0x000fe200078e0017 */
[----:B------:R-:W-:Y:S01]  /*bcf0*/  IADD3 RZ, P3, PT, R57, R22, RZ ;  /* 0x0000001639ff7210 */ /* 0x000fe20007f7e0ff */
[----:B------:R-:W-:Y:S01]  /*bd00*/  IMAD.X R57, RZ, RZ, RZ, P2 ;  /* 0x000000ffff397224 */ /* 0x000fe200010e06ff */
[----:B------:R-:W-:Y:S01]  /*bd10*/  SEL R23, RZ, 0x1, P1 ;  /* 0x00000001ff177807 */ /* 0x000fe20000800000 */
[C---:B------:R-:W-:Y:S02]  /*bd20*/  IMAD R21, R29.reuse, R36, R0 ;  /* 0x000000241d157224 */ /* 0x040fe400078e0200 */
[----:B------:R-:W-:-:S03]  /*bd30*/  IMAD.WIDE.U32.X R56, R29, R32, R56, P3 ;  /* 0x000000201d387225 */ /* 0x000fc600018e0438 */
[----:B------:R-:W-:-:S05]  /*bd40*/  IADD3 R22, P1, PT, R23, R56, RZ ;  /* 0x0000003817167210 */ /* 0x000fca0007f3e0ff */
[----:B------:R-:W-:Y:S02]  /*bd50*/  IMAD.X R23, RZ, RZ, R57, P1 ;  /* 0x000000ffff177224 */ /* 0x000fe400008e0639 */
[----:B------:R-:W-:-:S04]  /*bd60*/  IMAD.WIDE.U32 R22, R31, R36, R22 ;  /* 0x000000241f167225 */ /* 0x000fc800078e0016 */
        /* <DEDUP_REMOVED lines=8> */
[----:B------:R-:W-:Y:S02]  /*bdf0*/  IMAD.X R23, RZ, RZ, RZ, P2 ;  /* 0x000000ffff177224 */ /* 0x000fe400010e06ff */
[----:B------:R-:W-:Y:S01]  /*be00*/  IMAD.MOV.U32 R22, RZ, RZ, R21 ;  /* 0x000000ffff167224 */ /* 0x000fe200078e0015 */
[----:B------:R-:W-:Y:S01]  /*be10*/  ISETP.GE.U32.AND.EX P1, PT, R61, R56, PT, P1 ;  /* 0x000000383d00720c */ /* 0x000fe20003f26110 */
[----:B------:R-:W-:-:S03]  /*be20*/  IMAD.WIDE.U32 R20, R29, R37, RZ ;  /* 0x000000251d147225 */ /* 0x000fc600078e00ff */
[----:B------:R-:W-:Y:S01]  /*be30*/  SEL R57, RZ, 0x1, P1 ;  /* 0x00000001ff397807 */ /* 0x000fe20000800000 */
[----:B------:R-:W-:-:S04]  /*be40*/  IMAD.WIDE.U32.X R22, R29, R54, R22, P3 ;  /* 0x000000361d167225 */ /* 0x000fc800018e0416 */
[----:B------:R-:W-:Y:S01]  /*be50*/  IMAD.WIDE.U32 R20, P2, R31, R38, R20 ;  /* 0x000000261f147225 */ /* 0x000fe20007840014 */
[----:B------:R-:W-:-:S05]  /*be60*/  IADD3 R56, P1, PT, R57, R22, RZ ;  /* 0x0000001639387210 */ /* 0x000fca0007f3e0ff */
[----:B------:R-:W-:Y:S02]  /*be70*/  IMAD.X R57, RZ, RZ, R23, P1 ;  /* 0x000000ffff397224 */ /* 0x000fe400008e0617 */
[----:B------:R-:W-:-:S04]  /*be80*/  IMAD.WIDE.U32 R22, R31, R37, RZ ;  /* 0x000000251f167225 */ /* 0x000fc800078e00ff */
[----:B------:R-:W-:Y:S01]  /*be90*/  IMAD.WIDE.U32 R56, R31, R37, R56 ;  /* 0x000000251f387225 */ /* 0x000fe200078e0038 */
[----:B------:R-:W-:-:S03]  /*bea0*/  IADD3 RZ, P3, PT, R23, R20, RZ ;  /* 0x0000001417ff7210 */ /* 0x000fc60007f7e0ff */
[----:B------:R-:W-:-:S04]  /*beb0*/  IMAD.WIDE.U32.X R22, R26, R38, R64, P4 ;  /* 0x000000261a167225 */ /* 0x000fc800020e0440 */
[----:B------:R-:W-:Y:S01]  /*bec0*/  IMAD R20, R38, R31, RZ ;  /* 0x0000001f26147224 */ /* 0x000fe200078e02ff */
[----:B------:R-:W-:-:S03]  /*bed0*/  SEL R31, RZ, 0x1, P0 ;  /* 0x00000001ff1f7807 */ /* 0x000fc60000000000 */
[----:B------:R-:W-:Y:S01]  /*bee0*/  IMAD R65, R29, R37, R20 ;  /* 0x000000251d417224 */ /* 0x000fe200078e0214 */
[----:B------:R-:W-:Y:S01]  /*bef0*/  IADD3 R22, P4, P5, R56, R22, R31 ;  /* 0x0000001638167210 */ /* 0x000fe20007d9e01f */
[-C--:B------:R-:W-:Y:S02]  /*bf00*/  IMAD R31, R58, R33.reuse, RZ ;  /* 0x000000213a1f7224 */ /* 0x080fe400078e02ff */
[----:B------:R-:W-:Y:S01]  /*bf10*/  IMAD.IADD R65, R57, 0x1, R65 ;  /* 0x0000000139417824 */ /* 0x000fe200078e0241 */
[----:B------:R-:W-:Y:S01]  /*bf20*/  ISETP.GE.U32.AND P0, PT, R22, R56, PT ;  /* 0x000000381600720c */ /* 0x000fe20003f06070 */
[----:B------:R-:W-:-:S04]  /*bf30*/  IMAD.WIDE.U32 R56, R48, R33, RZ ;  /* 0x0000002130387225 */ /* 0x000fc800078e00ff */
[----:B------:R-:W-:Y:S01]  /*bf40*/  IMAD R31, R30, R48, R31 ;  /* 0x000000301e1f7224 */ /* 0x000fe200078e021f */
[----:B------:R-:W-:-:S03]  /*bf50*/  IADD3 R63, P6, PT, R63, R56, RZ ;  /* 0x000000383f3f7210 */ /* 0x000fc60007fde0ff */
[----:B------:R-:W-:Y:S01]  /*bf60*/  IMAD.IADD R31, R57, 0x1, R31 ;  /* 0x00000001391f7824 */ /* 0x000fe200078e021f */
[----:B------:R-:W-:Y:S01]  /*bf70*/  ISETP.GE.U32.AND P1, PT, R63, R56, PT ;  /* 0x000000383f00720c */ /* 0x000fe20003f26070 */
[----:B------:R-:W-:Y:S02]  /*bf80*/  IMAD.MOV.U32 R56, RZ, RZ, R21 ;  /* 0x000000ffff387224 */ /* 0x000fe400078e0015 */
[----:B------:R-:W-:-:S04]  /*bf90*/  IMAD.WIDE.U32 R20, R30, R34, RZ ;  /* 0x000000221e147225 */ /* 0x000fc800078e00ff */
[----:B------:R-:W-:Y:S02]  /*bfa0*/  IMAD.X R57, RZ, RZ, RZ, P2 ;  /* 0x000000ffff397224 */ /* 0x000fe400010e06ff */
[----:B------:R-:W-:-:S04]  /*bfb0*/  IMAD.WIDE.U32 R20, P2, R33, R32, R20 ;  /* 0x0000002021147225 */ /* 0x000fc80007840014 */
[----:B------:R-:W-:-:S04]  /*bfc0*/  IMAD.WIDE.U32.X R66, R29, R38, R56, P3 ;  /* 0x000000261d427225 */ /* 0x000fc800018e0438 */
[----:B------:R-:W-:-:S04]  /*bfd0*/  IMAD.WIDE.U32 R56, R33, R34, RZ ;  /* 0x0000002221387225 */ /* 0x000fc800078e00ff */
[----:B------:R-:W-:Y:S01]  /*bfe0*/  IMAD.X R62, R31, 0x1, R62, P6 ;  /* 0x000000011f3e7824 */ /* 0x000fe200030e063e */
[----:B------:R-:W-:Y:S01]  /*bff0*/  IADD3 RZ, P3, PT, R57, R20, RZ ;  /* 0x0000001439ff7210 */ /* 0x000fe20007f7e0ff */
[----:B------:R-:W-:Y:S01]  /*c000*/  IMAD.WIDE.U32 R56, R33, R48, RZ ;  /* 0x0000003021387225 */ /* 0x000fe200078e00ff */
[----:B------:R-:W-:Y:S02]  /*c010*/  IADD3.X R20, PT, PT, R65, R23, RZ, P4, P5 ;  /* 0x0000001741147210 */ /* 0x000fe400027ea4ff */
[----:B------:R-:W-:Y:S01]  /*c020*/  ISETP.GE.U32.AND.EX P1, PT, R62, R31, PT, P1 ;  /* 0x0000001f3e00720c */ /* 0x000fe20003f26110 */
[----:B------:R-:W-:Y:S01]  /*c030*/  IMAD.WIDE.U32 R68, P4, R33, R58, R68 ;  /* 0x0000003a21447225 */ /* 0x000fe20007880044 */
[----:B------:R-:W-:-:S03]  /*c040*/  ISETP.GE.U32.AND.EX P0, PT, R20, R65, PT, P0 ;  /* 0x000000411400720c */ /* 0x000fc60003f06100 */
[----:B------:R-:W-:Y:S01]  /*c050*/  IMAD.MOV.U32 R56, RZ, RZ, R69 ;  /* 0x000000ffff387224 */ /* 0x000fe200078e0045 */
[----:B------:R-:W-:Y:S01]  /*c060*/  IADD3 RZ, P5, PT, R57, R68, RZ ;  /* 0x0000004439ff7210 */ /* 0x000fe20007fbe0ff */
[----:B------:R-:W-:Y:S02]  /*c070*/  IMAD.X R57, RZ, RZ, RZ, P4 ;  /* 0x000000ffff397224 */ /* 0x000fe400020e06ff */
[----:B------:R-:W-:Y:S01]  /*c080*/  IMAD.MOV.U32 R64, RZ, RZ, R21 ;  /* 0x000000ffff407224 */ /* 0x000fe200078e0015 */
[----:B------:R-:W-:Y:S01]  /*c090*/  SEL R21, RZ, 0x1, P1 ;  /* 0x00000001ff157807 */ /* 0x000fe20000800000 */
[----:B------:R-:W-:-:S04]  /*c0a0*/  IMAD.WIDE.U32.X R56, R30, R58, R56, P5 ;  /* 0x0000003a1e387225 */ /* 0x000fc800028e0438 */
[----:B------:R-:W-:Y:S01]  /*c0b0*/  IMAD.X R65, RZ, RZ, RZ, P2 ;  /* 0x000000ffff417224 */ /* 0x000fe200010e06ff */
[----:B------:R-:W-:Y:S01]  /*c0c0*/  IADD3 R56, P1, PT, R21, R56, RZ ;  /* 0x0000003815387210 */ /* 0x000fe20007f3e0ff */
[----:B------:R-:W-:Y:S02]  /*c0d0*/  IMAD R21, R32, R33, RZ ;  /* 0x0000002120157224 */ /* 0x000fe400078e02ff */
[----:B------:R-:W-:-:S04]  /*c0e0*/  IMAD.WIDE.U32.X R64, R30, R32, R64, P3 ;  /* 0x000000201e407225 */ /* 0x000fc800018e0440 */
[----:B------:R-:W-:Y:S02]  /*c0f0*/  IMAD.X R57, RZ, RZ, R57, P1 ;  /* 0x000000ffff397224 */ /* 0x000fe400008e0639 */
[-C--:B------:R-:W-:Y:S02]  /*c100*/  IMAD R23, R30, R34.reuse, R21 ;  /* 0x000000221e177224 */ /* 0x080fe400078e0215 */
[----:B------:R-:W-:-:S04]  /*c110*/  IMAD.WIDE.U32 R56, R33, R34, R56 ;  /* 0x0000002221387225 */ /* 0x000fc800078e0038 */
[----:B------:R-:W-:Y:S01]  /*c120*/  IMAD.WIDE.U32 R68, R30, R36, RZ ;  /* 0x000000241e447225 */ /* 0x000fe200078e00ff */
[----:B------:R-:W-:-:S03]  /*c130*/  IADD3 R21, P2, PT, R0, R56, RZ ;  /* 0x0000003800157210 */ /* 0x000fc60007f5e0ff */
[----:B------:R-:W-:Y:S01]  /*c140*/  IMAD.IADD R0, R57, 0x1, R23 ;  /* 0x0000000139007824 */ /* 0x000fe200078e0217 */
[----:B------:R-:W-:Y:S01]  /*c150*/  ISETP.GE.U32.AND P1, PT, R21, R56, PT ;  /* 0x000000381500720c */ /* 0x000fe20003f26070 */
[----:B------:R-:W-:Y:S02]  /*c160*/  IMAD R23, R54, R33, RZ ;  /* 0x0000002136177224 */ /* 0x000fe400078e02ff */
[----:B------:R-:W-:Y:S02]  /*c170*/  IMAD.X R61, R0, 0x1, R61, P2 ;  /* 0x00000001003d7824 */ /* 0x000fe400010e063d */
[----:B------:R-:W-:-:S03]  /*c180*/  IMAD R23, R30, R36, R23 ;  /* 0x000000241e177224 */ /* 0x000fc600078e0217 */
[----:B------:R-:W-:-:S04]  /*c190*/  ISETP.GE.U32.AND.EX P1, PT, R61, R0, PT, P1 ;  /* 0x000000003d00720c */ /* 0x000fc80003f26110 */
[----:B------:R-:W-:-:S04]  /*c1a0*/  SEL R57, RZ, 0x1, P1 ;  /* 0x00000001ff397807 */ /* 0x000fc80000800000 */
[----:B------:R-:W-:-:S05]  /*c1b0*/  IADD3 R56, P1, PT, R57, R64, RZ ;  /* 0x0000004039387210 */ /* 0x000fca0007f3e0ff */
[----:B------:R-:W-:Y:S02]  /*c1c0*/  IMAD.X R57, RZ, RZ, R65, P1 ;  /* 0x000000ffff397224 */ /* 0x000fe400008e0641 */
[----:B------:R-:W-:-:S04]  /*c1d0*/  IMAD.WIDE.U32 R64, P2, R33, R54, R68 ;  /* 0x0000003621407225 */ /* 0x000fc80007840044 */
[----:B------:R-:W-:-:S04]  /*c1e0*/  IMAD.WIDE.U32 R68, R33, R36, RZ ;  /* 0x0000002421447225 */ /* 0x000fc800078e00ff */
[----:B------:R-:W-:Y:S01]  /*c1f0*/  IMAD.WIDE.U32 R56, R33, R36, R56 ;  /* 0x0000002421387225 */ /* 0x000fe200078e0038 */
[----:B------:R-:W-:-:S03]  /*c200*/  IADD3 RZ, P6, PT, R69, R64, RZ ;  /* 0x0000004045ff7210 */ /* 0x000fc60007fde0ff */
[----:B------:R-:W-:Y:S01]  /*c210*/  IMAD.WIDE.U32 R68, R30, R37, RZ ;  /* 0x000000251e447225 */ /* 0x000fe200078e00ff */
[----:B------:R-:W-:-:S03]  /*c220*/  IADD3 R29, P5, PT, R22, R56, RZ ;  /* 0x00000038161d7210 */ /* 0x000fc60007fbe0ff */
[----:B------:R-:W-:Y:S01]  /*c230*/  IMAD.IADD R31, R57, 0x1, R23 ;  /* 0x00000001391f7824 */ /* 0x000fe200078e0217 */
[----:B------:R-:W-:Y:S01]  /*c240*/  ISETP.GE.U32.AND P1, PT, R29, R56, PT ;  /* 0x000000381d00720c */ /* 0x000fe20003f26070 */
[----:B------:R-:W-:-:S04]  /*c250*/  IMAD.WIDE.U32 R68, P4, R33, R38, R68 ;  /* 0x0000002621447225 */ /* 0x000fc80007880044 */
[----:B------:R-:W-:-:S04]  /*c260*/  IMAD.WIDE.U32 R22, R33, R37, RZ ;  /* 0x0000002521167225 */ /* 0x000fc800078e00ff */
[----:B------:R-:W-:Y:S01]  /*c270*/  IMAD R64, R61, 0x3d1, RZ ;  /* 0x000003d13d407824 */ /* 0x000fe200078e02ff */
[----:B------:R-:W-:Y:S01]  /*c280*/  IADD3 RZ, P3, PT, R23, R68, RZ ;  /* 0x0000004417ff7210 */ /* 0x000fe20007f7e0ff */
[----:B------:R-:W-:-:S04]  /*c290*/  IMAD.WIDE.U32 R22, R21, 0x3d1, RZ ;  /* 0x000003d115167825 */ /* 0x000fc800078e00ff */
[----:B------:R-:W-:Y:S01]  /*c2a0*/  IMAD.X R57, RZ, RZ, RZ, P2 ;  /* 0x000000ffff397224 */ /* 0x000fe200010e06ff */
[----:B------:R-:W-:Y:S01]  /*c2b0*/  ISETP.GE.U32.AND P2, PT, R22, RZ, PT ;  /* 0x000000ff1600720c */ /* 0x000fe20003f46070 */
[----:B------:R-:W-:Y:S01]  /*c2c0*/  IMAD.MOV.U32 R56, RZ, RZ, R65 ;  /* 0x000000ffff387224 */ /* 0x000fe200078e0041 */
[CCC-:B------:R-:W-:Y:S01]  /*c2d0*/  IADD3 R0, PT, PT, R23.reuse, R21.reuse, R64.reuse ;  /* 0x0000001517007210 */ /* 0x1c0fe20007ffe040 */
[----:B------:R-:W-:Y:S02]  /*c2e0*/  IMAD.IADD R64, R23, 0x1, R64 ;  /* 0x0000000117407824 */ /* 0x000fe400078e0240 */
[----:B------:R-:W-:Y:S01]  /*c2f0*/  IMAD.WIDE.U32.X R56, R30, R54, R56, P6 ;  /* 0x000000361e387225 */ /* 0x000fe200030e0438 */
[----:B------:R-:W-:-:S03]  /*c300*/  ISETP.GE.U32.AND.EX P2, PT, R0, R21, PT, P2 ;  /* 0x000000150000720c */ /* 0x000fc60003f46120 */
[----:B------:R-:W-:Y:S01]  /*c310*/  IMAD.MOV.U32 R65, RZ, RZ, RZ ;  /* 0x000000ffff417224 */ /* 0x000fe200078e00ff */
[----:B------:R-:W-:Y:S01]  /*c320*/  SEL R26, RZ, 0x1, P2 ;  /* 0x00000001ff1a7807 */ /* 0x000fe20001000000 */
[----:B------:R-:W-:-:S03]  /*c330*/  IMAD.X R23, R31, 0x1, R20, P5 ;  /* 0x000000011f177824 */ /* 0x000fc600028e0614 */
[-C--:B------:R-:W-:Y:S02]  /*c340*/  IADD3 R21, P6, PT, R26, R22.reuse, RZ ;  /* 0x000000161a157210 */ /* 0x080fe40007fde0ff */
[----:B------:R-:W-:Y:S02]  /*c350*/  ISETP.GE.U32.AND.EX P1, PT, R23, R31, PT, P1 ;  /* 0x0000001f1700720c */ /* 0x000fe40003f26110 */
[----:B------:R-:W-:Y:S01]  /*c360*/  ISETP.GT.U32.AND P2, PT, R21, R22, PT ;  /* 0x000000161500720c */ /* 0x000fe20003f44070 */
[--C-:B------:R-:W-:Y:S02]  /*c370*/  IMAD.X R21, RZ, RZ, R64.reuse, P6 ;  /* 0x000000ffff157224 */ /* 0x100fe400030e0640 */
[----:B------:R-:W-:-:S03]  /*c380*/  IMAD.WIDE.U32 R64, R61, 0x3d1, R64 ;  /* 0x000003d13d407825 */ /* 0x000fc600078e0040 */
[----:B------:R-:W-:Y:S01]  /*c390*/  ISETP.GT.U32.AND.EX P2, PT, R21, R0, PT, P2 ;  /* 0x000000001500720c */ /* 0x000fe20003f44120 */
[----:B------:R-:W-:Y:S02]  /*c3a0*/  IMAD.MOV.U32 R21, RZ, RZ, RZ ;  /* 0x000000ffff157224 */ /* 0x000fe400078e00ff */
[----:B------:R-:W-:Y:S01]  /*c3b0*/  IMAD.MOV.U32 R20, RZ, RZ, R64 ;  /* 0x000000ffff147224 */ /* 0x000fe200078e0040 */
[----:B------:R-:W-:Y:S01]  /*c3c0*/  SEL R32, R26, 0x1, !P2 ;  /* 0x000000011a207807 */ /* 0x000fe20005000000 */
[----:B------:R-:W-:Y:S02]  /*c3d0*/  IMAD.IADD R21, R65, 0x1, R21 ;  /* 0x0000000141157824 */ /* 0x000fe400078e0215 */
[----:B------:R-:W-:-:S04]  /*c3e0*/  IMAD.WIDE.U32 R26, R48, R27, RZ ;  /* 0x0000001b301a7225 */ /* 0x000fc800078e00ff */
[----:B------:R-:W-:-:S04]  /*c3f0*/  IMAD.WIDE.U32 R64, R29, 0x3d1, R20 ;  /* 0x000003d11d407825 */ /* 0x000fc800078e0014 */
[----:B------:R-:W-:Y:S01]  /*c400*/  IMAD R21, R23, 0x3d1, RZ ;  /* 0x000003d117157824 */ /* 0x000fe200078e02ff */
[-C--:B------:R-:W-:Y:S01]  /*c410*/  IADD3 R32, P5, P6, R64, R61.reuse, R32 ;  /* 0x0000003d40207210 */ /* 0x080fe20007ebe020 */
[----:B------:R-:W-:Y:S02]  /*c420*/  IMAD.IADD R27, R27, 0x1, R60 ;  /* 0x000000011b1b7824 */ /* 0x000fe400078e023c */
[----:B------:R-:W-:Y:S01]  /*c430*/  IMAD.IADD R20, R65, 0x1, R21 ;  /* 0x0000000141147824 */ /* 0x000fe200078e0215 */
[----:B------:R-:W-:Y:S02]  /*c440*/  SEL R21, RZ, 0x1, P1 ;  /* 0x00000001ff157807 */ /* 0x000fe40000800000 */
[----:B------:R-:W-:Y:S01]  /*c450*/  ISETP.GE.U32.AND P2, PT, R32, R61, PT ;  /* 0x0000003d2000720c */ /* 0x000fe20003f46070 */
[----:B------:R-:W-:Y:S01]  /*c460*/  IMAD.MOV.U32 R61, RZ, RZ, RZ ;  /* 0x000000ffff3d7224 */ /* 0x000fe200078e00ff */
[----:B------:R-:W-:Y:S01]  /*c470*/  IADD3 R56, P1, PT, R21, R56, RZ ;  /* 0x0000003815387210 */ /* 0x000fe20007f3e0ff */
[----:B------:R-:W-:Y:S01]  /*c480*/  IMAD R21, R38, R33, RZ ;  /* 0x0000002126157224 */ /* 0x000fe200078e02ff */
[----:B------:R-:W-:-:S03]  /*c490*/  IADD3.X R34, PT, PT, R20, R29, RZ, P5, P6 ;  /* 0x0000001d14227210 */ /* 0x000fc60002fec4ff */
[----:B------:R-:W-:Y:S01]  /*c4a0*/  IMAD.X R57, RZ, RZ, R57, P1 ;  /* 0x000000ffff397224 */ /* 0x000fe200008e0639 */
[----:B------:R-:W-:Y:S01]  /*c4b0*/  ISETP.GE.U32.AND.EX P2, PT, R34, R29, PT, P2 ;  /* 0x0000001d2200720c */ /* 0x000fe20003f46120 */
[----:B------:R-:W-:-:S03]  /*c4c0*/  IMAD.WIDE.U32 R56, R33, R37, R56 ;  /* 0x0000002521387225 */ /* 0x000fc600078e0038 */
[----:B------:R-:W-:Y:S02]  /*c4d0*/  SEL R29, RZ, 0x1, P2 ;  /* 0x00000001ff1d7807 */ /* 0x000fe40001000000 */
[----:B------:R-:W-:Y:S01]  /*c4e0*/  IADD3 R31, P2, PT, R26, R22, RZ ;  /* 0x000000161a1f7210 */ /* 0x000fe20007f5e0ff */
[----:B------:R-:W-:Y:S01]  /*c4f0*/  IMAD R33, R30, R37, R21 ;  /* 0x000000251e217224 */ /* 0x000fe200078e0215 */
[----:B------:R-:W-:Y:S01]  /*c500*/  IADD3 R65, P5, PT, R29, R64, RZ ;  /* 0x000000401d417210 */ /* 0x000fe20007fbe0ff */
[----:B------:R-:W-:Y:S02]  /*c510*/  IMAD.MOV.U32 R21, RZ, RZ, RZ ;  /* 0x000000ffff157224 */ /* 0x000fe400078e00ff */
[----:B------:R-:W-:Y:S01]  /*c520*/  IMAD.IADD R33, R57, 0x1, R33 ;  /* 0x0000000139217824 */ /* 0x000fe200078e0221 */
[----:B------:R-:W-:Y:S01]  /*c530*/  ISETP.GT.U32.AND P1, PT, R65, R32, PT ;  /* 0x000000204100720c */ /* 0x000fe20003f24070 */
[----:B------:R-:W-:Y:S01]  /*c540*/  IMAD.WIDE.U32 R36, R23, 0x3d1, R20 ;  /* 0x000003d117247825 */ /* 0x000fe200078e0014 */
[----:B------:R-:W-:-:S03]  /*c550*/  SEL R21, RZ, 0x1, P0 ;  /* 0x00000001ff157807 */ /* 0x000fc60000000000 */
[----:B------:R-:W-:Y:S01]  /*c560*/  IMAD.X R57, RZ, RZ, R20, P5 ;  /* 0x000000ffff397224 */ /* 0x000fe200028e0614 */
[----:B------:R-:W-:Y:S01]  /*c570*/  IADD3 R21, P0, P6, R56, R66, R21 ;  /* 0x0000004238157210 */ /* 0x000fe20007e1e015 */
[----:B------:R-:W-:Y:S02]  /*c580*/  IMAD.IADD R37, R37, 0x1, R61 ;  /* 0x0000000125257824 */ /* 0x000fe400078e023d */
[----:B------:R-:W-:Y:S01]  /*c590*/  IMAD.X R0, R0, 0x1, R27, P2 ;  /* 0x0000000100007824 */ /* 0x000fe200010e061b */
[----:B------:R-:W-:Y:S01]  /*c5a0*/  IADD3.X R66, PT, PT, R33, R67, RZ, P0, P6 ;  /* 0x0000004321427210 */ /* 0x000fe200007ec4ff */
[----:B------:R-:W-:Y:S01]  /*c5b0*/  IMAD.WIDE.U32 R36, R21, 0x3d1, R36 ;  /* 0x000003d115247825 */ /* 0x000fe200078e0024 */
[----:B------:R-:W-:Y:S02]  /*c5c0*/  ISETP.GT.U32.AND.EX P1, PT, R57, R34, PT, P1 ;  /* 0x000000223900720c */ /* 0x000fe40003f24110 */
[----:B------:R-:W-:Y:S01]  /*c5d0*/  ISETP.GE.U32.AND P0, PT, R31, R26, PT ;  /* 0x0000001a1f00720c */ /* 0x000fe20003f06070 */
[----:B------:R-:W-:Y:S01]  /*c5e0*/  IMAD R57, R66, 0x3d1, RZ ;  /* 0x000003d142397824 */ /* 0x000fe200078e02ff */
[----:B------:R-:W-:Y:S01]  /*c5f0*/  SEL R29, R29, 0x1, !P1 ;  /* 0x000000011d1d7807 */ /* 0x000fe20004800000 */
[----:B------:R-:W-:Y:S01]  /*c600*/  IMAD.MOV.U32 R22, RZ, RZ, R69 ;  /* 0x000000ffff167224 */ /* 0x000fe200078e0045 */
[----:B------:R-:W-:Y:S01]  /*c610*/  ISETP.GE.U32.AND.EX P0, PT, R0, R27, PT, P0 ;  /* 0x0000001b0000720c */ /* 0x000fe20003f06100 */
[----:B------:R-:W-:Y:S01]  /*c620*/  IMAD.IADD R20, R37, 0x1, R57 ;  /* 0x0000000125147824 */ /* 0x000fe200078e0239 */
[----:B------:R-:W-:-:S02]  /*c630*/  IADD3 R29, P2, P5, R36, R23, R29 ;  /* 0x00000017241d7210 */ /* 0x000fc40007d5e01d */
[----:B------:R-:W-:Y:S02]  /*c640*/  SEL R26, RZ, 0x1, P0 ;  /* 0x00000001ff1a7807 */ /* 0x000fe40000000000 */
[----:B------:R-:W-:Y:S01]  /*c650*/  ISETP.GE.U32.AND P1, PT, R29, R23, PT ;  /* 0x000000171d00720c */ /* 0x000fe20003f26070 */
[----:B------:R-:W-:Y:S01]  /*c660*/  IMAD.X R23, RZ, RZ, RZ, P4 ;  /* 0x000000ffff177224 */ /* 0x000fe200020e06ff */
[----:B------:R-:W-:Y:S02]  /*c670*/  IADD3.X R48, PT, PT, R20, R21, RZ, P2, P5 ;  /* 0x0000001514307210 */ /* 0x000fe400017ea4ff */
[----:B------:R-:W-:Y:S01]  /*c680*/  IADD3 R32, P2, P4, R32, R35, R26 ;  /* 0x0000002320207210 */ /* 0x000fe20007c5e01a */
[----:B------:R-:W-:Y:S01]  /*c690*/  IMAD.WIDE.U32.X R22, R30, R38, R22, P3 ;  /* 0x000000261e167225 */ /* 0x000fe200018e0416 */
[----:B------:R-:W-:Y:S02]  /*c6a0*/  ISETP.GE.U32.AND.EX P0, PT, R48, R21, PT, P1 ;  /* 0x000000153000720c */ /* 0x000fe40003f06110 */
[----:B------:R-:W-:Y:S01]  /*c6b0*/  ISETP.GE.U32.AND P1, PT, R21, R56, PT ;  /* 0x000000381500720c */ /* 0x000fe20003f26070 */
[----:B------:R-:W-:Y:S01]  /*c6c0*/  IMAD.MOV.U32 R21, RZ, RZ, RZ ;  /* 0x000000ffff157224 */ /* 0x000fe200078e00ff */
[----:B------:R-:W-:-:S02]  /*c6d0*/  SEL R37, RZ, 0x1, P0 ;  /* 0x00000001ff257807 */ /* 0x000fc40000000000 */
[C---:B------:R-:W-:Y:S01]  /*c6e0*/  ISETP.GE.U32.AND.EX P0, PT, R66.reuse, R33, PT, P1 ;  /* 0x000000214200720c */ /* 0x040fe20003f06110 */
[----:B------:R-:W-:Y:S01]  /*c6f0*/  IMAD.WIDE.U32 R26, R66, 0x3d1, R20 ;  /* 0x000003d1421a7825 */ /* 0x000fe200078e0014 */
[----:B------:R-:W-:Y:S02]  /*c700*/  IADD3 R36, P5, PT, R37, R36, RZ ;  /* 0x0000002425247210 */ /* 0x000fe40007fbe0ff */
[----:B------:R-:W-:Y:S02]  /*c710*/  SEL R33, RZ, 0x1, P0 ;  /* 0x00000001ff217807 */ /* 0x000fe40000000000 */
[----:B------:R-:W-:Y:S01]  /*c720*/  ISETP.GE.U32.AND P1, PT, R32, R35, PT ;  /* 0x000000232000720c */ /* 0x000fe20003f26070 */
[----:B------:R-:W-:Y:S01]  /*c730*/  IMAD.MOV.U32 R35, RZ, RZ, RZ ;  /* 0x000000ffff237224 */ /* 0x000fe200078e00ff */
[----:B------:R-:W-:Y:S01]  /*c740*/  IADD3 R21, P3, PT, R33, R22, RZ ;  /* 0x0000001621157210 */ /* 0x000fe20007f7e0ff */
[----:B------:R-:W-:Y:S01]  /*c750*/  IMAD.X R33, RZ, RZ, R20, P5 ;  /* 0x000000ffff217224 */ /* 0x000fe200028e0614 */
[----:B------:R-:W-:Y:S01]  /*c760*/  ISETP.GT.U32.AND P0, PT, R36, R29, PT ;  /* 0x0000001d2400720c */ /* 0x000fe20003f04070 */
[----:B------:R-:W-:Y:S01]  /*c770*/  IMAD.IADD R27, R27, 0x1, R35 ;  /* 0x000000011b1b7824 */ /* 0x000fe200078e0223 */
[-C--:B------:R-:W-:Y:S01]  /*c780*/  IADD3.X R22, PT, PT, R34, R47.reuse, RZ, P2, P4 ;  /* 0x0000002f22167210 */ /* 0x080fe200017e84ff */
        /* <DEDUP_REMOVED lines=57> */
.L_x_36:
        /* <DEDUP_REMOVED lines=32> */
[----:B------:R-:W-:Y:S02]  /*cd20*/  IMAD.MOV.U32 R22, RZ, RZ, R47 ;  /* 0x000000ffff167224 */ /* 0x000fe400078e002f */
[----:B------:R-:W-:-:S08]  /*cd30*/  IMAD.MOV.U32 R23, RZ, RZ, R57 ;  /* 0x000000ffff177224 */ /* 0x000fd000078e0039 */
        /* <DEDUP_REMOVED lines=22> */
[----:B------:R-:W-:Y:S01]  /*cea0*/  ISETP.LT.U32.OR.EX P0, PT, R47, R27, !P0, P1 ;  /* 0x0000001b2f00720c */ /* 0x000fe20004701510 */
[----:B------:R-:W-:-:S12]  /*ceb0*/  IMAD.MOV.U32 R23, RZ, RZ, R57 ;  /* 0x000000ffff177224 */ /* 0x000fd800078e0039 */
[----:B------:R-:W-:Y:S05]  /*cec0*/  @P0 BRA `(.L_x_37) ;  /* 0x0000000400280947 */ /* 0x000fea0003800000 */
.L_x_38:
        /* <DEDUP_REMOVED lines=53> */
.L_x_39:
[----:B------:R-:W-:-:S04]  /*d220*/  ISETP.GE.U32.AND P0, PT, R31, R20, PT ;  /* 0x000000141f00720c */ /* 0x000fc80003f06070 */
[----:B------:R-:W-:-:S04]  /*d230*/  ISETP.GE.U32.AND.EX P0, PT, R34, R21, PT, P0 ;  /* 0x000000152200720c */ /* 0x000fc80003f06100 */
[----:B------:R-:W-:-:S04]  /*d240*/  SEL R23, RZ, 0x1, P0 ;  /* 0x00000001ff177807 */ /* 0x000fc80000000000 */
[----:B------:R-:W-:-:S04]  /*d250*/  IADD3 R26, P0, PT, R23, R26, RZ ;  /* 0x0000001a171a7210 */ /* 0x000fc80007f1e0ff */
[----:B------:R-:W-:Y:S01]  /*d260*/  IADD3 R32, P1, PT, -R26, R35, RZ ;  /* 0x000000231a207210 */ /* 0x000fe20007f3e1ff */
[----:B------:R-:W-:Y:S01]  /*d270*/  IMAD.X R22, RZ, RZ, R27, P0 ;  /* 0x000000ffff167224 */ /* 0x000fe200000e061b */
[----:B------:R-:W-:-:S04]  /*d280*/  ISETP.GE.U32.AND P0, PT, R35, R26, PT ;  /* 0x0000001a2300720c */ /* 0x000fc80003f06070 */
[C---:B------:R-:W-:Y:S01]  /*d290*/  ISETP.GE.U32.AND.EX P0, PT, R47.reuse, R22, PT, P0 ;  /* 0x000000162f00720c */ /* 0x040fe20003f06100 */
[----:B------:R-:W-:-:S03]  /*d2a0*/  IMAD.X R22, R47, 0x1, ~R22, P1 ;  /* 0x000000012f167824 */ /* 0x000fc600008e0e16 */
        /* <DEDUP_REMOVED lines=12> */
.L_x_37:
[-C--:B------:R-:W-:Y:S02]  /*d370*/  LEA.HI R21, P0, R46, R44.reuse, RZ, 0x1 ;  /* 0x0000002c2e157211 */ /* 0x080fe400078108ff */
[C---:B------:R-:W-:Y:S01]  /*d380*/  SHF.L.U64.HI R46, R45.reuse, 0x1, R46 ;  /* 0x000000012d2e7819 */ /* 0x040fe2000001022e */
[----:B------:R-:W-:Y:S01]  /*d390*/  IMAD.SHL.U32 R45, R45, 0x2, RZ ;  /* 0x000000022d2d7824 */ /* 0x000fe200078e00ff */
        /* <DEDUP_REMOVED lines=65> */
.L_x_40:
[----:B------:R-:W0:Y:S08]  /*d7b0*/  LDC.64 R20, c[0x3][RZ] ;  /* 0x00c00000ff147b82 */ /* 0x000e300000000a00 */
[----:B------:R-:W1:Y:S08]  /*d7c0*/  LDC.64 R28, c[0x3][0x8] ;  /* 0x00c00200ff1c7b82 */ /* 0x000e700000000a00 */
[----:B------:R-:W2:Y:S01]  /*d7d0*/  LDC.64 R26, c[0x3][0x10] ;  /* 0x00c00400ff1a7b82 */ /* 0x000ea20000000a00 */
[----:B0-----:R-:W-:-:S04]  /*d7e0*/  ISETP.GE.U32.AND P0, PT, R45, R20, PT ;  /* 0x000000142d00720c */ /* 0x001fc80003f06070 */
[----:B------:R-:W-:-:S04]  /*d7f0*/  ISETP.GE.U32.AND.EX P0, PT, R46, R21, PT, P0 ;  /* 0x000000152e00720c */ /* 0x000fc80003f06100 */
[----:B------:R-:W-:-:S04]  /*d800*/  SEL R39, RZ, 0x1, P0 ;  /* 0x00000001ff277807 */ /* 0x000fc80000000000 */
[----:B-1----:R-:W-:-:S04]  /*d810*/  IADD3 R39, P0, PT, R39, R28, RZ ;  /* 0x0000001c27277210 */ /* 0x002fc80007f1e0ff */
[----:B------:R-:W-:Y:S01]  /*d820*/  IADD3 R40, P1, PT, -R39, R34, RZ ;  /* 0x0000002227287210 */ /* 0x000fe20007f3e1ff */
[----:B------:R-:W-:Y:S01]  /*d830*/  IMAD.X R28, RZ, RZ, R29, P0 ;  /* 0x000000ffff1c7224 */ /* 0x000fe200000e061d */
[----:B------:R-:W-:-:S03]  /*d840*/  ISETP.GE.U32.AND P0, PT, R34, R39, PT ;  /* 0x000000272200720c */ /* 0x000fc60003f06070 */
[C---:B------:R-:W-:Y:S01]  /*d850*/  IMAD.X R39, R35.reuse, 0x1, ~R28, P1 ;  /* 0x0000000123277824 */ /* 0x040fe200008e0e1c */
[----:B------:R-:W-:-:S04]  /*d860*/  ISETP.GE.U32.AND.EX P0, PT, R35, R28, PT, P0 ;  /* 0x0000001c2300720c */ /* 0x000fc80003f06100 */
[----:B------:R-:W-:-:S04]  /*d870*/  SEL R29, RZ, 0x1, P0 ;  /* 0x00000001ff1d7807 */ /* 0x000fc80000000000 */
[----:B--2---:R-:W-:-:S04]  /*d880*/  IADD3 R29, P0, PT, R29, R26, RZ ;  /* 0x0000001a1d1d7210 */ /* 0x004fc80007f1e0ff */
[----:B------:R-:W-:Y:S01]  /*d890*/  IADD3 R44, P2, PT, -R29, R38, RZ ;  /* 0x000000261d2c7210 */ /* 0x000fe20007f5e1ff */
[----:B------:R-:W-:Y:S01]  /*d8a0*/  IMAD.X R27, RZ, RZ, R27, P0 ;  /* 0x000000ffff1b7224 */ /* 0x000fe200000e061b */
[----:B------:R-:W-:-:S04]  /*d8b0*/  ISETP.GE.U32.AND P0, PT, R38, R29, PT ;  /* 0x0000001d2600720c */ /* 0x000fc80003f06070 */
[C---:B------:R-:W-:Y:S01]  /*d8c0*/  ISETP.GE.U32.AND.EX P0, PT, R42.reuse, R27, PT, P0 ;  /* 0x0000001b2a00720c */ /* 0x040fe20003f06100 */
[----:B------:R-:W-:-:S03]  /*d8d0*/  IMAD.X R42, R42, 0x1, ~R27, P2 ;  /* 0x000000012a2a7824 */ /* 0x000fc600010e0e1b */
[----:B------:R-:W-:Y:S02]  /*d8e0*/  SEL R26, RZ, 0x1, P0 ;  /* 0x00000001ff1a7807 */ /* 0x000fe40000000000 */
[----:B------:R-:W-:Y:S02]  /*d8f0*/  IADD3 R20, P0, PT, R45, -R20, RZ ;  /* 0x800000142d147210 */ /* 0x000fe40007f1e0ff */
[----:B------:R-:W-:-:S03]  /*d900*/  IADD3 R37, P3, P4, R37, -R2, -R26 ;  /* 0x8000000225257210 */ /* 0x000fc60007c7e81a */
[----:B------:R-:W-:Y:S01]  /*d910*/  IMAD.X R29, R46, 0x1, ~R21, P0 ;  /* 0x000000012e1d7824 */ /* 0x000fe200000e0e15 */
[----:B------:R-:W-:-:S09]  /*d920*/  IADD3.X R36, PT, PT, R36, -0x1, ~R3, P3, P4 ;  /* 0xffffffff24247810 */ /* 0x000fd20001fe8c03 */
.L_x_41:
        /* <DEDUP_REMOVED lines=39> */
[----:B------:R-:W-:Y:S02]  /*dba0*/  IMAD.MOV.U32 R20, RZ, RZ, R43 ;  /* 0x000000ffff147224 */ /* 0x000fe400078e002b */
[----:B------:R-:W-:-:S06]  /*dbb0*/  IMAD.MOV.U32 R27, RZ, RZ, R46 ;  /* 0x000000ffff1b7224 */ /* 0x000fcc00078e002e */
        /* <DEDUP_REMOVED lines=24> */
[----:B------:R-:W-:-:S02]  /*dd40*/  IMAD.MOV.U32 R20, RZ, RZ, R43 ;  /* 0x000000ffff147224 */ /* 0x000fc400078e002b */
[----:B------:R-:W-:Y:S01]  /*dd50*/  IMAD.MOV.U32 R27, RZ, RZ, R46 ;  /* 0x000000ffff1b7224 */ /* 0x000fe200078e002e */
[----:B0-----:R-:W-:-:S04]  /*dd60*/  ISETP.GE.U32.AND P0, PT, R43, UR10, PT ;  /* 0x0000000a2b007c0c */ /* 0x001fc8000bf06070 */
[----:B------:R-:W-:-:S04]  /*dd70*/  ISETP.GE.U32.AND.EX P0, PT, R46, UR11, PT, P0 ;  /* 0x0000000b2e007c0c */ /* 0x000fc8000bf06100 */
[----:B------:R-:W-:-:S13]  /*dd80*/  ISETP.LT.U32.OR.EX P0, PT, R35, UR9, !P0, P1 ;  /* 0x0000000923007c0c */ /* 0x000fda000c701510 */
[----:B------:R-:W-:Y:S05]  /*dd90*/  @P0 BRA `(.L_x_43) ;  /* 0x0000000000600947 */ /* 0x000fea0003800000 */
.L_x_42:
        /* <DEDUP_REMOVED lines=9> */
[----:B------:R-:W-:-:S04]  /*de30*/  ISETP.GE.U32.AND P0, PT, R34, R41, PT ;  /* 0x000000292200720c */ /* 0x000fc80003f06070 */
[----:B------:R-:W-:-:S04]  /*de40*/  ISETP.GE.U32.AND.EX P0, PT, R35, R40, PT, P0 ;  /* 0x000000282300720c */ /* 0x000fc80003f06100 */
[----:B------:R-:W-:-:S04]  /*de50*/  SEL R29, RZ, 0x1, P0 ;  /* 0x00000001ff1d7807 */ /* 0x000fc80000000000 */
[----:B--2---:R-:W-:-:S04]  /*de60*/  IADD3 R29, P0, PT, R29, R26, RZ ;  /* 0x0000001a1d1d7210 */ /* 0x004fc80007f1e0ff */
[----:B------:R-:W-:Y:S01]  /*de70*/  IADD3 R44, P2, PT, -R29, R38, RZ ;  /* 0x000000261d2c7210 */ /* 0x000fe20007f5e1ff */
[----:B------:R-:W-:Y:S01]  /*de80*/  IMAD.X R28, RZ, RZ, R27, P0 ;  /* 0x000000ffff1c7224 */ /* 0x000fe200000e061b */
[----:B------:R-:W-:Y:S01]  /*de90*/  ISETP.GE.U32.AND P0, PT, R38, R29, PT ;  /* 0x0000001d2600720c */ /* 0x000fe20003f06070 */
[----:B------:R-:W-:Y:S02]  /*dea0*/  IMAD.X R29, R35, 0x1, ~R40, P1 ;  /* 0x00000001231d7824 */ /* 0x000fe400008e0e28 */
[C---:B------:R-:W-:Y:S01]  /*deb0*/  IMAD.X R41, R39.reuse, 0x1, ~R28, P2 ;  /* 0x0000000127297824 */ /* 0x040fe200010e0e1c */
[----:B------:R-:W-:-:S04]  /*dec0*/  ISETP.GE.U32.AND.EX P0, PT, R39, R28, PT, P0 ;  /* 0x0000001c2700720c */ /* 0x000fc80003f06100 */
[----:B------:R-:W-:Y:S02]  /*ded0*/  SEL R26, RZ, 0x1, P0 ;  /* 0x00000001ff1a7807 */ /* 0x000fe40000000000 */
[----:B------:R-:W-:Y:S02]  /*dee0*/  IADD3 R20, P0, PT, R43, -R20, RZ ;  /* 0x800000142b147210 */ /* 0x000fe40007f1e0ff */
[----:B------:R-:W-:-:S03]  /*def0*/  IADD3 R37, P3, P4, R37, -R2, -R26 ;  /* 0x8000000225257210 */ /* 0x000fc60007c7e81a */
[----:B------:R-:W-:Y:S01]  /*df00*/  IMAD.X R27, R46, 0x1, ~R21, P0 ;  /* 0x000000012e1b7824 */ /* 0x000fe200000e0e15 */
[----:B------:R-:W-:-:S09]  /*df10*/  IADD3.X R36, PT, PT, R36, -0x1, ~R3, P3, P4 ;  /* 0xffffffff24247810 */ /* 0x000fd20001fe8c03 */
.L_x_43:
[----:B------:R-:W-:Y:S01]  /*df20*/  LEA.HI R21, P0, R27, R42, RZ, 0x1 ;  /* 0x0000002a1b157211 */ /* 0x000fe200078108ff */
[----:B------:R-:W-:-:S03]  /*df30*/  IMAD.SHL.U32 R54, R20, 0x2, RZ ;  /* 0x0000000214367824 */ /* 0x000fc600078e00ff */
[-C--:B------:R-:W-:Y:S01]  /*df40*/  IADD3 R34, P2, PT, R42, R21.reuse, RZ ;  /* 0x000000152a227210 */ /* 0x080fe20007f5e0ff */
[----:B------:R-:W-:Y:S01]  /*df50*/  IMAD.X R26, RZ, RZ, R29, P0 ;  /* 0x000000ffff1a7224 */ /* 0x000fe200000e061d */
[----:B------:R-:W-:Y:S02]  /*df60*/  ISETP.GE.U32.AND P0, PT, R21, R42, PT ;  /* 0x0000002a1500720c */ /* 0x000fe40003f06070 */
[----:B------:R-:W-:Y:S01]  /*df70*/  ISETP.GE.U32.AND P1, PT, R34, R21, PT ;  /* 0x000000152200720c */ /* 0x000fe20003f26070 */
[----:B------:R-:W-:Y:S01]  /*df80*/  IMAD.X R35, R29, 0x1, R26, P2 ;  /* 0x000000011d237824 */ /* 0x000fe200010e061a */
[----:B------:R-:W-:Y:S02]  /*df90*/  ISETP.GE.U32.AND.EX P0, PT, R26, R29, PT, P0 ;  /* 0x0000001d1a00720c */ /* 0x000fe40003f06100 */
[----:B------:R-:W-:Y:S02]  /*dfa0*/  SHF.L.U64.HI R42, R20, 0x1, R27 ;  /* 0x00000001142a7819 */ /* 0x000fe4000001021b */
[----:B------:R-:W-:-:S02]  /*dfb0*/  ISETP.GE.U32.AND.EX P1, PT, R35, R26, PT, P1 ;  /* 0x0000001a2300720c */ /* 0x000fc40003f26110 */
        /* <DEDUP_REMOVED lines=58> */
.L_x_44:
        /* <DEDUP_REMOVED lines=16> */
[----:B------:R-:W-:-:S03]  /*e460*/  ISETP.GE.U32.AND P0, PT, R38, R27, PT ;  /* 0x0000001b2600720c */ /* 0x000fc60003f06070 */
[C---:B------:R-:W-:Y:S01]  /*e470*/  IMAD.X R37, R39.reuse, 0x1, ~R26, P2 ;  /* 0x0000000127257824 */ /* 0x040fe200010e0e1a */
[----:B------:R-:W-:-:S04]  /*e480*/  ISETP.GE.U32.AND.EX P0, PT, R39, R26, PT, P0 ;  /* 0x0000001a2700720c */ /* 0x000fc80003f06100 */
[----:B------:R-:W-:Y:S02]  /*e490*/  SEL R20, RZ, 0x1, P0 ;  /* 0x00000001ff147807 */ /* 0x000fe40000000000 */
[----:B------:R-:W-:Y:S02]  /*e4a0*/  IADD3 R54, P0, PT, R54, -R58, RZ ;  /* 0x8000003a36367210 */ /* 0x000fe40007f1e0ff */
[----:B------:R-:W-:-:S03]  /*e4b0*/  IADD3 R29, P3, P4, R29, -R2, -R20 ;  /* 0x800000021d1d7210 */ /* 0x000fc60007c7e814 */
[----:B------:R-:W-:Y:S01]  /*e4c0*/  IMAD.X R59, R42, 0x1, ~R59, P0 ;  /* 0x000000012a3b7824 */ /* 0x000fe200000e0e3b */
[----:B------:R-:W-:-:S09]  /*e4d0*/  IADD3.X R28, PT, PT, R28, -0x1, ~R3, P3, P4 ;  /* 0xffffffff1c1c7810 */ /* 0x000fd20001fe8c03 */
.L_x_45:
        /* <DEDUP_REMOVED lines=10> */
[CC--:B------:R-:W-:Y:S02]  /*e580*/  ISETP.LT.U32.AND P3, PT, R32.reuse, R45.reuse, PT ;  /* 0x0000002d2000720c */ /* 0x0c0fe40003f61070 */
        /* <DEDUP_REMOVED lines=8> */
.L_x_46:
        /* <DEDUP_REMOVED lines=20> */
.L_x_47:
[----:B------:R-:W0:Y:S08]  /*e750*/  LDC.64 R34, c[0x3][RZ] ;  /* 0x00c00000ff227b82 */ /* 0x000e300000000a00 */
[----:B------:R-:W1:Y:S08]  /*e760*/  LDC.64 R20, c[0x3][0x8] ;  /* 0x00c00200ff147b82 */ /* 0x000e700000000a00 */
[----:B------:R-:W2:Y:S01]  /*e770*/  LDC.64 R26, c[0x3][0x10] ;  /* 0x00c00400ff1a7b82 */ /* 0x000ea20000000a00 */
        /* <DEDUP_REMOVED lines=12> */
[C---:B------:R-:W-:Y:S01]  /*e840*/  IMAD.X R43, R0.reuse, 0x1, R21, P2 ;  /* 0x00000001002b7824 */ /* 0x040fe200010e0615 */
[----:B------:R-:W-:Y:S02]  /*e850*/  IADD3 R20, P2, PT, R45, R20, RZ ;  /* 0x000000142d147210 */ /* 0x000fe40007f5e0ff */
[----:B------:R-:W-:Y:S02]  /*e860*/  ISETP.GE.U32.AND P1, PT, R41, R31, PT ;  /* 0x0000001f2900720c */ /* 0x000fe40003f26070 */
[----:B------:R-:W-:Y:S01]  /*e870*/  ISETP.GE.U32.AND.EX P0, PT, R0, R22, PT, P0 ;  /* 0x000000160000720c */ /* 0x000fe20003f06100 */
[----:B------:R-:W-:Y:S01]  /*e880*/  IMAD.X R22, RZ, RZ, R47, P2 ;  /* 0x000000ffff167224 */ /* 0x000fe200010e062f */
[----:B------:R-:W-:Y:S02]  /*e890*/  ISETP.GE.U32.AND.EX P1, PT, R43, R0, PT, P1 ;  /* 0x000000002b00720c */ /* 0x000fe40003f26110 */
[----:B------:R-:W-:-:S02]  /*e8a0*/  ISETP.GE.U32.AND P2, PT, R41, R20, PT ;  /* 0x000000142900720c */ /* 0x000fc40003f46070 */
[----:B------:R-:W-:Y:S02]  /*e8b0*/  SEL R21, RZ, 0x1, P0 ;  /* 0x00000001ff157807 */ /* 0x000fe40000000000 */
[----:B------:R-:W-:Y:S02]  /*e8c0*/  SEL R0, RZ, 0x1, P1 ;  /* 0x00000001ff007807 */ /* 0x000fe40000800000 */
[----:B------:R-:W-:Y:S02]  /*e8d0*/  ISETP.GE.U32.AND.EX P0, PT, R43, R22, PT, P2 ;  /* 0x000000162b00720c */ /* 0x000fe40003f06120 */
[----:B------:R-:W-:Y:S02]  /*e8e0*/  IADD3 R0, P1, P2, R23, R0, R21 ;  /* 0x0000000017007210 */ /* 0x000fe40007a3e015 */
[----:B------:R-:W-:Y:S02]  /*e8f0*/  SEL R21, RZ, 0x1, P0 ;  /* 0x00000001ff157807 */ /* 0x000fe40000000000 */
[----:B--2---:R-:W-:-:S02]  /*e900*/  IADD3 R31, P3, PT, R0, R26, RZ ;  /* 0x0000001a001f7210 */ /* 0x004fc40007f7e0ff */
[----:B------:R-:W-:Y:S02]  /*e910*/  IADD3.X R39, PT, PT, R48, RZ, RZ, P1, P2 ;  /* 0x000000ff30277210 */ /* 0x000fe40000fe44ff */
[----:B------:R-:W-:Y:S02]  /*e920*/  IADD3 R26, P2, PT, R36, R21, RZ ;  /* 0x00000015241a7210 */ /* 0x000fe40007f5e0ff */
[----:B------:R-:W-:Y:S01]  /*e930*/  ISETP.GE.U32.AND P0, PT, R0, R23, PT ;  /* 0x000000170000720c */ /* 0x000fe20003f06070 */
[----:B------:R-:W-:Y:S01]  /*e940*/  IMAD.X R36, R39, 0x1, R27, P3 ;  /* 0x0000000127247824 */ /* 0x000fe200018e061b */
[C---:B------:R-:W-:Y:S01]  /*e950*/  ISETP.GE.U32.AND P1, PT, R31.reuse, R0, PT ;  /* 0x000000001f00720c */ /* 0x040fe20003f26070 */
[----:B------:R-:W-:Y:S01]  /*e960*/  IMAD.X R21, RZ, RZ, R37, P2 ;  /* 0x000000ffff157224 */ /* 0x000fe200010e0625 */
[----:B------:R-:W-:Y:S02]  /*e970*/  ISETP.GE.U32.AND P2, PT, R31, R26, PT ;  /* 0x0000001a1f00720c */ /* 0x000fe40003f46070 */
[----:B------:R-:W-:-:S02]  /*e980*/  ISETP.GE.U32.AND.EX P0, PT, R39, R48, PT, P0 ;  /* 0x000000302700720c */ /* 0x000fc40003f06100 */
[C---:B------:R-:W-:Y:S02]  /*e990*/  ISETP.GE.U32.AND.EX P1, PT, R36.reuse, R39, PT, P1 ;  /* 0x000000272400720c */ /* 0x040fe40003f26110 */
[----:B------:R-:W-:Y:S02]  /*e9a0*/  ISETP.GE.U32.AND.EX P2, PT, R36, R21, PT, P2 ;  /* 0x000000152400720c */ /* 0x000fe40003f46120 */
[----:B------:R-:W-:Y:S02]  /*e9b0*/  SEL R23, RZ, 0x1, P0 ;  /* 0x00000001ff177807 */ /* 0x000fe40000000000 */
[----:B------:R-:W-:Y:S02]  /*e9c0*/  SEL R32, RZ, 0x1, P1 ;  /* 0x00000001ff207807 */ /* 0x000fe40000800000 */
[----:B------:R-:W-:Y:S02]  /*e9d0*/  SEL R0, RZ, 0x1, P2 ;  /* 0x00000001ff007807 */ /* 0x000fe40001000000 */
[----:B------:R-:W-:-:S02]  /*e9e0*/  IADD3 R33, P0, P1, R33, R32, R23 ;  /* 0x0000002021217210 */ /* 0x000fc4000791e017 */
[----:B------:R-:W-:Y:S01]  /*e9f0*/  IADD3 R23, P4, PT, R29, R0, RZ ;  /* 0x000000001d177210 */ /* 0x000fe20007f9e0ff */
[----:B------:R-:W-:Y:S01]  /*ea00*/  IMAD.MOV.U32 R0, RZ, RZ, R35 ;  /* 0x000000ffff007224 */ /* 0x000fe200078e0023 */
        /* <DEDUP_REMOVED lines=9> */
.L_x_48:
[----:B------:R-:W-:-:S04]  /*eaa0*/  IMAD.WIDE.U32 R28, R19, R10, RZ ;  /* 0x0000000a131c7225 */ /* 0x000fc800078e00ff */
[----:B------:R-:W-:Y:S02]  /*eab0*/  IMAD R37, R11, R16, RZ ;  /* 0x000000100b257224 */ /* 0x000fe400078e02ff */
[----:B------:R-:W-:-:S04]  /*eac0*/  IMAD.WIDE.U32 R32, P0, R18, R11, R28 ;  /* 0x0000000b12207225 */ /* 0x000fc8000780001c */
[----:B------:R-:W-:-:S04]  /*ead0*/  IMAD.WIDE.U32 R28, R18, R10, RZ ;  /* 0x0000000a121c7225 */ /* 0x000fc800078e00ff */
[----:B------:R-:W-:Y:S01]  /*eae0*/  IMAD.X R39, RZ, RZ, RZ, P0 ;  /* 0x000000ffff277224 */ /* 0x000fe200000e06ff */
[----:B------:R-:W-:Y:S01]  /*eaf0*/  IADD3 RZ, P0, PT, R29, R32, RZ ;  /* 0x000000201dff7210 */ /* 0x000fe20007f1e0ff */
[----:B------:R-:W-:Y:S02]  /*eb00*/  IMAD.MOV.U32 R38, RZ, RZ, R33 ;  /* 0x000000ffff267224 */ /* 0x000fe400078e0021 */
[----:B------:R-:W-:-:S04]  /*eb10*/  IMAD.WIDE.U32 R28, R17, R10, RZ ;  /* 0x0000000a111c7225 */ /* 0x000fc800078e00ff */
[----:B------:R-:W-:-:S04]  /*eb20*/  IMAD.WIDE.U32.X R38, R19, R11, R38, P0 ;  /* 0x0000000b13267225 */ /* 0x000fc800000e0426 */
[----:B------:R-:W-:-:S04]  /*eb30*/  IMAD.WIDE.U32 R32, R10, R16, RZ ;  /* 0x000000100a207225 */ /* 0x000fc800078e00ff */
[----:B------:R-:W-:-:S04]  /*eb40*/  IMAD.WIDE.U32 R38, R18, R8, R38 ;  /* 0x0000000812267225 */ /* 0x000fc800078e0026 */
[----:B------:R-:W-:Y:S01]  /*eb50*/  IMAD R35, R9, R18, RZ ;  /* 0x0000001209237224 */ /* 0x000fe200078e02ff */
[----:B------:R-:W-:Y:S01]  /*eb60*/  IADD3 R30, P1, PT, R38, R32, RZ ;  /* 0x00000020261e7210 */ /* 0x000fe20007f3e0ff */
[----:B------:R-:W-:Y:S02]  /*eb70*/  IMAD R37, R10, R17, R37 ;  /* 0x000000110a257224 */ /* 0x000fe400078e0225 */
[----:B------:R-:W-:-:S04]  /*eb80*/  IMAD.WIDE.U32 R28, P0, R11, R16, R28 ;  /* 0x000000100b1c7225 */ /* 0x000fc8000780001c */
[----:B------:R-:W-:Y:S02]  /*eb90*/  IMAD R58, R19, R8, R35 ;  /* 0x00000008133a7224 */ /* 0x000fe400078e0223 */
[----:B------:R-:W-:Y:S02]  /*eba0*/  IMAD.IADD R41, R33, 0x1, R37 ;  /* 0x0000000121297824 */ /* 0x000fe400078e0225 */
[----:B------:R-:W-:-:S03]  /*ebb0*/  IMAD.WIDE.U32 R34, R16, R10, RZ ;  /* 0x0000000a10227225 */ /* 0x000fc600078e00ff */
[----:B------:R-:W-:Y:S01]  /*ebc0*/  IADD3.X R58, PT, PT, R41, R39, R58, P1, !PT ;  /* 0x00000027293a7210 */ /* 0x000fe20000ffe43a */
[----:B------:R-:W-:Y:S01]  /*ebd0*/  IMAD.X R37, RZ, RZ, RZ, P0 ;  /* 0x000000ffff257224 */ /* 0x000fe200000e06ff */
[----:B------:R-:W-:Y:S01]  /*ebe0*/  ISETP.GE.U32.AND P0, PT, R30, R32, PT ;  /* 0x000000201e00720c */ /* 0x000fe20003f06070 */
[----:B------:R-:W-:Y:S01]  /*ebf0*/  IMAD.WIDE.U32 R32, R19, R8, RZ ;  /* 0x0000000813207225 */ /* 0x000fe200078e00ff */
[----:B------:R-:W-:Y:S02]  /*ec00*/  IADD3 RZ, P2, PT, R35, R28, RZ ;  /* 0x0000001c23ff7210 */ /* 0x000fe40007f5e0ff */
[----:B------:R-:W-:Y:S01]  /*ec10*/  ISETP.GE.U32.AND.EX P0, PT, R58, R41, PT, P0 ;  /* 0x000000293a00720c */ /* 0x000fe20003f06100 */
[----:B------:R-:W-:Y:S02]  /*ec20*/  IMAD.MOV.U32 R36, RZ, RZ, R29 ;  /* 0x000000ffff247224 */ /* 0x000fe400078e001d */
[----:B------:R-:W-:Y:S01]  /*ec30*/  IMAD.WIDE.U32 R28, R17, R8, RZ ;  /* 0x00000008111c7225 */ /* 0x000fe200078e00ff */
[----:B------:R-:W-:-:S03]  /*ec40*/  SEL R41, RZ, 0x1, P0 ;  /* 0x00000001ff297807 */ /* 0x000fc60000000000 */
[----:B------:R-:W-:-:S04]  /*ec50*/  IMAD.WIDE.U32 R38, R18, R8, RZ ;  /* 0x0000000812267225 */ /* 0x000fc800078e00ff */
[----:B------:R-:W-:-:S04]  /*ec60*/  IMAD.WIDE.U32 R32, P1, R18, R9, R32 ;  /* 0x0000000912207225 */ /* 0x000fc80007820020 */
[----:B------:R-:W-:-:S04]  /*ec70*/  IMAD.WIDE.U32.X R36, R11, R17, R36, P2 ;  /* 0x000000110b247225 */ /* 0x000fc800010e0424 */
[----:B------:R-:W-:Y:S01]  /*ec80*/  IMAD.X R61, RZ, RZ, RZ, P1 ;  /* 0x000000ffff3d7224 */ /* 0x000fe200008e06ff */
[----:B------:R-:W-:Y:S01]  /*ec90*/  IADD3 RZ, P1, PT, R39, R32, RZ ;  /* 0x0000002027ff7210 */ /* 0x000fe20007f3e0ff */
[----:B------:R-:W-:Y:S01]  /*eca0*/  IMAD.WIDE.U32 R34, R16, R8, RZ ;  /* 0x0000000810227225 */ /* 0x000fe200078e00ff */
[----:B------:R-:W-:-:S03]  /*ecb0*/  IADD3 R34, P2, PT, R41, R36, RZ ;  /* 0x0000002429227210 */ /* 0x000fc60007f5e0ff */
[----:B------:R-:W-:-:S04]  /*ecc0*/  IMAD.WIDE.U32 R28, P0, R16, R9, R28 ;  /* 0x00000009101c7225 */ /* 0x000fc8000780001c */
[----:B------:R-:W-:Y:S01]  /*ecd0*/  IMAD.MOV.U32 R60, RZ, RZ, R33 ;  /* 0x000000ffff3c7224 */ /* 0x000fe200078e0021 */
[----:B------:R-:W-:Y:S01]  /*ece0*/  IADD3 RZ, P5, PT, R35, R28, RZ ;  /* 0x0000001c23ff7210 */ /* 0x000fe20007fbe0ff */
[----:B------:R-:W-:Y:S02]  /*ecf0*/  IMAD.X R35, RZ, RZ, R37, P2 ;  /* 0x000000ffff237224 */ /* 0x000fe400010e0625 */
[----:B------:R-:W-:-:S04]  /*ed00*/  IMAD.WIDE.U32.X R60, R19, R9, R60, P1 ;  /* 0x00000009133c7225 */ /* 0x000fc800008e043c */
[----:B------:R-:W-:Y:S02]  /*ed10*/  IMAD R33, R9, R16, RZ ;  /* 0x0000001009217224 */ /* 0x000fe400078e02ff */
[----:B------:R-:W-:Y:S02]  /*ed20*/  IMAD R39, R7, R18, RZ ;  /* 0x0000001207277224 */ /* 0x000fe400078e02ff */
[-C--:B------:R-:W-:Y:S02]  /*ed30*/  IMAD R41, R17, R8.reuse, R33 ;  /* 0x0000000811297224 */ /* 0x080fe400078e0221 */
[----:B------:R-:W-:-:S04]  /*ed40*/  IMAD.WIDE.U32 R34, R16, R8, R34 ;  /* 0x0000000810227225 */ /* 0x000fc800078e0022 */
[----:B------:R-:W-:-:S04]  /*ed50*/  IMAD.WIDE.U32 R60, R18, R6, R60 ;  /* 0x00000006123c7225 */ /* 0x000fc800078e003c */
[----:B------:R-:W-:Y:S01]  /*ed60*/  IMAD.WIDE.U32 R46, R19, R6, RZ ;  /* 0x00000006132e7225 */ /* 0x000fe200078e00ff */
[----:B------:R-:W-:-:S03]  /*ed70*/  IADD3 R57, P4, PT, R60, R34, RZ ;  /* 0x000000223c397210 */ /* 0x000fc60007f9e0ff */
[-C--:B------:R-:W-:Y:S02]  /*ed80*/  IMAD R39, R19, R6.reuse, R39 ;  /* 0x0000000613277224 */ /* 0x080fe400078e0227 */
[----:B------:R-:W-:Y:S02]  /*ed90*/  IMAD.IADD R35, R35, 0x1, R41 ;  /* 0x0000000123237824 */ /* 0x000fe400078e0229 */
[----:B------:R-:W-:-:S03]  /*eda0*/  IMAD.WIDE.U32 R36, R18, R6, RZ ;  /* 0x0000000612247225 */ /* 0x000fc600078e00ff */
[----:B------:R-:W-:Y:S01]  /*edb0*/  IADD3.X R60, PT, PT, R35, R61, R39, P4, !PT ;  /* 0x0000003d233c7210 */ /* 0x000fe200027fe427 */
[----:B------:R-:W-:-:S04]  /*edc0*/  IMAD.WIDE.U32 R42, R19, R4, RZ ;  /* 0x00000004132a7225 */ /* 0x000fc800078e00ff */
[----:B------:R-:W-:-:S04]  /*edd0*/  IMAD.WIDE.U32 R46, P3, R18, R7, R46 ;  /* 0x00000007122e7225 */ /* 0x000fc8000786002e */
[----:B------:R-:W-:Y:S01]  /*ede0*/  IMAD.X R45, RZ, RZ, RZ, P0 ;  /* 0x000000ffff2d7224 */ /* 0x000fe200000e06ff */
[----:B------:R-:W-:Y:S01]  /*edf0*/  ISETP.GE.U32.AND P0, PT, R57, R34, PT ;  /* 0x000000223900720c */ /* 0x000fe20003f06070 */
[----:B------:R-:W-:Y:S01]  /*ee00*/  IMAD.MOV.U32 R44, RZ, RZ, R29 ;  /* 0x000000ffff2c7224 */ /* 0x000fe200078e001d */
[----:B------:R-:W-:Y:S01]  /*ee10*/  IADD3 RZ, P2, PT, R37, R46, RZ ;  /* 0x0000002e25ff7210 */ /* 0x000fe20007f5e0ff */
[----:B------:R-:W-:Y:S01]  /*ee20*/  IMAD.WIDE.U32 R32, R18, R4, RZ ;  /* 0x0000000412207225 */ /* 0x000fe200078e00ff */
[----:B------:R-:W-:-:S03]  /*ee30*/  ISETP.GE.U32.AND.EX P0, PT, R60, R35, PT, P0 ;  /* 0x000000233c00720c */ /* 0x000fc60003f06100 */
[----:B------:R-:W-:Y:S01]  /*ee40*/  IMAD.WIDE.U32 R42, P1, R18, R5, R42 ;  /* 0x00000005122a7225 */ /* 0x000fe2000782002a */
[----:B------:R-:W-:-:S03]  /*ee50*/  SEL R61, RZ, 0x1, P0 ;  /* 0x00000001ff3d7807 */ /* 0x000fc60000000000 */
[----:B------:R-:W-:Y:S01]  /*ee60*/  IMAD.WIDE.U32 R36, R17, R6, RZ ;  /* 0x0000000611247225 */ /* 0x000fe200078e00ff */
[----:B------:R-:W-:-:S03]  /*ee70*/  IADD3 RZ, P6, PT, R33, R42, RZ ;  /* 0x0000002a21ff7210 */ /* 0x000fc60007fde0ff */
[----:B------:R-:W-:-:S04]  /*ee80*/  IMAD.WIDE.U32 R34, R15, R10, RZ ;  /* 0x0000000a0f227225 */ /* 0x000fc800078e00ff */
[----:B------:R-:W-:-:S04]  /*ee90*/  IMAD.WIDE.U32.X R44, R17, R9, R44, P5 ;  /* 0x00000009112c7225 */ /* 0x000fc800028e042c */
[----:B------:R-:W-:Y:S01]  /*eea0*/  IMAD.WIDE.U32 R32, R14, R10, RZ ;  /* 0x0000000a0e207225 */ /* 0x000fe200078e00ff */
[----:B------:R-:W-:-:S03]  /*eeb0*/  IADD3 R32, P5, PT, R61, R44, RZ ;  /* 0x0000002c3d207210 */ /* 0x000fc60007fbe0ff */
[----:B------:R-:W-:-:S04]  /*eec0*/  IMAD.WIDE.U32 R36, P4, R16, R7, R36 ;  /* 0x0000000710247225 */ /* 0x000fc80007880024 */
[----:B------:R-:W-:-:S04]  /*eed0*/  IMAD.WIDE.U32 R34, P0, R11, R14, R34 ;  /* 0x0000000e0b227225 */ /* 0x000fc80007800022 */
[----:B------:R-:W-:-:S04]  /*eee0*/  IMAD.WIDE.U32 R40, R16, R6, RZ ;  /* 0x0000000610287225 */ /* 0x000fc800078e00ff */
[----:B------:R-:W-:Y:S01]  /*eef0*/  IMAD.X R39, RZ, RZ, RZ, P4 ;  /* 0x000000ffff277224 */ /* 0x000fe200020e06ff */
[----:B------:R-:W-:Y:S01]  /*ef00*/  IADD3 RZ, P4, PT, R33, R34, RZ ;  /* 0x0000002221ff7210 */ /* 0x000fe20007f9e0ff */
[----:B------:R-:W-:Y:S02]  /*ef10*/  IMAD.X R33, RZ, RZ, R45, P5 ;  /* 0x000000ffff217224 */ /* 0x000fe400028e062d */
[----:B------:R-:W-:Y:S02]  /*ef20*/  IMAD R45, R5, R18, RZ ;  /* 0x00000012052d7224 */ /* 0x000fe400078e02ff */
[----:B------:R-:W-:Y:S01]  /*ef30*/  IMAD.X R29, RZ, RZ, RZ, P3 ;  /* 0x000000ffff1d7224 */ /* 0x000fe200018e06ff */
[----:B------:R-:W-:Y:S01]  /*ef40*/  IADD3 RZ, P3, PT, R41, R36, RZ ;  /* 0x0000002429ff7210 */ /* 0x000fe20007f7e0ff */
[----:B------:R-:W-:Y:S02]  /*ef50*/  IMAD.MOV.U32 R28, RZ, RZ, R47 ;  /* 0x000000ffff1c7224 */ /* 0x000fe400078e002f */
[----:B------:R-:W-:-:S02]  /*ef60*/  IMAD R63, R11, R14, RZ ;  /* 0x0000000e0b3f7224 */ /* 0x000fc400078e02ff */
[----:B------:R-:W-:-:S04]  /*ef70*/  IMAD.WIDE.U32 R40, R10, R14, RZ ;  /* 0x0000000e0a287225 */ /* 0x000fc800078e00ff */
[----:B------:R-:W-:Y:S01]  /*ef80*/  IMAD.MOV.U32 R38, RZ, RZ, R37 ;  /* 0x000000ffff267224 */ /* 0x000fe200078e0025 */
[----:B------:R-:W-:Y:S01]  /*ef90*/  IADD3 R48, P5, PT, R57, R40, RZ ;  /* 0x0000002839307210 */ /* 0x000fe20007fbe0ff */
[C---:B------:R-:W-:Y:S02]  /*efa0*/  IMAD R61, R19.reuse, R4, R45 ;  /* 0x00000004133d7224 */ /* 0x040fe400078e022d */
[----:B------:R-:W-:-:S04]  /*efb0*/  IMAD.WIDE.U32.X R36, R19, R7, R28, P2 ;  /* 0x0000000713247225 */ /* 0x000fc800010e041c */
[----:B------:R-:W-:Y:S02]  /*efc0*/  IMAD R45, R10, R15, R63 ;  /* 0x0000000f0a2d7224 */ /* 0x000fe400078e023f */
[----:B------:R-:W-:Y:S02]  /*efd0*/  IMAD R47, R7, R16, RZ ;  /* 0x00000010072f7224 */ /* 0x000fe400078e02ff */
[----:B------:R-:W-:Y:S02]  /*efe0*/  IMAD.IADD R45, R41, 0x1, R45 ;  /* 0x00000001292d7824 */ /* 0x000fe400078e022d */
[----:B------:R-:W-:-:S04]  /*eff0*/  IMAD.WIDE.U32 R28, R16, R6, R32 ;  /* 0x00000006101c7225 */ /* 0x000fc800078e0020 */
[----:B------:R-:W-:Y:S02]  /*f000*/  IMAD R47, R17, R6, R47 ;  /* 0x00000006112f7224 */ /* 0x000fe400078e022f */
[----:B------:R-:W-:-:S04]  /*f010*/  IMAD.WIDE.U32 R32, R18, R4, R36 ;  /* 0x0000000412207225 */ /* 0x000fc800078e0024 */
[----:B------:R-:W-:Y:S01]  /*f020*/  IMAD.X R37, RZ, RZ, RZ, P0 ;  /* 0x000000ffff257224 */ /* 0x000fe200000e06ff */
[----:B------:R-:W-:Y:S01]  /*f030*/  ISETP.GE.U32.AND P0, PT, R48, R40, PT ;  /* 0x000000283000720c */ /* 0x000fe20003f06070 */
[----:B------:R-:W-:Y:S01]  /*f040*/  IMAD.X R60, R45, 0x1, R60, P5 ;  /* 0x000000012d3c7824 */ /* 0x000fe200028e063c */
[----:B------:R-:W-:Y:S01]  /*f050*/  IADD3 R63, P2, PT, R32, R28, RZ ;  /* 0x0000001c203f7210 */ /* 0x000fe20007f5e0ff */
[----:B------:R-:W-:Y:S02]  /*f060*/  IMAD.IADD R29, R29, 0x1, R47 ;  /* 0x000000011d1d7824 */ /* 0x000fe400078e022f */
[----:B------:R-:W-:Y:S01]  /*f070*/  IMAD.MOV.U32 R36, RZ, RZ, R35 ;  /* 0x000000ffff247224 */ /* 0x000fe200078e0023 */
[----:B------:R-:W-:Y:S01]  /*f080*/  ISETP.GE.U32.AND.EX P0, PT, R60, R45, PT, P0 ;  /* 0x0000002d3c00720c */ /* 0x000fe20003f06100 */
[----:B------:R-:W-:Y:S01]  /*f090*/  IMAD.WIDE.U32 R34, R15, R6, RZ ;  /* 0x000000060f227225 */ /* 0x000fe200078e00ff */
[----:B------:R-:W-:Y:S02]  /*f0a0*/  IADD3.X R61, PT, PT, R29, R33, R61, P2, !PT ;  /* 0x000000211d3d7210 */ /* 0x000fe400017fe43d */
[----:B------:R-:W-:Y:S01]  /*f0b0*/  ISETP.GE.U32.AND P2, PT, R63, R28, PT ;  /* 0x0000001c3f00720c */ /* 0x000fe20003f46070 */
[----:B------:R-:W-:Y:S01]  /*f0c0*/  IMAD.WIDE.U32.X R36, R11, R15, R36, P4 ;  /* 0x0000000f0b247225 */ /* 0x000fe200020e0424 */
[----:B------:R-:W-:-:S02]  /*f0d0*/  SEL R45, RZ, 0x1, P0 ;  /* 0x00000001ff2d7807 */ /* 0x000fc40000000000 */
[----:B------:R-:W-:Y:S01]  /*f0e0*/  ISETP.GE.U32.AND.EX P2, PT, R61, R29, PT, P2 ;  /* 0x0000001d3d00720c */ /* 0x000fe20003f46120 */
[----:B------:R-:W-:Y:S01]  /*f0f0*/  IMAD.WIDE.U32 R40, R15, R8, RZ ;  /* 0x000000080f287225 */ /* 0x000fe200078e00ff */
[----:B------:R-:W-:Y:S02]  /*f100*/  IADD3 R36, P4, PT, R45, R36, RZ ;  /* 0x000000242d247210 */ /* 0x000fe40007f9e0ff */
[----:B------:R-:W-:Y:S01]  /*f110*/  SEL R47, RZ, 0x1, P2 ;  /* 0x00000001ff2f7807 */ /* 0x000fe20001000000 */
[----:B------:R-:W-:Y:S02]  /*f120*/  IMAD.X R57, RZ, RZ, RZ, P1 ;  /* 0x000000ffff397224 */ /* 0x000fe400008e06ff */
[----:B------:R-:W-:-:S04]  /*f130*/  IMAD.WIDE.U32 R28, R14, R6, RZ ;  /* 0x000000060e1c7225 */ /* 0x000fc800078e00ff */
[----:B------:R-:W-:-:S04]  /*f140*/  IMAD.WIDE.U32 R34, P1, R14, R7, R34 ;  /* 0x000000070e227225 */ /* 0x000fc80007820022 */
[----:B------:R-:W-:Y:S01]  /*f150*/  IMAD.WIDE.U32 R32, R14, R8, RZ ;  /* 0x000000080e207225 */ /* 0x000fe200078e00ff */
[----:B------:R-:W-:-:S03]  /*f160*/  IADD3 RZ, P2, PT, R29, R34, RZ ;  /* 0x000000221dff7210 */ /* 0x000fc60007f5e0ff */
[----:B------:R-:W-:-:S04]  /*f170*/  IMAD.WIDE.U32 R40, P5, R9, R14, R40 ;  /* 0x0000000e09287225 */ /* 0x000fc800078a0028 */
[----:B------:R-:W-:Y:S01]  /*f180*/  IMAD.WIDE.U32.X R38, R17, R7, R38, P3 ;  /* 0x0000000711267225 */ /* 0x000fe200018e0426 */
[----:B------:R-:W-:-:S03]  /*f190*/  IADD3 RZ, P3, PT, R33, R40, RZ ;  /* 0x0000002821ff7210 */ /* 0x000fc60007f7e0ff */
[----:B------:R-:W-:Y:S01]  /*f1a0*/  IMAD.X R37, RZ, RZ, R37, P4 ;  /* 0x000000ffff257224 */ /* 0x000fe200020e0625 */
[----:B------:R-:W-:Y:S01]  /*f1b0*/  IADD3 R38, P0, PT, R47, R38, RZ ;  /* 0x000000262f267210 */ /* 0x000fe20007f1e0ff */
[----:B------:R-:W-:Y:S02]  /*f1c0*/  IMAD R29, R9, R14, RZ ;  /* 0x0000000e091d7224 */ /* 0x000fe400078e02ff */
[----:B------:R-:W-:Y:S02]  /*f1d0*/  IMAD.MOV.U32 R56, RZ, RZ, R43 ;  /* 0x000000ffff387224 */ /* 0x000fe400078e002b */
[----:B------:R-:W-:-:S04]  /*f1e0*/  IMAD.WIDE.U32 R32, R17, R4, RZ ;  /* 0x0000000411207225 */ /* 0x000fc800078e00ff */
[----:B------:R-:W-:-:S04]  /*f1f0*/  IMAD.WIDE.U32 R42, R13, R10, RZ ;  /* 0x0000000a0d2a7225 */ /* 0x000fc800078e00ff */
[----:B------:R-:W-:-:S04]  /*f200*/  IMAD.WIDE.U32 R36, R8, R14, R36 ;  /* 0x0000000e08247225 */ /* 0x000fc800078e0024 */
[----:B------:R-:W-:Y:S02]  /*f210*/  IMAD R45, R8, R15, R29 ;  /* 0x0000000f082d7224 */ /* 0x000fe400078e021d */
[----:B------:R-:W-:Y:S01]  /*f220*/  IMAD.WIDE.U32.X R56, R19, R5, R56, P6 ;  /* 0x0000000513387225 */ /* 0x000fe200030e0438 */
[----:B------:R-:W-:-:S03]  /*f230*/  IADD3 R63, P6, PT, R63, R36, RZ ;  /* 0x000000243f3f7210 */ /* 0x000fc60007fde0ff */
[----:B------:R-:W-:Y:S02]  /*f240*/  IMAD.X R39, RZ, RZ, R39, P0 ;  /* 0x000000ffff277224 */ /* 0x000fe400000e0627 */
[----:B------:R-:W-:Y:S02]  /*f250*/  IMAD.IADD R34, R37, 0x1, R45 ;  /* 0x0000000125227824 */ /* 0x000fe400078e022d */
[----:B------:R-:W-:-:S04]  /*f260*/  IMAD.WIDE.U32 R28, R16, R4, RZ ;  /* 0x00000004101c7225 */ /* 0x000fc800078e00ff */
[----:B------:R-:W-:-:S04]  /*f270*/  IMAD.WIDE.U32 R32, P4, R16, R5, R32 ;  /* 0x0000000510207225 */ /* 0x000fc80007880020 */
[----:B------:R-:W-:-:S04]  /*f280*/  IMAD.WIDE.U32 R42, P0, R11, R12, R42 ;  /* 0x0000000c0b2a7225 */ /* 0x000fc8000780002a */
[----:B------:R-:W-:-:S04]  /*f290*/  IMAD.WIDE.U32 R44, R12, R10, RZ ;  /* 0x0000000a0c2c7225 */ /* 0x000fc800078e00ff */
[----:B------:R-:W-:Y:S01]  /*f2a0*/  IMAD.X R47, RZ, RZ, RZ, P5 ;  /* 0x000000ffff2f7224 */ /* 0x000fe200028e06ff */
[----:B------:R-:W-:Y:S01]  /*f2b0*/  IADD3 RZ, P5, PT, R29, R32, RZ ;  /* 0x000000201dff7210 */ /* 0x000fe20007fbe0ff */
[----:B------:R-:W-:Y:S01]  /*f2c0*/  IMAD.X R61, R34, 0x1, R61, P6 ;  /* 0x00000001223d7824 */ /* 0x000fe200030e063d */
[----:B------:R-:W-:Y:S01]  /*f2d0*/  IADD3 RZ, P6, PT, R45, R42, RZ ;  /* 0x0000002a2dff7210 */ /* 0x000fe20007fde0ff */
[----:B------:R-:W-:Y:S02]  /*f2e0*/  IMAD R45, R11, R12, RZ ;  /* 0x0000000c0b2d7224 */ /* 0x000fe400078e02ff */
[----:B------:R-:W-:Y:S01]  /*f2f0*/  IMAD.X R29, RZ, RZ, RZ, P0 ;  /* 0x000000ffff1d7224 */ /* 0x000fe200000e06ff */
[----:B------:R-:W-:Y:S01]  /*f300*/  ISETP.GE.U32.AND P0, PT, R63, R36, PT ;  /* 0x000000243f00720c */ /* 0x000fe20003f06070 */
[----:B------:R-:W-:Y:S02]  /*f310*/  IMAD.MOV.U32 R46, RZ, RZ, R41 ;  /* 0x000000ffff2e7224 */ /* 0x000fe400078e0029 */
[----:B------:R-:W-:Y:S01]  /*f320*/  IMAD.WIDE.U32 R36, R10, R12, RZ ;  /* 0x0000000c0a247225 */ /* 0x000fe200078e00ff */
[----:B------:R-:W-:-:S03]  /*f330*/  ISETP.GE.U32.AND.EX P0, PT, R61, R34, PT, P0 ;  /* 0x000000223d00720c */ /* 0x000fc60003f06100 */
[----:B------:R-:W-:Y:S02]  /*f340*/  IMAD R41, R11, R18, RZ ;  /* 0x000000120b297224 */ /* 0x000fe400078e02ff */
[----:B------:R-:W-:Y:S02]  /*f350*/  IMAD R45, R10, R13, R45 ;  /* 0x0000000d0a2d7224 */ /* 0x000fe400078e022d */
[----:B------:R-:W-:Y:S02]  /*f360*/  IMAD.MOV.U32 R28, RZ, RZ, R43 ;  /* 0x000000ffff1c7224 */ /* 0x000fe400078e002b */
[----:B------:R-:W-:Y:S01]  /*f370*/  IMAD.WIDE.U32.X R46, R9, R15, R46, P3 ;  /* 0x0000000f092e7225 */ /* 0x000fe200018e042e */
[----:B------:R-:W-:-:S03]  /*f380*/  IADD3 R63, P3, PT, R63, R36, RZ ;  /* 0x000000243f3f7210 */ /* 0x000fc60007f7e0ff */
[----:B------:R-:W-:Y:S02]  /*f390*/  IMAD R41, R19, R10, R41 ;  /* 0x0000000a13297224 */ /* 0x000fe400078e0229 */
[----:B------:R-:W-:Y:S02]  /*f3a0*/  IMAD.IADD R37, R37, 0x1, R45 ;  /* 0x0000000125257824 */ /* 0x000fe400078e022d */
[----:B------:R-:W-:-:S04]  /*f3b0*/  IMAD.WIDE.U32 R18, R10, R18, RZ ;  /* 0x000000120a127225 */ /* 0x000fc800078e00ff */
[----:B------:R-:W-:Y:S01]  /*f3c0*/  IMAD.WIDE.U32.X R10, R11, R13, R28, P6 ;  /* 0x0000000d0b0a7225 */ /* 0x000fe200030e041c */
[----:B------:R-:W-:-:S03]  /*f3d0*/  ISETP.GE.U32.AND P6, PT, R63, R36, PT ;  /* 0x000000243f00720c */ /* 0x000fc60003fc6070 */
[----:B------:R-:W-:-:S04]  /*f3e0*/  IMAD.WIDE.U32 R28, R13, R8, RZ ;  /* 0x000000080d1c7225 */ /* 0x000fc800078e00ff */
[----:B------:R-:W-:Y:S01]  /*f3f0*/  IMAD.X R32, R37, 0x1, R61, P3 ;  /* 0x0000000125207824 */ /* 0x000fe200018e063d */
[----:B------:R-:W-:Y:S01]  /*f400*/  SEL R61, RZ, 0x1, P0 ;  /* 0x00000001ff3d7807 */ /* 0x000fe20000000000 */
[----:B------:R-:W-:-:S03]  /*f410*/  IMAD.WIDE.U32 R42, R12, R8, RZ ;  /* 0x000000080c2a7225 */ /* 0x000fc600078e00ff */
[----:B------:R-:W-:Y:S01]  /*f420*/  ISETP.GE.U32.AND.EX P6, PT, R32, R37, PT, P6 ;  /* 0x000000252000720c */ /* 0x000fe20003fc6160 */
[----:B------:R-:W-:Y:S01]  /*f430*/  IMAD.WIDE.U32 R28, P0, R9, R12, R28 ;  /* 0x0000000c091c7225 */ /* 0x000fe2000780001c */
[----:B------:R-:W-:Y:S02]  /*f440*/  IADD3 R34, P3, PT, R61, R46, RZ ;  /* 0x0000002e3d227210 */ /* 0x000fe40007f7e0ff */
[----:B------:R-:W-:Y:S01]  /*f450*/  SEL R61, RZ, 0x1, P6 ;  /* 0x00000001ff3d7807 */ /* 0x000fe20003000000 */
[----:B------:R-:W-:Y:S02]  /*f460*/  IMAD R45, R5, R16, RZ ;  /* 0x00000010052d7224 */ /* 0x000fe400078e02ff */
[----:B------:R-:W-:Y:S01]  /*f470*/  IMAD.X R37, RZ, RZ, RZ, P1 ;  /* 0x000000ffff257224 */ /* 0x000fe200008e06ff */
[----:B------:R-:W-:Y:S01]  /*f480*/  IADD3 RZ, P1, PT, R43, R28, RZ ;  /* 0x0000001c2bff7210 */ /* 0x000fe20007f3e0ff */
[----:B------:R-:W-:Y:S01]  /*f490*/  IMAD.WIDE.U32 R38, R16, R4, R38 ;  /* 0x0000000410267225 */ /* 0x000fe200078e0026 */
[----:B------:R-:W-:-:S03]  /*f4a0*/  IADD3 R10, P6, PT, R61, R10, RZ ;  /* 0x0000000a3d0a7210 */ /* 0x000fc60007fde0ff */
[----:B------:R-:W-:Y:S02]  /*f4b0*/  IMAD.MOV.U32 R36, RZ, RZ, R35 ;  /* 0x000000ffff247224 */ /* 0x000fe400078e0023 */
[----:B------:R-:W-:Y:S02]  /*f4c0*/  IMAD R43, R7, R14, RZ ;  /* 0x0000000e072b7224 */ /* 0x000fe400078e02ff */
[----:B------:R-:W-:Y:S02]  /*f4d0*/  IMAD R45, R17, R4, R45 ;  /* 0x00000004112d7224 */ /* 0x000fe400078e022d */
[----:B------:R-:W-:Y:S01]  /*f4e0*/  IMAD.X R35, RZ, RZ, R47, P3 ;  /* 0x000000ffff237224 */ /* 0x000fe200018e062f */
[----:B------:R-:W-:Y:S01]  /*f4f0*/  IADD3 R47, P3, PT, R56, R38, RZ ;  /* 0x00000026382f7210 */ /* 0x000fe20007f7e0ff */
[----:B------:R-:W-:Y:S02]  /*f500*/  IMAD R61, R15, R6, R43 ;  /* 0x000000060f3d7224 */ /* 0x000fe400078e022b */
[----:B------:R-:W-:-:S02]  /*f510*/  IMAD.IADD R39, R39, 0x1, R45 ;  /* 0x0000000127277824 */ /* 0x000fc400078e022d */
[----:B------:R-:W-:-:S04]  /*f520*/  IMAD.WIDE.U32 R42, R14, R6, R34 ;  /* 0x000000060e2a7225 */ /* 0x000fc800078e0022 */
[----:B------:R-:W-:Y:S02]  /*f530*/  IMAD R45, R9, R12, RZ ;  /* 0x0000000c092d7224 */ /* 0x000fe400078e02ff */
[----:B------:R-:W-:Y:S02]  /*f540*/  IMAD.X R11, RZ, RZ, R11, P6 ;  /* 0x000000ffff0b7224 */ /* 0x000fe400030e060b */
[----:B------:R-:W-:Y:S01]  /*f550*/  IMAD.X R56, R39, 0x1, R57, P3 ;  /* 0x0000000127387824 */ /* 0x000fe200018e0639 */
[----:B------:R-:W-:Y:S01]  /*f560*/  IADD3 R57, P3, PT, R47, R42, RZ ;  /* 0x0000002a2f397210 */ /* 0x000fe20007f7e0ff */
[C---:B------:R-:W-:Y:S02]  /*f570*/  IMAD R65, R8.reuse, R13, R45 ;  /* 0x0000000d08417224 */ /* 0x040fe400078e022d */
[----:B------:R-:W-:-:S04]  /*f580*/  IMAD.WIDE.U32 R10, R8, R12, R10 ;  /* 0x0000000c080a7225 */ /* 0x000fc800078e000a */
[----:B------:R-:W-:Y:S02]  /*f590*/  IMAD.IADD R28, R43, 0x1, R61 ;  /* 0x000000012b1c7824 */ /* 0x000fe400078e023d */
[----:B------:R-:W-:Y:S01]  /*f5a0*/  IMAD.X R35, RZ, RZ, RZ, P0 ;  /* 0x000000ffff237224 */ /* 0x000fe200000e06ff */
[----:B------:R-:W-:Y:S01]  /*f5b0*/  ISETP.GE.U32.AND P0, PT, R57, R42, PT ;  /* 0x0000002a3900720c */ /* 0x000fe20003f06070 */
[----:B------:R-:W-:Y:S02]  /*f5c0*/  IMAD.MOV.U32 R44, RZ, RZ, R33 ;  /* 0x000000ffff2c7224 */ /* 0x000fe400078e0021 */
[----:B------:R-:W-:Y:S02]  /*f5d0*/  IMAD.IADD R42, R11, 0x1, R65 ;  /* 0x000000010b2a7824 */ /* 0x000fe400078e0241 */
[----:B------:R-:W-:Y:S01]  /*f5e0*/  IMAD.X R33, R28, 0x1, R56, P3 ;  /* 0x000000011c217824 */ /* 0x000fe200018e0638 */
[----:B------:R-:W-:Y:S01]  /*f5f0*/  IADD3 R11, P3, PT, R57, R10, RZ ;  /* 0x0000000a390b7210 */ /* 0x000fe20007f7e0ff */
[----:B------:R-:W-:-:S02]  /*f600*/  IMAD.MOV.U32 R34, RZ, RZ, R29 ;  /* 0x000000ffff227224 */ /* 0x000fc400078e001d */
[----:B------:R-:W-:Y:S01]  /*f610*/  IMAD.WIDE.U32.X R36, R15, R7, R36, P2 ;  /* 0x000000070f247225 */ /* 0x000fe200010e0424 */
[----:B------:R-:W-:-:S03]  /*f620*/  ISETP.GE.U32.AND.EX P0, PT, R33, R28, PT, P0 ;  /* 0x0000001c2100720c */ /* 0x000fc60003f06100 */
[----:B------:R-:W-:Y:S02]  /*f630*/  IMAD.X R33, R42, 0x1, R33, P3 ;  /* 0x000000012a217824 */ /* 0x000fe400018e0621 */
[----:B------:R-:W-:Y:S01]  /*f640*/  IMAD.WIDE.U32.X R8, R9, R13, R34, P1 ;  /* 0x0000000d09087225 */ /* 0x000fe200008e0422 */
[----:B------:R-:W-:Y:S02]  /*f650*/  SEL R35, RZ, 0x1, P0 ;  /* 0x00000001ff237807 */ /* 0x000fe40000000000 */
[----:B------:R-:W-:Y:S01]  /*f660*/  ISETP.GE.U32.AND P1, PT, R47, R38, PT ;  /* 0x000000262f00720c */ /* 0x000fe20003f26070 */
[----:B------:R-:W-:Y:S01]  /*f670*/  IMAD.WIDE.U32 R28, R11, 0x3d1, RZ ;  /* 0x000003d10b1c7825 */ /* 0x000fe200078e00ff */
[----:B------:R-:W-:Y:S02]  /*f680*/  IADD3 R34, P3, PT, R35, R36, RZ ;  /* 0x0000002423227210 */ /* 0x000fe40007f7e0ff */
[----:B------:R-:W-:Y:S01]  /*f690*/  ISETP.GE.U32.AND.EX P0, PT, R56, R39, PT, P1 ;  /* 0x000000273800720c */ /* 0x000fe20003f06110 */
[----:B------:R-:W-:Y:S01]  /*f6a0*/  IMAD R43, R33, 0x3d1, RZ ;  /* 0x000003d1212b7824 */ /* 0x000fe200078e02ff */
[----:B------:R-:W-:Y:S01]  /*f6b0*/  ISETP.GE.U32.AND P2, PT, R28, RZ, PT ;  /* 0x000000ff1c00720c */ /* 0x000fe20003f46070 */
[----:B------:R-:W-:Y:S01]  /*f6c0*/  IMAD.X R45, RZ, RZ, RZ, P4 ;  /* 0x000000ffff2d7224 */ /* 0x000fe200020e06ff */
[----:B------:R-:W-:Y:S01]  /*f6d0*/  ISETP.GE.U32.AND P1, PT, R11, R10, PT ;  /* 0x0000000a0b00720c */ /* 0x000fe20003f26070 */
[----:B------:R-:W-:Y:S01]  /*f6e0*/  IMAD.X R35, RZ, RZ, R37, P3 ;  /* 0x000000ffff237224 */ /* 0x000fe200018e0625 */
[----:B------:R-:W-:Y:S01]  /*f6f0*/  IADD3 R40, PT, PT, R29, R11, R43 ;  /* 0x0000000b1d287210 */ /* 0x000fe20007ffe02b */
[----:B------:R-:W-:Y:S01]  /*f700*/  IMAD R39, R5, R14, RZ ;  /* 0x0000000e05277224 */ /* 0x000fe200078e02ff */
[----:B------:R-:W-:Y:S01]  /*f710*/  ISETP.GE.U32.AND.EX P1, PT, R33, R42, PT, P1 ;  /* 0x0000002a2100720c */ /* 0x000fe20003f26110 */
[----:B------:R-:W-:Y:S01]  /*f720*/  IMAD.WIDE.U32.X R16, R17, R5, R44, P5 ;  /* 0x0000000511107225 */ /* 0x000fe200028e042c */
[----:B------:R-:W-:-:S02]  /*f730*/  ISETP.GE.U32.AND.EX P2, PT, R40, R11, PT, P2 ;  /* 0x0000000b2800720c */ /* 0x000fc40003f46120 */
[----:B------:R-:W-:Y:S01]  /*f740*/  SEL R45, RZ, 0x1, P0 ;  /* 0x00000001ff2d7807 */ /* 0x000fe20000000000 */
[----:B------:R-:W-:Y:S01]  /*f750*/  IMAD.WIDE.U32 R10, R13, R6, RZ ;  /* 0x000000060d0a7225 */ /* 0x000fe200078e00ff */
[----:B------:R-:W-:-:S03]  /*f760*/  SEL R47, RZ, 0x1, P2 ;  /* 0x00000001ff2f7807 */ /* 0x000fc60001000000 */
[-C--:B------:R-:W-:Y:S01]  /*f770*/  IMAD R57, R15, R4.reuse, R39 ;  /* 0x000000040f397224 */ /* 0x080fe200078e0227 */
[----:B------:R-:W-:Y:S01]  /*f780*/  SEL R39, RZ, 0x1, P1 ;  /* 0x00000001ff277807 */ /* 0x000fe20000800000 */
[----:B------:R-:W-:-:S03]  /*f790*/  IMAD.WIDE.U32 R34, R14, R4, R34 ;  /* 0x000000040e227225 */ /* 0x000fc600078e0022 */
[----:B------:R-:W-:Y:S01]  /*f7a0*/  IADD3 R8, P0, PT, R39, R8, RZ ;  /* 0x0000000827087210 */ /* 0x000fe20007f1e0ff */
[----:B------:R-:W-:Y:S01]  /*f7b0*/  IMAD.WIDE.U32 R36, R12, R6, RZ ;  /* 0x000000060c247225 */ /* 0x000fe200078e00ff */
[----:B------:R-:W-:Y:S02]  /*f7c0*/  IADD3 R45, P3, P5, R34, R16, R45 ;  /* 0x00000010222d7210 */ /* 0x000fe40007d7e02d */
[----:B------:R-:W-:Y:S01]  /*f7d0*/  IADD3 R39, P2, PT, R47, R28, RZ ;  /* 0x0000001c2f277210 */ /* 0x000fe20007f5e0ff */
[----:B------:R-:W-:-:S04]  /*f7e0*/  IMAD.WIDE.U32 R10, P4, R7, R12, R10 ;  /* 0x0000000c070a7225 */ /* 0x000fc8000788000a */
[----:B------:R-:W-:Y:S01]  /*f7f0*/  IMAD.IADD R35, R35, 0x1, R57 ;  /* 0x0000000123237824 */ /* 0x000fe200078e0239 */
[----:B------:R-:W-:Y:S01]  /*f800*/  IADD3 RZ, P1, PT, R37, R10, RZ ;  /* 0x0000000a25ff7210 */ /* 0x000fe20007f3e0ff */
[----:B------:R-:W-:Y:S01]  /*f810*/  IMAD.X R9, RZ, RZ, R9, P0 ;  /* 0x000000ffff097224 */ /* 0x000fe200000e0609 */
[----:B------:R-:W-:Y:S01]  /*f820*/  ISETP.GT.U32.AND P0, PT, R39, R28, PT ;  /* 0x0000001c2700720c */ /* 0x000fe20003f04070 */
[----:B------:R-:W-:Y:S01]  /*f830*/  IMAD.IADD R16, R29, 0x1, R43 ;  /* 0x000000011d107824 */ /* 0x000fe200078e022b */
[----:B------:R-:W-:Y:S01]  /*f840*/  IADD3.X R10, PT, PT, R35, R17, RZ, P3, P5 ;  /* 0x00000011230a7210 */ /* 0x000fe20001fea4ff */
[-C--:B------:R-:W-:Y:S02]  /*f850*/  IMAD R17, R7, R12.reuse, RZ ;  /* 0x0000000c07117224 */ /* 0x080fe400078e02ff */
[----:B------:R-:W-:-:S04]  /*f860*/  IMAD.WIDE.U32 R42, R6, R12, R8 ;  /* 0x0000000c062a7225 */ /* 0x000fc800078e0008 */
[----:B------:R-:W-:Y:S02]  /*f870*/  IMAD R29, R6, R13, R17 ;  /* 0x0000000d061d7224 */ /* 0x000fe400078e0211 */
[----:B------:R-:W-:Y:S02]  /*f880*/  IMAD.MOV.U32 R17, RZ, RZ, RZ ;  /* 0x000000ffff117224 */ /* 0x000fe400078e00ff */
[----:B------:R-:W-:-:S04]  /*f890*/  IMAD.WIDE.U32 R36, R15, R4, RZ ;  /* 0x000000040f247225 */ /* 0x000fc800078e00ff */
[----:B------:R-:W-:-:S04]  /*f8a0*/  IMAD.WIDE.U32 R38, R14, R4, RZ ;  /* 0x000000040e267225 */ /* 0x000fc800078e00ff */
[----:B------:R-:W-:-:S04]  /*f8b0*/  IMAD.WIDE.U32 R8, R33, 0x3d1, R16 ;  /* 0x000003d121087825 */ /* 0x000fc800078e0010 */
[----:B------:R-:W-:Y:S02]  /*f8c0*/  IMAD.X R17, RZ, RZ, R16, P2 ;  /* 0x000000ffff117224 */ /* 0x000fe400010e0610 */
[----:B------:R-:W-:Y:S01]  /*f8d0*/  IMAD.IADD R38, R43, 0x1, R29 ;  /* 0x000000012b267824 */ /* 0x000fe200078e021d */
[----:B------:R-:W-:Y:S01]  /*f8e0*/  IADD3 R29, P2, PT, R45, R42, RZ ;  /* 0x0000002a2d1d7210 */ /* 0x000fe20007f5e0ff */
[----:B------:R-:W-:Y:S01]  /*f8f0*/  IMAD.MOV.U32 R57, RZ, RZ, RZ ;  /* 0x000000ffff397224 */ /* 0x000fe200078e00ff */
[----:B------:R-:W-:Y:S01]  /*f900*/  ISETP.GT.U32.AND.EX P0, PT, R17, R40, PT, P0 ;  /* 0x000000281100720c */ /* 0x000fe20003f04100 */
[----:B------:R-:W-:-:S03]  /*f910*/  IMAD.WIDE.U32 R36, P3, R14, R5, R36 ;  /* 0x000000050e247225 */ /* 0x000fc60007860024 */
[----:B------:R-:W-:Y:S01]  /*f920*/  SEL R14, R47, 0x1, !P0 ;  /* 0x000000012f0e7807 */ /* 0x000fe20004000000 */
[----:B------:R-:W-:Y:S01]  /*f930*/  IMAD.IADD R9, R9, 0x1, R57 ;  /* 0x0000000109097824 */ /* 0x000fe200078e0239 */
[----:B------:R-:W-:Y:S01]  /*f940*/  ISETP.GE.U32.AND P0, PT, R29, R42, PT ;  /* 0x0000002a1d00720c */ /* 0x000fe20003f06070 */
[----:B------:R-:W-:Y:S01]  /*f950*/  IMAD.X R43, R38, 0x1, R10, P2 ;  /* 0x00000001262b7824 */ /* 0x000fe200010e060a */
[----:B------:R-:W-:Y:S01]  /*f960*/  IADD3 RZ, P2, PT, R39, R36, RZ ;  /* 0x0000002427ff7210 */ /* 0x000fe20007f5e0ff */
[----:B------:R-:W-:-:S03]  /*f970*/  IMAD.WIDE.U32 R8, R29, 0x3d1, R8 ;  /* 0x000003d11d087825 */ /* 0x000fc600078e0008 */
[C---:B------:R-:W-:Y:S01]  /*f980*/  ISETP.GE.U32.AND.EX P0, PT, R43.reuse, R38, PT, P0 ;  /* 0x000000262b00720c */ /* 0x040fe20003f06100 */
[----:B------:R-:W-:Y:S02]  /*f990*/  IMAD R39, R43, 0x3d1, RZ ;  /* 0x000003d12b277824 */ /* 0x000fe400078e02ff */
[----:B------:R-:W-:Y:S01]  /*f9a0*/  IMAD.X R17, RZ, RZ, RZ, P4 ;  /* 0x000000ffff117224 */ /* 0x000fe200020e06ff */
[-C--:B------:R-:W-:Y:S01]  /*f9b0*/  IADD3 R14, P4, P5, R8, R33.reuse, R14 ;  /* 0x00000021080e7210 */ /* 0x080fe20007d9e00e */
[----:B------:R-:W-:Y:S02]  /*f9c0*/  IMAD.IADD R6, R9, 0x1, R39 ;  /* 0x0000000109067824 */ /* 0x000fe400078e0227 */
[----:B------:R-:W-:Y:S01]  /*f9d0*/  IMAD.MOV.U32 R16, RZ, RZ, R11 ;  /* 0x000000ffff107224 */ /* 0x000fe200078e000b */
[----:B------:R-:W-:Y:S01]  /*f9e0*/  ISETP.GE.U32.AND P6, PT, R14, R33, PT ;  /* 0x000000210e00720c */ /* 0x000fe20003fc6070 */
[----:B------:R-:W-:Y:S01]  /*f9f0*/  IMAD.X R39, RZ, RZ, RZ, P3 ;  /* 0x000000ffff277224 */ /* 0x000fe200018e06ff */
[----:B------:R-:W-:Y:S01]  /*fa00*/  IADD3.X R11, PT, PT, R6, R29, RZ, P4, P5 ;  /* 0x0000001d060b7210 */ /* 0x000fe200027ea4ff */
[----:B------:R-:W-:Y:S01]  /*fa10*/  IMAD.WIDE.U32.X R16, R7, R13, R16, P1 ;  /* 0x0000000d07107225 */ /* 0x000fe200008e0410 */
[----:B------:R-:W-:-:S02]  /*fa20*/  SEL R7, RZ, 0x1, P0 ;  /* 0x00000001ff077807 */ /* 0x000fc40000000000 */
[----:B------:R-:W-:Y:S01]  /*fa30*/  ISETP.GE.U32.AND.EX P0, PT, R11, R29, PT, P6 ;  /* 0x0000001d0b00720c */ /* 0x000fe20003f06160 */
[----:B------:R-:W-:Y:S01]  /*fa40*/  IMAD.MOV.U32 R38, RZ, RZ, R37 ;  /* 0x000000ffff267224 */ /* 0x000fe200078e0025 */
[----:B------:R-:W-:Y:S01]  /*fa50*/  ISETP.GE.U32.AND P1, PT, R45, R34, PT ;  /* 0x000000222d00720c */ /* 0x000fe20003f26070 */
[----:B------:R-:W-:Y:S01]  /*fa60*/  IMAD.MOV.U32 R37, RZ, RZ, RZ ;  /* 0x000000ffff257224 */ /* 0x000fe200078e00ff */
[----:B------:R-:W-:Y:S01]  /*fa70*/  IADD3 R16, P3, PT, R7, R16, RZ ;  /* 0x0000001007107210 */ /* 0x000fe20007f7e0ff */
[----:B------:R-:W-:Y:S01]  /*fa80*/  IMAD R7, R5, R12, RZ ;  /* 0x0000000c05077224 */ /* 0x000fe200078e02ff */
[----:B------:R-:W-:Y:S01]  /*fa90*/  SEL R29, RZ, 0x1, P0 ;  /* 0x00000001ff1d7807 */ /* 0x000fe20000000000 */
[----:B------:R-:W-:Y:S01]  /*faa0*/  IMAD.WIDE.U32.X R38, R15, R5, R38, P2 ;  /* 0x000000050f267225 */ /* 0x000fe200010e0426 */
[----:B------:R-:W-:-:S03]  /*fab0*/  ISETP.GE.U32.AND.EX P0, PT, R10, R35, PT, P1 ;  /* 0x000000230a00720c */ /* 0x000fc60003f06110 */
[----:B------:R-:W-:Y:S02]  /*fac0*/  IMAD R35, R13, R4, R7 ;  /* 0x000000040d237224 */ /* 0x000fe400078e0207 */
[----:B------:R-:W-:Y:S01]  /*fad0*/  IMAD.X R17, RZ, RZ, R17, P3 ;  /* 0x000000ffff117224 */ /* 0x000fe200018e0611 */
[----:B------:R-:W-:Y:S01]  /*fae0*/  IADD3 R33, P3, PT, R29, R8, RZ ;  /* 0x000000081d217210 */ /* 0x000fe20007f7e0ff */
[----:B------:R-:W-:Y:S02]  /*faf0*/  IMAD.MOV.U32 R7, RZ, RZ, RZ ;  /* 0x000000ffff077224 */ /* 0x000fe400078e00ff */
[----:B------:R-:W-:-:S04]  /*fb00*/  IMAD.WIDE.U32 R16, R12, R4, R16 ;  /* 0x000000040c107225 */ /* 0x000fc800078e0010 */
[----:B------:R-:W-:Y:S01]  /*fb10*/  IMAD.WIDE.U32 R8, R43, 0x3d1, R6 ;  /* 0x000003d12b087825 */ /* 0x000fe200078e0006 */
[----:B------:R-:W-:Y:S02]  /*fb20*/  SEL R7, RZ, 0x1, P0 ;  /* 0x00000001ff077807 */ /* 0x000fe40000000000 */
[----:B------:R-:W-:Y:S01]  /*fb30*/  ISETP.GT.U32.AND P0, PT, R33, R14, PT ;  /* 0x0000000e2100720c */ /* 0x000fe20003f04070 */
[----:B------:R-:W-:Y:S01]  /*fb40*/  IMAD.IADD R10, R17, 0x1, R35 ;  /* 0x00000001110a7824 */ /* 0x000fe200078e0223 */
[----:B------:R-:W-:Y:S01]  /*fb50*/  IADD3 R33, P1, P2, R16, R38, R7 ;  /* 0x0000002610217210 */ /* 0x000fe20007a3e007 */
[----:B------:R-:W-:Y:S01]  /*fb60*/  IMAD.X R6, RZ, RZ, R6, P3 ;  /* 0x000000ffff067224 */ /* 0x000fe200018e0606 */
[----:B------:R-:W-:Y:S01]  /*fb70*/  IADD3 R15, P3, PT, R18, R28, RZ ;  /* 0x0000001c120f7210 */ /* 0x000fe20007f7e0ff */
[----:B------:R-:W-:Y:S01]  /*fb80*/  IMAD.IADD R9, R9, 0x1, R37 ;  /* 0x0000000109097824 */ /* 0x000fe200078e0225 */
[----:B------:R-:W-:Y:S01]  /*fb90*/  IADD3.X R39, PT, PT, R10, R39, RZ, P1, P2 ;  /* 0x000000270a277210 */ /* 0x000fe20000fe44ff */
[----:B------:R-:W-:Y:S01]  /*fba0*/  IMAD.IADD R41, R19, 0x1, R41 ;  /* 0x0000000113297824 */ /* 0x000fe200078e0229 */
[----:B------:R-:W-:Y:S01]  /*fbb0*/  ISETP.GT.U32.AND.EX P0, PT, R6, R11, PT, P0 ;  /* 0x0000000b0600720c */ /* 0x000fe20003f04100 */
[----:B------:R-:W-:-:S03]  /*fbc0*/  IMAD.WIDE.U32 R8, R33, 0x3d1, R8 ;  /* 0x000003d121087825 */ /* 0x000fc600078e0008 */
[----:B------:R-:W-:Y:S01]  /*fbd0*/  SEL R34, R29, 0x1, !P0 ;  /* 0x000000011d227807 */ /* 0x000fe20004000000 */
[----:B------:R-:W-:Y:S01]  /*fbe0*/  IMAD R19, R39, 0x3d1, RZ ;  /* 0x000003d127137824 */ /* 0x000fe200078e02ff */
[----:B------:R-:W-:Y:S01]  /*fbf0*/  ISETP.GE.U32.AND P0, PT, R15, R18, PT ;  /* 0x000000120f00720c */ /* 0x000fe20003f06070 */
[----:B------:R-:W-:-:S04]  /*fc00*/  IMAD.WIDE.U32 R6, R13, R4, RZ ;  /* 0x000000040d067225 */ /* 0x000fc800078e00ff */
[----:B------:R-:W-:Y:S01]  /*fc10*/  IMAD.X R40, R40, 0x1, R41, P3 ;  /* 0x0000000128287824 */ /* 0x000fe200018e0629 */
[----:B------:R-:W-:Y:S01]  /*fc20*/  IADD3 R34, P3, P4, R8, R43, R34 ;  /* 0x0000002b08227210 */ /* 0x000fe20007c7e022 */
[----:B------:R-:W-:Y:S02]  /*fc30*/  IMAD.IADD R18, R9, 0x1, R19 ;  /* 0x0000000109127824 */ /* 0x000fe400078e0213 */
[----:B------:R-:W-:Y:S01]  /*fc40*/  IMAD.WIDE.U32 R6, P2, R12, R5, R6 ;  /* 0x000000050c067225 */ /* 0x000fe20007840006 */
[----:B------:R-:W-:Y:S02]  /*fc50*/  ISETP.GE.U32.AND.EX P0, PT, R40, R41, PT, P0 ;  /* 0x000000292800720c */ /* 0x000fe40003f06100 */
[----:B------:R-:W-:Y:S01]  /*fc60*/  ISETP.GE.U32.AND P1, PT, R34, R43, PT ;  /* 0x0000002b2200720c */ /* 0x000fe20003f26070 */
[----:B------:R-:W-:Y:S01]  /*fc70*/  IMAD.WIDE.U32 R28, R12, R4, RZ ;  /* 0x000000040c1c7225 */ /* 0x000fe200078e00ff */
[-C--:B------:R-:W-:Y:S02]  /*fc80*/  IADD3.X R12, PT, PT, R18, R33.reuse, RZ, P3, P4 ;  /* 0x00000021120c7210 */ /* 0x080fe40001fe84ff */
[----:B------:R-:W-:Y:S01]  /*fc90*/  SEL R9, RZ, 0x1, P0 ;  /* 0x00000001ff097807 */ /* 0x000fe20000000000 */
[----:B------:R-:W-:Y:S01]  /*fca0*/  IMAD.X R17, RZ, RZ, RZ, P2 ;  /* 0x000000ffff117224 */ /* 0x000fe200010e06ff */
[----:B------:R-:W-:Y:S01]  /*fcb0*/  ISETP.GE.U32.AND.EX P0, PT, R12, R33, PT, P1 ;  /* 0x000000210c00720c */ /* 0x000fe20003f06110 */
[----:B------:R-:W-:Y:S01]  /*fcc0*/  IMAD.MOV.U32 R19, RZ, RZ, RZ ;  /* 0x000000ffff137224 */ /* 0x000fe200078e00ff */
[----:B------:R-:W-:Y:S01]  /*fcd0*/  ISETP.GE.U32.AND P1, PT, R33, R16, PT ;  /* 0x000000102100720c */ /* 0x000fe20003f26070 */
[----:B------:R-:W-:Y:S01]  /*fce0*/  IMAD.MOV.U32 R16, RZ, RZ, R7 ;  /* 0x000000ffff107224 */ /* 0x000fe200078e0007 */
[----:B------:R-:W-:Y:S01]  /*fcf0*/  IADD3 RZ, P2, PT, R29, R6, RZ ;  /* 0x000000061dff7210 */ /* 0x000fe20007f5e0ff */
[----:B------:R-:W-:Y:S01]  /*fd00*/  IMAD.WIDE.U32 R6, R39, 0x3d1, R18 ;  /* 0x000003d127067825 */ /* 0x000fe200078e0012 */
[----:B------:R-:W-:-:S02]  /*fd10*/  SEL R29, RZ, 0x1, P0 ;  /* 0x00000001ff1d7807 */ /* 0x000fc40000000000 */
[----:B------:R-:W-:Y:S01]  /*fd20*/  ISETP.GE.U32.AND.EX P0, PT, R39, R10, PT, P1 ;  /* 0x0000000a2700720c */ /* 0x000fe20003f06110 */
[----:B------:R-:W-:Y:S01]  /*fd30*/  IMAD.WIDE.U32.X R4, R13, R5, R16, P2 ;  /* 0x000000050d047225 */ /* 0x000fe200010e0410 */
[----:B------:R-:W-:Y:S02]  /*fd40*/  IADD3 R13, P5, PT, R29, R8, RZ ;  /* 0x000000081d0d7210 */ /* 0x000fe40007fbe0ff */
[----:B------:R-:W-:Y:S01]  /*fd50*/  SEL R33, RZ, 0x1, P0 ;  /* 0x00000001ff217807 */ /* 0x000fe20000000000 */
[----:B------:R-:W-:Y:S01]  /*fd60*/  IMAD.MOV.U32 R17, RZ, RZ, RZ ;  /* 0x000000ffff117224 */ /* 0x000fe200078e00ff */
[----:B------:R-:W-:Y:S01]  /*fd70*/  IADD3 R9, P3, P4, R14, R30, R9 ;  /* 0x0000001e0e097210 */ /* 0x000fe20007c7e009 */
[----:B------:R-:W-:Y:S01]  /*fd80*/  IMAD.X R19, RZ, RZ, R18, P5 ;  /* 0x000000ffff137224 */ /* 0x000fe200028e0612 */
[----:B------:R-:W-:Y:S01]  /*fd90*/  IADD3 R33, P2, PT, R33, R4, RZ ;  /* 0x0000000421217210 */ /* 0x000fe20007f5e0ff */
[----:B------:R-:W-:Y:S01]  /*fda0*/  IMAD.IADD R7, R7, 0x1, R17 ;  /* 0x0000000107077824 */ /* 0x000fe200078e0211 */
[----:B------:R-:W-:-:S02]  /*fdb0*/  ISETP.GT.U32.AND P0, PT, R13, R34, PT ;  /* 0x000000220d00720c */ /* 0x000fc40003f04070 */
[----:B------:R-:W-:Y:S01]  /*fdc0*/  IADD3.X R13, PT, PT, R11, R58, RZ, P3, P4 ;  /* 0x0000003a0b0d7210 */ /* 0x000fe20001fe84ff */
[----:B------:R-:W-:Y:S01]  /*fdd0*/  IMAD.X R11, RZ, RZ, R5, P2 ;  /* 0x000000ffff0b7224 */ /* 0x000fe200010e0605 */
[----:B------:R-:W-:Y:S01]  /*fde0*/  ISETP.GE.U32.AND P1, PT, R9, R30, PT ;  /* 0x0000001e0900720c */ /* 0x000fe20003f26070 */
[----:B------:R-:W-:Y:S01]  /*fdf0*/  IMAD.WIDE.U32 R6, R33, 0x3d1, R6 ;  /* 0x000003d121067825 */ /* 0x000fe200078e0006 */
[----:B------:R-:W-:Y:S02]  /*fe00*/  ISETP.GT.U32.AND.EX P0, PT, R19, R12, PT, P0 ;  /* 0x0000000c1300720c */ /* 0x000fe40003f04100 */
[----:B------:R-:W-:Y:S01]  /*fe10*/  ISETP.GE.U32.AND.EX P1, PT, R13, R58, PT, P1 ;  /* 0x0000003a0d00720c */ /* 0x000fe20003f26110 */
[----:B------:R-:W-:Y:S01]  /*fe20*/  IMAD R19, R11, 0x3d1, RZ ;  /* 0x000003d10b137824 */ /* 0x000fe200078e02ff */
[----:B------:R-:W-:Y:S01]  /*fe30*/  SEL R5, R29, 0x1, !P0 ;  /* 0x000000011d057807 */ /* 0x000fe20004000000 */
[----:B------:R-:W-:Y:S01]  /*fe40*/  IMAD.MOV.U32 R29, RZ, RZ, RZ ;  /* 0x000000ffff1d7224 */ /* 0x000fe200078e00ff */
[----:B------:R-:W-:Y:S01]  /*fe50*/  SEL R17, RZ, 0x1, P1 ;  /* 0x00000001ff117807 */ /* 0x000fe20000800000 */
[----:B------:R-:W-:Y:S01]  /*fe60*/  IMAD.IADD R4, R7, 0x1, R19 ;  /* 0x0000000107047824 */ /* 0x000fe200078e0213 */
[----:B------:R-:W-:-:S02]  /*fe70*/  IADD3 R5, P1, P2, R6, R39, R5 ;  /* 0x0000002706057210 */ /* 0x000fc40007a3e005 */
[-C--:B------:R-:W-:Y:S02]  /*fe80*/  IADD3 R17, P3, P4, R34, R48.reuse, R17 ;  /* 0x0000003022117210 */ /* 0x080fe40007c7e011 */
[----:B------:R-:W-:Y:S02]  /*fe90*/  ISETP.GE.U32.AND P0, PT, R5, R39, PT ;  /* 0x000000270500720c */ /* 0x000fe40003f06070 */
[-C--:B------:R-:W-:Y:S02]  /*fea0*/  IADD3.X R10, PT, PT, R4, R33.reuse, RZ, P1, P2 ;  /* 0x00000021040a7210 */ /* 0x080fe40000fe44ff */
[----:B------:R-:W-:Y:S02]  /*feb0*/  ISETP.GE.U32.AND P1, PT, R17, R48, PT ;  /* 0x000000301100720c */ /* 0x000fe40003f26070 */
[----:B------:R-:W-:Y:S02]  /*fec0*/  IADD3.X R19, PT, PT, R12, R60, RZ, P3, P4 ;  /* 0x0000003c0c137210 */ /* 0x000fe40001fe84ff */
[----:B------:R-:W-:-:S02]  /*fed0*/  ISETP.GE.U32.AND.EX P0, PT, R10, R33, PT, P0 ;  /* 0x000000210a00720c */ /* 0x000fc40003f06100 */
[----:B------:R-:W-:Y:S02]  /*fee0*/  ISETP.GE.U32.AND.EX P1, PT, R19, R60, PT, P1 ;  /* 0x0000003c1300720c */ /* 0x000fe40003f26110 */
[----:B------:R-:W-:Y:S02]  /*fef0*/  SEL R7, RZ, 0x1, P0 ;  /* 0x00000001ff077807 */ /* 0x000fe40000000000 */
[----:B------:R-:W-:Y:S02]  /*ff00*/  SEL R8, RZ, 0x1, P1 ;  /* 0x00000001ff087807 */ /* 0x000fe40000800000 */
[----:B------:R-:W-:Y:S02]  /*ff10*/  IADD3 R6, P1, PT, R7, R6, RZ ;  /* 0x0000000607067210 */ /* 0x000fe40007f3e0ff */
[----:B------:R-:W-:Y:S02]  /*ff20*/  IADD3 R45, P2, P3, R5, R63, R8 ;  /* 0x0000003f052d7210 */ /* 0x000fe40007b5e008 */
[----:B------:R-:W-:Y:S01]  /*ff30*/  ISETP.GT.U32.AND P0, PT, R6, R5, PT ;  /* 0x000000050600720c */ /* 0x000fe20003f04070 */
[----:B------:R-:W-:Y:S01]  /*ff40*/  IMAD.X R5, RZ, RZ, R4, P1 ;  /* 0x000000ffff057224 */ /* 0x000fe200008e0604 */
[----:B------:R-:W-:-:S02]  /*ff50*/  ISETP.GE.U32.AND P1, PT, R45, R63, PT ;  /* 0x0000003f2d00720c */ /* 0x000fc40003f26070 */
[----:B------:R-:W-:Y:S02]  /*ff60*/  IADD3.X R8, PT, PT, R10, R32, RZ, P2, P3 ;  /* 0x000000200a087210 */ /* 0x000fe400017e64ff */
[----:B------:R-:W-:Y:S01]  /*ff70*/  ISETP.GT.U32.AND.EX P0, PT, R5, R10, PT, P0 ;  /* 0x0000000a0500720c */ /* 0x000fe20003f04100 */
[----:B------:R-:W-:Y:S01]  /*ff80*/  IMAD.MOV.U32 R5, RZ, RZ, RZ ;  /* 0x000000ffff057224 */ /* 0x000fe200078e00ff */
[----:B------:R-:W-:Y:S02]  /*ff90*/  ISETP.GE.U32.AND.EX P1, PT, R8, R32, PT, P1 ;  /* 0x000000200800720c */ /* 0x000fe40003f26110 */
        /* <DEDUP_REMOVED lines=8> */
[----:B------:R-:W-:Y:S02]  /*10020*/  LOP3.LUT P0, RZ, R4, RZ, RZ, 0xfc, P0 ;  /* 0x000000ff04ff7212 */ /* 0x000fe4000000fcff */
[----:B------:R-:W-:Y:S02]  /*10030*/  IADD3 R36, P2, PT, R31, -R54, RZ ;  /* 0x800000361f247210 */ /* 0x000fe40007f5e0ff */
[----:B------:R-:W-:-:S03]  /*10040*/  ISETP.LE.U32.AND.EX P0, PT, R8, R3, !P0, P1 ;  /* 0x000000030800720c */ /* 0x000fc60004703110 */
[----:B------:R-:W-:-:S10]  /*10050*/  IMAD.X R34, R0, 0x1, ~R59, P2 ;  /* 0x0000000100227824 */ /* 0x000fd400010e0e3b */
        /* <DEDUP_REMOVED lines=19> */
.L_x_49:
        /* <DEDUP_REMOVED lines=50> */
.L_x_51:
        /* <DEDUP_REMOVED lines=44> */
.L_x_52:
        /* <DEDUP_REMOVED lines=8> */
[----:B------:R-:W-:Y:S02]  /*107f0*/  IADD3 R6, P0, PT, R9, R6, RZ ;  /* 0x0000000609067210 */ /* 0x000fe40007f1e0ff */
[----:B------:R-:W-:-:S03]  /*10800*/  IADD3 R9, P1, PT, -R10, R29, RZ ;  /* 0x0000001d0a097210 */ /* 0x000fc60007f3e1ff */
[----:B------:R-:W-:Y:S01]  /*10810*/  IMAD.X R7, RZ, RZ, R7, P0 ;  /* 0x000000ffff077224 */ /* 0x000fe200000e0607 */
[----:B------:R-:W-:Y:S01]  /*10820*/  ISETP.GE.U32.AND P0, PT, R17, R6, PT ;  /* 0x000000061100720c */ /* 0x000fe20003f06070 */
[----:B------:R-:W-:Y:S01]  /*10830*/  IMAD.X R13, R13, 0x1, ~R11, P1 ;  /* 0x000000010d0d7824 */ /* 0x000fe200008e0e0b */
        /* <DEDUP_REMOVED lines=8> */
.L_x_50:
        /* <DEDUP_REMOVED lines=33> */
[----:B------:R-:W-:-:S04]  /*10ad0*/  ISETP.GE.U32.AND P0, PT, R45, R2, PT ;  /* 0x000000022d00720c */ /* 0x000fc80003f06070 */
[----:B------:R-:W-:-:S13]  /*10ae0*/  ISETP.GE.U32.AND.EX P0, PT, R32, R3, PT, P0 ;  /* 0x000000032000720c */ /* 0x000fda0003f06100 */
[----:B------:R-:W-:Y:S02]  /*10af0*/  @!P0 IMAD.MOV.U32 R43, RZ, RZ, R12 ;  /* 0x000000ffff2b8224 */ /* 0x000fe400078e000c */
[----:B------:R-:W-:Y:S02]  /*10b00*/  @!P0 IMAD.MOV.U32 R41, RZ, RZ, R14 ;  /* 0x000000ffff298224 */ /* 0x000fe400078e000e */
[----:B------:R-:W-:Y:S02]  /*10b10*/  @!P0 IMAD.MOV.U32 R39, RZ, RZ, R6 ;  /* 0x000000ffff278224 */ /* 0x000fe400078e0006 */
[----:B------:R-:W-:Y:S01]  /*10b20*/  @!P0 IMAD.MOV.U32 R37, RZ, RZ, R10 ;  /* 0x000000ffff258224 */ /* 0x000fe200078e000a */
[----:B------:R-:W-:Y:S06]  /*10b30*/  @!P0 BRA `(.L_x_54) ;  /* 0x0000000000c48947 */ /* 0x000fec0003800000 */
        /* <DEDUP_REMOVED lines=25> */
.L_x_53:
        /* <DEDUP_REMOVED lines=24> */
.L_x_54:
[----:B------:R-:W-:Y:S01]  /*10e50*/  IMAD.MOV.U32 R4, RZ, RZ, -0x3d3 ;  /* 0xfffffc2dff047424 */ /* 0x000fe200078e00ff */
[----:B------:R-:W-:Y:S01]  /*10e60*/  PRMT R42, RZ, 0x7610, R42 ;  /* 0x00007610ff2a7816 */ /* 0x000fe2000000002a */
[----:B------:R-:W-:Y:S01]  /*10e70*/  IMAD.MOV.U32 R5, RZ, RZ, -0x2 ;  /* 0xfffffffeff057424 */ /* 0x000fe200078e00ff */
[----:B------:R-:W-:Y:S01]  /*10e80*/  CS2R R12, SRZ ;  /* 0x00000000000c7805 */ /* 0x000fe2000001ff00 */
[----:B------:R-:W-:Y:S01]  /*10e90*/  IMAD.MOV.U32 R6, RZ, RZ, -0x1 ;  /* 0xffffffffff067424 */ /* 0x000fe200078e00ff */
[----:B------:R-:W-:Y:S01]  /*10ea0*/  CS2R R2, SRZ ;  /* 0x0000000000027805 */ /* 0x000fe2000001ff00 */
[----:B------:R-:W-:Y:S01]  /*10eb0*/  IMAD.MOV.U32 R7, RZ, RZ, -0x1 ;  /* 0xffffffffff077424 */ /* 0x000fe200078e00ff */
[----:B------:R-:W-:Y:S01]  /*10ec0*/  UMOV UR8, 0x3 ;  /* 0x0000000300087882 */ /* 0x000fe20000000000 */
[----:B------:R-:W-:Y:S02]  /*10ed0*/  IMAD.MOV.U32 R8, RZ, RZ, -0x1 ;  /* 0xffffffffff087424 */ /* 0x000fe400078e00ff */
[----:B------:R-:W-:Y:S01]  /*10ee0*/  IMAD.MOV.U32 R9, RZ, RZ, -0x1 ;  /* 0xffffffffff097424 */ /* 0x000fe200078e00ff */
[----:B------:R0:W-:Y:S01]  /*10ef0*/  STL.128 [R1], R4 ;  /* 0x0000000401007387 */ /* 0x0001e20000100c00 */
[----:B------:R-:W-:-:S02]  /*10f00*/  IMAD.MOV.U32 R10, RZ, RZ, -0x1 ;  /* 0xffffffffff0a7424 */ /* 0x000fc400078e00ff */
[----:B------:R-:W-:Y:S02]  /*10f10*/  IMAD.MOV.U32 R11, RZ, RZ, -0x1 ;  /* 0xffffffffff0b7424 */ /* 0x000fe400078e00ff */
[----:B------:R-:W-:Y:S02]  /*10f20*/  IMAD.MOV.U32 R17, RZ, RZ, RZ ;  /* 0x000000ffff117224 */ /* 0x000fe400078e00ff */
[----:B------:R-:W-:Y:S01]  /*10f30*/  IMAD.MOV.U32 R40, RZ, RZ, 0x1 ;  /* 0x00000001ff287424 */ /* 0x000fe200078e00ff */
[----:B------:R0:W-:Y:S01]  /*10f40*/  STL.128 [R1+0x10], R8 ;  /* 0x0000100801007387 */ /* 0x0001e20000100c00 */
[----:B------:R-:W-:Y:S02]  /*10f50*/  IMAD.MOV.U32 R38, RZ, RZ, RZ ;  /* 0x000000ffff267224 */ /* 0x000fe400078e00ff */
[----:B------:R-:W-:-:S07]  /*10f60*/  IMAD.MOV.U32 R0, RZ, RZ, RZ ;  /* 0x000000ffff007224 */ /* 0x000fce00078e00ff */
.L_x_65:
[----:B------:R-:W-:Y:S01]  /*10f70*/  ULEA UR4, UR8, UR5, 0x3 ;  /* 0x0000000508047291 */ /* 0x000fe2000f8e18ff */
[----:B------:R-:W-:Y:S01]  /*10f80*/  IMAD.MOV.U32 R47, RZ, RZ, 0x3f ;  /* 0x0000003fff2f7424 */ /* 0x000fe200078e00ff */
[----:B------:R-:W-:Y:S01]  /*10f90*/  UIADD3 UR8, UPT, UPT, UR8, -0x1, URZ ;  /* 0xffffffff08087890 */ /* 0x000fe2000fffe0ff */
[----:B-1----:R-:W1:Y:S01]  /*10fa0*/  LDCU.64 UR10, c[0x3][0x10] ;  /* 0x00c00200ff0a77ac */ /* 0x002e620008000a00 */
[----:B--2---:R-:W2:Y:S05]  /*10fb0*/  LDCU.128 UR12, c[0x3][URZ] ;  /* 0x00c00000ff0c77ac */ /* 0x004eaa0008000c00 */
[----:B0-----:R-:W5:Y:S01]  /*10fc0*/  LDL.64 R4, [UR4] ;  /* 0x00000004ff047983 */ /* 0x001f620008100a00 */
[----:B------:R-:W-:Y:S01]  /*10fd0*/  UISETP.NE.AND UP0, UPT, UR8, -0x1, UPT ;  /* 0xffffffff0800788c */ /* 0x000fe2000bf05270 */
[----:B------:R-:W-:-:S10]  /*10fe0*/  UMOV UR4, URZ ;  /* 0x000000ff00047c82 */ /* 0x000fd40008000000 */
.L_x_64:
[----:B------:R-:W-:Y:S01]  /*10ff0*/  LOP3.LUT P0, RZ, R42, 0xff, RZ, 0xc0, !PT ;  /* 0x000000ff2aff7812 */ /* 0x000fe2000780c0ff */
[----:B------:R-:W-:Y:S01]  /*11000*/  UIADD3 UR4, UPT, UPT, UR4, -0x1, URZ ;  /* 0xffffffff04047890 */ /* 0x000fe2000fffe0ff */
[----:B-----5:R-:W-:-:S03]  /*11010*/  SHF.R.U64 R42, R4, R47, R5 ;  /* 0x0000002f042a7219 */ /* 0x020fc60000001205 */
[----:B------:R-:W-:Y:S01]  /*11020*/  UISETP.NE.AND UP1, UPT, UR4, -0x40, UPT ;  /* 0xffffffc00400788c */ /* 0x000fe2000bf25270 */
[----:B------:R-:W-:-:S07]  /*11030*/  LOP3.LUT R42, R42, 0x1, RZ, 0xc0, !PT ;  /* 0x000000012a2a7812 */ /* 0x000fce00078ec0ff */
[----:B------:R-:W-:Y:S05]  /*11040*/  @!P0 BRA `(.L_x_55) ;  /* 0x0000003800dc8947 */ /* 0x000fea0003800000 */
        /* <DEDUP_REMOVED lines=14> */
[----:B------:R-:W-:Y:S01]  /*11130*/  IMAD.X R11, RZ, RZ, RZ, P0 ;  /* 0x000000ffff0b7224 */ /* 0x000fe200000e06ff */
[----:B------:R-:W-:Y:S01]  /*11140*/  ISETP.GE.U32.AND P0, PT, R6, R18, PT ;  /* 0x000000120600720c */ /* 0x000fe20003f06070 */
[----:B------:R-:W-:Y:S02]  /*11150*/  IMAD.IADD R16, R30, 0x1, R7 ;  /* 0x000000011e107824 */ /* 0x000fe400078e0207 */
[----:B------:R-:W-:-:S03]  /*11160*/  IMAD.WIDE.U32 R14, R38, R17, RZ ;  /* 0x00000011260e7225 */ /* 0x000fc600078e00ff */
[----:B------:R-:W-:Y:S01]  /*11170*/  ISETP.GE.U32.AND.EX P0, PT, R16, R19, PT, P0 ;  /* 0x000000131000720c */ /* 0x000fe20003f06100 */
[----:B------:R-:W-:Y:S02]  /*11180*/  IMAD.MOV.U32 R10, RZ, RZ, R31 ;  /* 0x000000ffff0a7224 */ /* 0x000fe400078e001f */
[----:B------:R-:W-:Y:S01]  /*11190*/  IMAD.WIDE.U32 R30, R40, R17, RZ ;  /* 0x00000011281e7225 */ /* 0x000fe200078e00ff */
[----:B------:R-:W-:-:S03]  /*111a0*/  SEL R7, RZ, 0x1, P0 ;  /* 0x00000001ff077807 */ /* 0x000fc60000000000 */
[----:B------:R-:W-:-:S04]  /*111b0*/  IMAD.WIDE.U32 R14, P1, R13, R40, R14 ;  /* 0x000000280d0e7225 */ /* 0x000fc8000782000e */
[----:B------:R-:W-:Y:S01]  /*111c0*/  IMAD.WIDE.U32.X R10, R13, R38, R10, P2 ;  /* 0x000000260d0a7225 */ /* 0x000fe200010e040a */
[----:B------:R-:W-:-:S03]  /*111d0*/  IADD3 RZ, P0, PT, R31, R14, RZ ;  /* 0x0000000e1fff7210 */ /* 0x000fc60007f1e0ff */
[----:B------:R-:W-:Y:S01]  /*111e0*/  IMAD.WIDE.U32 R28, R13, R17, RZ ;  /* 0x000000110d1c7225 */ /* 0x000fe200078e00ff */
[----:B------:R-:W-:-:S03]  /*111f0*/  IADD3 R14, P2, PT, R7, R10, RZ ;  /* 0x0000000a070e7210 */ /* 0x000fc60007f5e0ff */
[----:B------:R-:W-:-:S04]  /*11200*/  IMAD.WIDE.U32 R56, R2, R40, RZ ;  /* 0x0000002802387225 */ /* 0x000fc800078e00ff */
[----:B------:R-:W-:-:S04]  /*11210*/  IMAD.WIDE.U32 R30, R38, R12, RZ ;  /* 0x0000000c261e7225 */ /* 0x000fc800078e00ff */
[----:B------:R-:W-:Y:S02]  /*11220*/  IMAD.MOV.U32 R60, RZ, RZ, R15 ;  /* 0x000000ffff3c7224 */ /* 0x000fe400078e000f */
[----:B------:R-:W-:Y:S02]  /*11230*/  IMAD.X R61, RZ, RZ, RZ, P1 ;  /* 0x000000ffff3d7224 */ /* 0x000fe400008e06ff */
[----:B------:R-:W-:Y:S02]  /*11240*/  IMAD.X R15, RZ, RZ, R11, P2 ;  /* 0x000000ffff0f7224 */ /* 0x000fe400010e060b */
[----:B------:R-:W-:-:S04]  /*11250*/  IMAD.WIDE.U32 R18, R17, R17, RZ ;  /* 0x0000001111127225 */ /* 0x000fc800078e00ff */
[----:B------:R-:W-:-:S04]  /*11260*/  IMAD.WIDE.U32 R28, P3, R17, R13, R28 ;  /* 0x0000000d111c7225 */ /* 0x000fc8000786001c */
[----:B------:R-:W-:Y:S01]  /*11270*/  IMAD.WIDE.U32 R58, R12, R40, RZ ;  /* 0x000000280c3a7225 */ /* 0x000fe200078e00ff */
[----:B------:R-:W-:-:S03]  /*11280*/  IADD3 RZ, P1, PT, R19, R28, RZ ;  /* 0x0000001c13ff7210 */ /* 0x000fc60007f3e0ff */
[----:B------:R-:W-:-:S04]  /*11290*/  IMAD.WIDE.U32 R56, P4, R38, R12, R56 ;  /* 0x0000000c26387225 */ /* 0x000fc80007880038 */
[----:B------:R-:W-:Y:S01]  /*112a0*/  IMAD.WIDE.U32 R10, R40, R12, RZ ;  /* 0x0000000c280a7225 */ /* 0x000fe200078e00ff */
[----:B------:R-:W-:-:S03]  /*112b0*/  IADD3 R44, P6, PT, R59, R56, RZ ;  /* 0x000000383b2c7210 */ /* 0x000fc60007fde0ff */
[----:B------:R-:W-:-:S04]  /*112c0*/  IMAD.WIDE.U32 R30, P5, R40, R2, R30 ;  /* 0x00000002281e7225 */ /* 0x000fc800078a001e */
[----:B------:R-:W-:Y:S01]  /*112d0*/  IMAD.WIDE.U32 R14, R17, R17, R14 ;  /* 0x00000011110e7225 */ /* 0x000fe200078e000e */
[----:B------:R-:W-:-:S03]  /*112e0*/  IADD3 RZ, P2, PT, R11, R30, RZ ;  /* 0x0000001e0bff7210 */ /* 0x000fc60007f5e0ff */
[----:B------:R-:W-:-:S04]  /*112f0*/  IMAD.WIDE.U32.X R60, R13, R38, R60, P0 ;  /* 0x000000260d3c7225 */ /* 0x000fc800000e043c */
[----:B------:R-:W-:Y:S01]  /*11300*/  IMAD.X R19, RZ, RZ, RZ, P3 ;  /* 0x000000ffff137224 */ /* 0x000fe200018e06ff */
[----:B------:R-:W-:Y:S01]  /*11310*/  IADD3 R7, P0, P3, R14, R58, R60 ;  /* 0x0000003a0e077210 */ /* 0x000fe20007b1e03c */
[----:B------:R-:W-:Y:S02]  /*11320*/  IMAD.IADD R59, R28, 0x1, R15 ;  /* 0x000000011c3b7824 */ /* 0x000fe400078e020f */
[----:B------:R-:W-:-:S03]  /*11330*/  IMAD.WIDE.U32 R10, R38, R3, RZ ;  /* 0x00000003260a7225 */ /* 0x000fc600078e00ff */
[----:B------:R-:W-:Y:S01]  /*11340*/  IADD3.X R61, PT, PT, R59, R44, R61, P0, P3 ;  /* 0x0000002c3b3d7210 */ /* 0x000fe200007e643d */
[----:B------:R-:W-:Y:S01]  /*11350*/  IMAD.MOV.U32 R18, RZ, RZ, R29 ;  /* 0x000000ffff127224 */ /* 0x000fe200078e001d */
[----:B------:R-:W-:Y:S01]  /*11360*/  ISETP.GE.U32.AND P0, PT, R7, R14, PT ;  /* 0x0000000e0700720c */ /* 0x000fe20003f06070 */
[----:B------:R-:W-:-:S03]  /*11370*/  IMAD.WIDE.U32 R14, R40, R3, RZ ;  /* 0x00000003280e7225 */ /* 0x000fc600078e00ff */
[----:B------:R-:W-:Y:S01]  /*11380*/  ISETP.GE.U32.AND.EX P0, PT, R61, R59, PT, P0 ;  /* 0x0000003b3d00720c */ /* 0x000fe20003f06100 */
[----:B------:R-:W-:-:S04]  /*11390*/  IMAD.WIDE.U32 R10, P3, R40, R0, R10 ;  /* 0x00000000280a7225 */ /* 0x000fc8000786000a */
[----:B------:R-:W-:Y:S01]  /*113a0*/  IMAD.WIDE.U32.X R18, R13, R13, R18, P1 ;  /* 0x0000000d0d127225 */ /* 0x000fe200008e0412 */
[----:B------:R-:W-:-:S03]  /*113b0*/  IADD3 R7, P1, PT, R7, R58, RZ ;  /* 0x0000003a07077210 */ /* 0x000fc60007f3e0ff */
[----:B------:R-:W-:Y:S01]  /*113c0*/  IMAD.X R29, RZ, RZ, RZ, P4 ;  /* 0x000000ffff1d7224 */ /* 0x000fe200020e06ff */
[----:B------:R-:W-:Y:S01]  /*113d0*/  IADD3 RZ, P4, PT, R15, R10, RZ ;  /* 0x0000000a0fff7210 */ /* 0x000fe20007f9e0ff */
[----:B------:R-:W-:Y:S01]  /*113e0*/  IMAD.X R65, R61, 0x1, R44, P1 ;  /* 0x000000013d417824 */ /* 0x000fe200008e062c */
[----:B------:R-:W-:Y:S01]  /*113f0*/  SEL R15, RZ, 0x1, P0 ;  /* 0x00000001ff0f7807 */ /* 0x000fe20000000000 */
[----:B------:R-:W-:Y:S01]  /*11400*/  IMAD.WIDE.U32 R62, R0, R40, RZ ;  /* 0x00000028003e7225 */ /* 0x000fe200078e00ff */
[----:B------:R-:W-:Y:S02]  /*11410*/  ISETP.GE.U32.AND P0, PT, R7, R58, PT ;  /* 0x0000003a0700720c */ /* 0x000fe40003f06070 */
[----:B------:R-:W-:Y:S01]  /*11420*/  IADD3 R30, P1, PT, R15, R18, RZ ;  /* 0x000000120f1e7210 */ /* 0x000fe20007f3e0ff */
[----:B------:R-:W-:Y:S01]  /*11430*/  IMAD.WIDE.U32 R14, R2, R17, RZ ;  /* 0x00000011020e7225 */ /* 0x000fe200078e00ff */
[----:B------:R-:W-:-:S03]  /*11440*/  ISETP.GE.U32.AND.EX P0, PT, R65, R44, PT, P0 ;  /* 0x0000002c4100720c */ /* 0x000fc60003f06100 */
[----:B------:R-:W-:Y:S02]  /*11450*/  IMAD.MOV.U32 R28, RZ, RZ, R57 ;  /* 0x000000ffff1c7224 */ /* 0x000fe400078e0039 */
[----:B------:R-:W-:Y:S02]  /*11460*/  IMAD.MOV.U32 R56, RZ, RZ, R31 ;  /* 0x000000ffff387224 */ /* 0x000fe400078e001f */
[----:B------:R-:W-:Y:S02]  /*11470*/  IMAD.X R57, RZ, RZ, RZ, P5 ;  /* 0x000000ffff397224 */ /* 0x000fe400028e06ff */
[----:B------:R-:W-:Y:S02]  /*11480*/  IMAD.X R31, RZ, RZ, R19, P1 ;  /* 0x000000ffff1f7224 */ /* 0x000fe400008e0613 */
[----:B------:R-:W-:-:S04]  /*11490*/  IMAD.WIDE.U32 R18, R3, R40, RZ ;  /* 0x0000002803127225 */ /* 0x000fc800078e00ff */
[----:B------:R-:W-:-:S04]  /*114a0*/  IMAD.WIDE.U32 R62, P1, R38, R3, R62 ;  /* 0x00000003263e7225 */ /* 0x000fc8000782003e */
[----:B------:R-:W-:-:S04]  /*114b0*/  IMAD.WIDE.U32 R14, P5, R13, R12, R14 ;  /* 0x0000000c0d0e7225 */ /* 0x000fc800078a000e */
[----:B------:R-:W-:-:S04]  /*114c0*/  IMAD.WIDE.U32 R30, R17, R12, R30 ;  /* 0x0000000c111e7225 */ /* 0x000fc800078e001e */
[C---:B------:R-:W-:Y:S01]  /*114d0*/  IMAD.WIDE.U32.X R56, R38.reuse, R2, R56, P2 ;  /* 0x0000000226387225 */ /* 0x040fe200010e0438 */
[----:B------:R-:W-:Y:S02]  /*114e0*/  IADD3 R67, P2, PT, R19, R62, RZ ;  /* 0x0000003e13437210 */ /* 0x000fe40007f5e0ff */
[----:B------:R-:W-:Y:S01]  /*114f0*/  SEL R19, RZ, 0x1, P0 ;  /* 0x00000001ff137807 */ /* 0x000fe20000000000 */
[----:B------:R-:W-:Y:S01]  /*11500*/  IMAD.WIDE.U32.X R28, R38, R2, R28, P6 ;  /* 0x00000002261c7225 */ /* 0x000fe200030e041c */
[----:B------:R-:W-:-:S03]  /*11510*/  IADD3 R69, P0, P6, R30, R18, R56 ;  /* 0x000000121e457210 */ /* 0x000fc60007e1e038 */
[----:B------:R-:W-:Y:S02]  /*11520*/  IMAD.IADD R31, R31, 0x1, R14 ;  /* 0x000000011f1f7824 */ /* 0x000fe400078e020e */
[----:B------:R-:W-:-:S03]  /*11530*/  IMAD.WIDE.U32 R58, R13, R12, RZ ;  /* 0x0000000c0d3a7225 */ /* 0x000fc600078e00ff */
[----:B------:R-:W-:Y:S01]  /*11540*/  IADD3.X R40, PT, PT, R31, R67, R57, P0, P6 ;  /* 0x000000431f287210 */ /* 0x000fe200007ec439 */
[----:B------:R-:W-:Y:S01]  /*11550*/  IMAD.WIDE.U32 R56, R17, R12, RZ ;  /* 0x0000000c11387225 */ /* 0x000fe200078e00ff */
[----:B------:R-:W-:Y:S02]  /*11560*/  IADD3 R28, P6, PT, R19, R28, RZ ;  /* 0x0000001c131c7210 */ /* 0x000fe40007fde0ff */
[----:B------:R-:W-:Y:S01]  /*11570*/  ISETP.GE.U32.AND P0, PT, R69, R30, PT ;  /* 0x0000001e4500720c */ /* 0x000fe20003f06070 */
[----:B------:R-:W-:Y:S02]  /*11580*/  IMAD.MOV.U32 R30, RZ, RZ, R15 ;  /* 0x000000ffff1e7224 */ /* 0x000fe400078e000f */
[----:B------:R-:W-:Y:S01]  /*11590*/  IMAD.X R29, RZ, RZ, R29, P6 ;  /* 0x000000ffff1d7224 */ /* 0x000fe200030e061d */
[----:B------:R-:W-:Y:S01]  /*115a0*/  ISETP.GE.U32.AND.EX P0, PT, R40, R31, PT, P0 ;  /* 0x0000001f2800720c */ /* 0x000fe20003f06100 */
[----:B------:R-:W-:-:S03]  /*115b0*/  IMAD.WIDE.U32 R58, P6, R17, R2, R58 ;  /* 0x00000002113a7225 */ /* 0x000fc600078c003a */
[----:B------:R-:W-:Y:S01]  /*115c0*/  SEL R19, RZ, 0x1, P0 ;  /* 0x00000001ff137807 */ /* 0x000fe20000000000 */
[----:B------:R-:W-:-:S04]  /*115d0*/  IMAD.WIDE.U32 R28, R17, R12, R28 ;  /* 0x0000000c111c7225 */ /* 0x000fc800078e001c */
[----:B------:R-:W-:Y:S01]  /*115e0*/  IMAD.X R31, RZ, RZ, RZ, P5 ;  /* 0x000000ffff1f7224 */ /* 0x000fe200028e06ff */
[----:B------:R-:W-:Y:S01]  /*115f0*/  IADD3 R69, P0, PT, R69, R28, RZ ;  /* 0x0000001c45457210 */ /* 0x000fe20007f1e0ff */
[----:B------:R-:W-:Y:S01]  /*11600*/  IMAD.IADD R61, R14, 0x1, R29 ;  /* 0x000000010e3d7824 */ /* 0x000fe200078e021d */
[----:B------:R-:W-:Y:S01]  /*11610*/  IADD3 RZ, P5, PT, R57, R58, RZ ;  /* 0x0000003a39ff7210 */ /* 0x000fe20007fbe0ff */
[----:B------:R-:W-:Y:S01]  /*11620*/  IMAD.X R57, RZ, RZ, RZ, P6 ;  /* 0x000000ffff397224 */ /* 0x000fe200030e06ff */
[----:B------:R-:W-:Y:S01]  /*11630*/  ISETP.GE.U32.AND P6, PT, R69, R28, PT ;  /* 0x0000001c4500720c */ /* 0x000fe20003fc6070 */
[----:B------:R-:W-:-:S04]  /*11640*/  IMAD.WIDE.U32 R28, R12, R17, RZ ;  /* 0x000000110c1c7225 */ /* 0x000fc800078e00ff */
[----:B------:R-:W-:Y:S02]  /*11650*/  IMAD.MOV.U32 R56, RZ, RZ, R59 ;  /* 0x000000ffff387224 */ /* 0x000fe400078e003b */
[----:B------:R-:W-:Y:S02]  /*11660*/  IMAD.X R40, R61, 0x1, R40, P0 ;  /* 0x000000013d287824 */ /* 0x000fe400000e0628 */
[----:B------:R-:W-:Y:S01]  /*11670*/  IMAD.WIDE.U32.X R56, R13, R2, R56, P5 ;  /* 0x000000020d387225 */ /* 0x000fe200028e0438 */
[----:B------:R-:W-:Y:S02]  /*11680*/  IADD3 RZ, P5, PT, R14, R29, RZ ;  /* 0x0000001d0eff7210 */ /* 0x000fe40007fbe0ff */
[----:B------:R-:W-:Y:S01]  /*11690*/  ISETP.GE.U32.AND.EX P0, PT, R40, R61, PT, P6 ;  /* 0x0000003d2800720c */ /* 0x000fe20003f06160 */
[----:B------:R-:W-:-:S04]  /*116a0*/  IMAD.WIDE.U32 R28, R2, R12, RZ ;  /* 0x0000000c021c7225 */ /* 0x000fc800078e00ff */
[----:B------:R-:W-:Y:S01]  /*116b0*/  IMAD.WIDE.U32.X R30, R13, R2, R30, P5 ;  /* 0x000000020d1e7225 */ /* 0x000fe200028e041e */
[----:B------:R-:W-:Y:S02]  /*116c0*/  IADD3 R56, P5, PT, R19, R56, RZ ;  /* 0x0000003813387210 */ /* 0x000fe40007fbe0ff */
[----:B------:R-:W-:Y:S01]  /*116d0*/  SEL R19, RZ, 0x1, P0 ;  /* 0x00000001ff137807 */ /* 0x000fe20000000000 */
[----:B------:R-:W-:Y:S02]  /*116e0*/  IMAD.MOV.U32 R60, RZ, RZ, R11 ;  /* 0x000000ffff3c7224 */ /* 0x000fe400078e000b */
[----:B------:R-:W-:Y:S02]  /*116f0*/  IMAD.X R11, RZ, RZ, RZ, P1 ;  /* 0x000000ffff0b7224 */ /* 0x000fe400008e06ff */
[----:B------:R-:W-:Y:S02]  /*11700*/  IMAD.MOV.U32 R10, RZ, RZ, R63 ;  /* 0x000000ffff0a7224 */ /* 0x000fe400078e003f */
[----:B------:R-:W-:-:S04]  /*11710*/  IMAD.WIDE.U32 R28, P6, R12, R2, R28 ;  /* 0x000000020c1c7225 */ /* 0x000fc800078c001c */
[----:B------:R-:W-:-:S04]  /*11720*/  IMAD.WIDE.U32 R14, R12, R12, RZ ;  /* 0x0000000c0c0e7225 */ /* 0x000fc800078e00ff */
[----:B------:R-:W-:Y:S01]  /*11730*/  IMAD.X R57, RZ, RZ, R57, P5 ;  /* 0x000000ffff397224 */ /* 0x000fe200028e0639 */
[----:B------:R-:W-:Y:S01]  /*11740*/  IADD3 R14, P5, PT, R19, R30, RZ ;  /* 0x0000001e130e7210 */ /* 0x000fe20007fbe0ff */
[----:B------:R-:W-:Y:S01]  /*11750*/  IMAD.WIDE.U32 R58, R13, R3, RZ ;  /* 0x000000030d3a7225 */ /* 0x000fe200078e00ff */
[----:B------:R-:W-:-:S03]  /*11760*/  IADD3 RZ, P0, PT, R15, R28, RZ ;  /* 0x0000001c0fff7210 */ /* 0x000fc60007f1e0ff */
[----:B------:R-:W-:Y:S01]  /*11770*/  IMAD.WIDE.U32.X R10, R38, R0, R10, P2 ;  /* 0x00000000260a7225 */ /* 0x000fe200010e040a */
[----:B------:R-:W-:-:S03]  /*11780*/  IADD3 R69, P2, PT, R69, R18, RZ ;  /* 0x0000001245457210 */ /* 0x000fc60007f5e0ff */
[----:B------:R-:W-:Y:S02]  /*11790*/  IMAD.X R15, RZ, RZ, R31, P5 ;  /* 0x000000ffff0f7224 */ /* 0x000fe400028e061f */
[----:B------:R-:W-:-:S04]  /*117a0*/  IMAD.WIDE.U32 R58, P5, R17, R0, R58 ;  /* 0x00000000113a7225 */ /* 0x000fc800078a003a */
[----:B------:R-:W-:-:S04]  /*117b0*/  IMAD.WIDE.U32 R30, R17, R3, RZ ;  /* 0x00000003111e7225 */ /* 0x000fc800078e00ff */
[----:B------:R-:W-:Y:S01]  /*117c0*/  IMAD.X R46, R40, 0x1, R67, P2 ;  /* 0x00000001282e7824 */ /* 0x000fe200010e0643 */
[----:B------:R-:W-:Y:S01]  /*117d0*/  ISETP.GE.U32.AND P2, PT, R69, R18, PT ;  /* 0x000000124500720c */ /* 0x000fe20003f46070 */
[----:B------:R-:W-:Y:S01]  /*117e0*/  IMAD.X R61, RZ, RZ, RZ, P3 ;  /* 0x000000ffff3d7224 */ /* 0x000fe200018e06ff */
[----:B------:R-:W-:Y:S01]  /*117f0*/  IADD3 RZ, P3, PT, R31, R58, RZ ;  /* 0x0000003a1fff7210 */ /* 0x000fe20007f7e0ff */
[----:B------:R-:W-:Y:S01]  /*11800*/  IMAD.WIDE.U32 R30, R0, R17, RZ ;  /* 0x00000011001e7225 */ /* 0x000fe200078e00ff */
[----:B------:R-:W-:-:S03]  /*11810*/  ISETP.GE.U32.AND.EX P2, PT, R46, R67, PT, P2 ;  /* 0x000000432e00720c */ /* 0x000fc60003f46120 */
[----:B------:R-:W-:Y:S01]  /*11820*/  IMAD.WIDE.U32.X R60, R38, R0, R60, P4 ;  /* 0x00000000263c7225 */ /* 0x000fe200020e043c */
[----:B------:R-:W-:-:S03]  /*11830*/  SEL R63, RZ, 0x1, P2 ;  /* 0x00000001ff3f7807 */ /* 0x000fc60001000000 */
[----:B------:R-:W-:Y:S01]  /*11840*/  IMAD.WIDE.U32 R56, R17, R3, R56 ;  /* 0x0000000311387225 */ /* 0x000fe200078e0038 */
[----:B------:R-:W-:-:S03]  /*11850*/  IADD3 R10, P2, PT, R63, R10, RZ ;  /* 0x0000000a3f0a7210 */ /* 0x000fc60007f5e0ff */
[----:B------:R-:W-:-:S04]  /*11860*/  IMAD.WIDE.U32 R30, P4, R13, R3, R30 ;  /* 0x000000030d1e7225 */ /* 0x000fc8000788001e */
[----:B------:R-:W-:Y:S01]  /*11870*/  IMAD.X R19, RZ, RZ, RZ, P6 ;  /* 0x000000ffff137224 */ /* 0x000fe200030e06ff */
[----:B------:R-:W-:Y:S01]  /*11880*/  IADD3 R44, P6, PT, R60, R56, RZ ;  /* 0x000000383c2c7210 */ /* 0x000fe20007fde0ff */
[----:B------:R-:W-:-:S03]  /*11890*/  IMAD.WIDE.U32 R14, R12, R12, R14 ;  /* 0x0000000c0c0e7225 */ /* 0x000fc600078e000e */
[----:B------:R-:W-:Y:S01]  /*118a0*/  ISETP.GE.U32.AND P1, PT, R44, R56, PT ;  /* 0x000000382c00720c */ /* 0x000fe20003f26070 */
[----:B------:R-:W-:Y:S02]  /*118b0*/  IMAD.IADD R57, R57, 0x1, R30 ;  /* 0x0000000139397824 */ /* 0x000fe400078e021e */
[----:B------:R-:W-:-:S04]  /*118c0*/  IMAD.WIDE.U32 R62, R3, R17, RZ ;  /* 0x00000011033e7225 */ /* 0x000fc800078e00ff */
[----:B------:R-:W-:Y:S02]  /*118d0*/  IMAD.X R11, RZ, RZ, R11, P2 ;  /* 0x000000ffff0b7224 */ /* 0x000fe400010e060b */
[----:B------:R-:W-:Y:S01]  /*118e0*/  IMAD.IADD R40, R28, 0x1, R15 ;  /* 0x000000011c287824 */ /* 0x000fe200078e020f */
[----:B------:R-:W-:Y:S01]  /*118f0*/  IADD3 R15, P2, PT, R44, R14, RZ ;  /* 0x0000000e2c0f7210 */ /* 0x000fe20007f5e0ff */
[----:B------:R-:W-:Y:S01]  /*11900*/  IMAD.X R60, R57, 0x1, R61, P6 ;  /* 0x00000001393c7824 */ /* 0x000fe200030e063d */
[----:B------:R-:W-:Y:S01]  /*11910*/  IADD3 RZ, P6, PT, R30, R63, RZ ;  /* 0x0000003f1eff7210 */ /* 0x000fe20007fde0ff */
[----:B------:R-:W-:-:S03]  /*11920*/  IMAD.WIDE.U32 R62, R17, R3, R10 ;  /* 0x00000003113e7225 */ /* 0x000fc600078e000a */
[----:B------:R-:W-:Y:S01]  /*11930*/  ISETP.GE.U32.AND.EX P1, PT, R60, R57, PT, P1 ;  /* 0x000000393c00720c */ /* 0x000fe20003f26110 */
[----:B------:R-:W-:Y:S02]  /*11940*/  IMAD.MOV.U32 R28, RZ, RZ, R59 ;  /* 0x000000ffff1c7224 */ /* 0x000fe400078e003b */
[----:B------:R-:W-:Y:S01]  /*11950*/  IMAD.X R11, RZ, RZ, RZ, P4 ;  /* 0x000000ffff0b7224 */ /* 0x000fe200020e06ff */
[C---:B------:R-:W-:Y:S01]  /*11960*/  ISETP.GE.U32.AND P4, PT, R15.reuse, R14, PT ;  /* 0x0000000e0f00720c */ /* 0x040fe20003f86070 */
[----:B------:R-:W-:Y:S02]  /*11970*/  IMAD.X R59, R40, 0x1, R60, P2 ;  /* 0x00000001283b7824 */ /* 0x000fe400010e063c */
[----:B------:R-:W-:Y:S02]  /*11980*/  IMAD.MOV.U32 R18, RZ, RZ, R29 ;  /* 0x000000ffff127224 */ /* 0x000fe400078e001d */
[----:B------:R-:W-:Y:S01]  /*11990*/  IMAD.X R29, RZ, RZ, RZ, P5 ;  /* 0x000000ffff1d7224 */ /* 0x000fe200028e06ff */
[----:B------:R-:W-:Y:S01]  /*119a0*/  IADD3 R17, P5, PT, R15, R62, RZ ;  /* 0x0000003e0f117210 */ /* 0x000fe20007fbe0ff */
[----:B------:R-:W-:Y:S01]  /*119b0*/  IMAD.IADD R38, R30, 0x1, R63 ;  /* 0x000000011e267824 */ /* 0x000fe200078e023f */
[----:B------:R-:W-:Y:S01]  /*119c0*/  ISETP.GE.U32.AND.EX P4, PT, R59, R40, PT, P4 ;  /* 0x000000283b00720c */ /* 0x000fe20003f86140 */
[----:B------:R-:W-:Y:S01]  /*119d0*/  IMAD.WIDE.U32.X R14, R2, R2, R18, P0 ;  /* 0x00000002020e7225 */ /* 0x000fe200000e0412 */
[----:B------:R-:W-:-:S02]  /*119e0*/  ISETP.GE.U32.AND P2, PT, R17, R62, PT ;  /* 0x0000003e1100720c */ /* 0x000fc40003f46070 */
[----:B------:R-:W-:Y:S01]  /*119f0*/  SEL R19, RZ, 0x1, P4 ;  /* 0x00000001ff137807 */ /* 0x000fe20002000000 */
[----:B------:R-:W-:Y:S02]  /*11a00*/  IMAD.X R59, R38, 0x1, R59, P5 ;  /* 0x00000001263b7824 */ /* 0x000fe400028e063b */
[----:B------:R-:W-:Y:S01]  /*11a10*/  IMAD.MOV.U32 R10, RZ, RZ, R31 ;  /* 0x000000ffff0a7224 */ /* 0x000fe200078e001f */
[----:B------:R-:W-:Y:S01]  /*11a20*/  IADD3 R14, P0, PT, R19, R14, RZ ;  /* 0x0000000e130e7210 */ /* 0x000fe20007f1e0ff */
[----:B------:R-:W-:Y:S01]  /*11a30*/  IMAD.WIDE.U32 R18, R17, 0x3d1, RZ ;  /* 0x000003d111127825 */ /* 0x000fe200078e00ff */
[----:B------:R-:W-:-:S03]  /*11a40*/  ISETP.GE.U32.AND.EX P2, PT, R59, R38, PT, P2 ;  /* 0x000000263b00720c */ /* 0x000fc60003f46120 */
[----:B------:R-:W-:Y:S02]  /*11a50*/  IMAD R57, R59, 0x3d1, RZ ;  /* 0x000003d13b397824 */ /* 0x000fe400078e02ff */
[----:B------:R-:W-:-:S03]  /*11a60*/  IMAD.WIDE.U32.X R30, R13, R0, R28, P3 ;  /* 0x000000000d1e7225 */ /* 0x000fc600018e041c */
[----:B------:R-:W-:Y:S01]  /*11a70*/  IADD3 R38, PT, PT, R19, R17, R57 ;  /* 0x0000001113267210 */ /* 0x000fe20007ffe039 */
[----:B------:R-:W-:Y:S01]  /*11a80*/  IMAD.WIDE.U32.X R28, R13, R0, R10, P6 ;  /* 0x000000000d1c7225 */ /* 0x000fe200030e040a */
[----:B------:R-:W-:-:S03]  /*11a90*/  SEL R13, RZ, 0x1, P2 ;  /* 0x00000001ff0d7807 */ /* 0x000fc60001000000 */
[----:B------:R-:W-:Y:S01]  /*11aa0*/  IMAD.X R15, RZ, RZ, R15, P0 ;  /* 0x000000ffff0f7224 */ /* 0x000fe200000e060f */
[----:B------:R-:W-:Y:S01]  /*11ab0*/  ISETP.GE.U32.AND P0, PT, R18, RZ, PT ;  /* 0x000000ff1200720c */ /* 0x000fe20003f06070 */
[----:B------:R-:W-:Y:S01]  /*11ac0*/  IMAD.WIDE.U32 R10, R0, R12, RZ ;  /* 0x0000000c000a7225 */ /* 0x000fe200078e00ff */
[----:B------:R-:W-:Y:S02]  /*11ad0*/  IADD3 R28, P3, PT, R13, R28, RZ ;  /* 0x0000001c0d1c7210 */ /* 0x000fe40007f7e0ff */
[----:B------:R-:W-:Y:S01]  /*11ae0*/  ISETP.GE.U32.AND.EX P0, PT, R38, R17, PT, P0 ;  /* 0x000000112600720c */ /* 0x000fe20003f06100 */
[-C--:B------:R-:W-:Y:S01]  /*11af0*/  IMAD.WIDE.U32 R14, R12, R3.reuse, R14 ;  /* 0x000000030c0e7225 */ /* 0x080fe200078e000e */
[----:B------:R-:W-:Y:S02]  /*11b00*/  SEL R13, RZ, 0x1, P1 ;  /* 0x00000001ff0d7807 */ /* 0x000fe40000800000 */
[----:B------:R-:W-:Y:S01]  /*11b10*/  SEL R61, RZ, 0x1, P0 ;  /* 0x00000001ff3d7807 */ /* 0x000fe20000000000 */
[----:B------:R-:W-:-:S03]  /*11b20*/  IMAD.WIDE.U32 R10, P2, R2, R3, R10 ;  /* 0x00000003020a7225 */ /* 0x000fc6000784000a */
[----:B------:R-:W-:Y:S01]  /*11b30*/  IADD3 R17, P5, PT, R61, R18, RZ ;  /* 0x000000123d117210 */ /* 0x000fe20007fbe0ff */
[----:B------:R-:W-:Y:S01]  /*11b40*/  IMAD.X R29, RZ, RZ, R29, P3 ;  /* 0x000000ffff1d7224 */ /* 0x000fe200018e061d */
[----:B------:R-:W-:Y:S01]  /*11b50*/  IADD3 R13, P3, P4, R14, R30, R13 ;  /* 0x0000001e0e0d7210 */ /* 0x000fe20007c7e00d */
[----:B------:R-:W-:Y:S01]  /*11b60*/  IMAD.IADD R56, R19, 0x1, R57 ;  /* 0x0000000113387824 */ /* 0x000fe200078e0239 */
[----:B------:R-:W-:Y:S01]  /*11b70*/  ISETP.GT.U32.AND P1, PT, R17, R18, PT ;  /* 0x000000121100720c */ /* 0x000fe20003f24070 */
[----:B------:R-:W-:Y:S01]  /*11b80*/  IMAD.IADD R19, R15, 0x1, R10 ;  /* 0x000000010f137824 */ /* 0x000fe200078e020a */
[----:B------:R-:W-:Y:S01]  /*11b90*/  ISETP.GE.U32.AND P0, PT, R13, R14, PT ;  /* 0x0000000e0d00720c */ /* 0x000fe20003f06070 */
[----:B------:R-:W-:Y:S02]  /*11ba0*/  IMAD.MOV.U32 R57, RZ, RZ, RZ ;  /* 0x000000ffff397224 */ /* 0x000fe400078e00ff */
[----:B------:R-:W-:Y:S01]  /*11bb0*/  IMAD.WIDE.U32 R28, R12, R3, R28 ;  /* 0x000000030c1c7225 */ /* 0x000fe200078e001c */
[----:B------:R-:W-:-:S03]  /*11bc0*/  IADD3.X R40, PT, PT, R19, R31, RZ, P3, P4 ;  /* 0x0000001f13287210 */ /* 0x000fc60001fe84ff */
[----:B------:R-:W-:Y:S01]  /*11bd0*/  IMAD.WIDE.U32 R14, R59, 0x3d1, R56 ;  /* 0x000003d13b0e7825 */ /* 0x000fe200078e0038 */
[----:B------:R-:W-:Y:S02]  /*11be0*/  IADD3 R57, P3, PT, R13, R28, RZ ;  /* 0x0000001c0d397210 */ /* 0x000fe40007f7e0ff */
[----:B------:R-:W-:Y:S01]  /*11bf0*/  ISETP.GE.U32.AND.EX P0, PT, R40, R19, PT, P0 ;  /* 0x000000132800720c */ /* 0x000fe20003f06100 */
[----:B------:R-:W-:Y:S02]  /*11c00*/  IMAD.X R17, RZ, RZ, R56, P5 ;  /* 0x000000ffff117224 */ /* 0x000fe400028e0638 */
[----:B------:R-:W-:Y:S02]  /*11c10*/  IMAD.MOV.U32 R63, RZ, RZ, RZ ;  /* 0x000000ffff3f7224 */ /* 0x000fe400078e00ff */
[----:B------:R-:W-:Y:S01]  /*11c20*/  IMAD.IADD R13, R10, 0x1, R29 ;  /* 0x000000010a0d7824 */ /* 0x000fe200078e021d */
[----:B------:R-:W-:Y:S01]  /*11c30*/  ISETP.GT.U32.AND.EX P1, PT, R17, R38, PT, P1 ;  /* 0x000000261100720c */ /* 0x000fe20003f24110 */
[----:B------:R-:W-:-:S02]  /*11c40*/  IMAD.IADD R15, R15, 0x1, R63 ;  /* 0x000000010f0f7824 */ /* 0x000fc400078e023f */
[----:B------:R-:W-:Y:S01]  /*11c50*/  IMAD.X R17, R13, 0x1, R40, P3 ;  /* 0x000000010d117824 */ /* 0x000fe200018e0628 */
[----:B------:R-:W-:Y:S01]  /*11c60*/  SEL R44, R61, 0x1, !P1 ;  /* 0x000000013d2c7807 */ /* 0x000fe20004800000 */
[----:B------:R-:W-:Y:S01]  /*11c70*/  IMAD.WIDE.U32 R30, R3, R12, RZ ;  /* 0x0000000c031e7225 */ /* 0x000fe200078e00ff */
[C---:B------:R-:W-:Y:S02]  /*11c80*/  ISETP.GE.U32.AND P1, PT, R57.reuse, R28, PT ;  /* 0x0000001c3900720c */ /* 0x040fe40003f26070 */
[----:B------:R-:W-:Y:S01]  /*11c90*/  SEL R61, RZ, 0x1, P0 ;  /* 0x00000001ff3d7807 */ /* 0x000fe20000000000 */
[----:B------:R-:W-:Y:S01]  /*11ca0*/  IMAD.WIDE.U32 R14, R57, 0x3d1, R14 ;  /* 0x000003d1390e7825 */ /* 0x000fe200078e000e */
[----:B------:R-:W-:Y:S02]  /*11cb0*/  IADD3 RZ, P3, PT, R10, R31, RZ ;  /* 0x0000001f0aff7210 */ /* 0x000fe40007f7e0ff */
[C---:B------:R-:W-:Y:S01]  /*11cc0*/  ISETP.GE.U32.AND.EX P1, PT, R17.reuse, R13, PT, P1 ;  /* 0x0000000d1100720c */ /* 0x040fe20003f26110 */
[----:B------:R-:W-:Y:S01]  /*11cd0*/  IMAD R29, R17, 0x3d1, RZ ;  /* 0x000003d1111d7824 */ /* 0x000fe200078e02ff */
[----:B------:R-:W-:Y:S01]  /*11ce0*/  IADD3 R44, P4, P5, R14, R59, R44 ;  /* 0x0000003b0e2c7210 */ /* 0x000fe20007d9e02c */
[----:B------:R-:W-:-:S04]  /*11cf0*/  IMAD.WIDE.U32 R30, R2, R3, RZ ;  /* 0x00000003021e7225 */ /* 0x000fc800078e00ff */
[----:B------:R-:W-:Y:S02]  /*11d00*/  IMAD.IADD R10, R15, 0x1, R29 ;  /* 0x000000010f0a7824 */ /* 0x000fe400078e021d */
[----:B------:R-:W-:Y:S01]  /*11d10*/  IMAD.X R29, RZ, RZ, RZ, P2 ;  /* 0x000000ffff1d7224 */ /* 0x000fe200010e06ff */
[----:B------:R-:W-:Y:S01]  /*11d20*/  ISETP.GE.U32.AND P2, PT, R44, R59, PT ;  /* 0x0000003b2c00720c */ /* 0x000fe20003f46070 */
[----:B------:R-:W-:Y:S01]  /*11d30*/  IMAD.MOV.U32 R28, RZ, RZ, R11 ;  /* 0x000000ffff1c7224 */ /* 0x000fe200078e000b */
[-C--:B------:R-:W-:Y:S01]  /*11d40*/  IADD3.X R15, PT, PT, R10, R57.reuse, RZ, P4, P5 ;  /* 0x000000390a0f7210 */ /* 0x080fe200027ea4ff */
[C---:B------:R-:W-:Y:S01]  /*11d50*/  IMAD.WIDE.U32 R30, P4, R12.reuse, R0, R30 ;  /* 0x000000000c1e7225 */ /* 0x040fe2000788001e */
[----:B------:R-:W-:Y:S02]  /*11d60*/  SEL R11, RZ, 0x1, P1 ;  /* 0x00000001ff0b7807 */ /* 0x000fe40000800000 */
[----:B------:R-:W-:Y:S01]  /*11d70*/  ISETP.GE.U32.AND.EX P2, PT, R15, R57, PT, P2 ;  /* 0x000000390f00720c */ /* 0x000fe20003f46120 */
[----:B------:R-:W-:-:S04]  /*11d80*/  IMAD.WIDE.U32 R56, R12, R3, RZ ;  /* 0x000000030c387225 */ /* 0x000fc800078e00ff */
[----:B------:R-:W-:Y:S01]  /*11d90*/  IMAD.WIDE.U32.X R28, R2, R0, R28, P3 ;  /* 0x00000000021c7225 */ /* 0x000fe200018e041c */
[----:B------:R-:W-:Y:S02]  /*11da0*/  IADD3 RZ, P1, PT, R57, R30, RZ ;  /* 0x0000001e39ff7210 */ /* 0x000fe40007f3e0ff */
[----:B------:R-:W-:Y:S01]  /*11db0*/  SEL R57, RZ, 0x1, P2 ;  /* 0x00000001ff397807 */ /* 0x000fe20001000000 */
[----:B------:R-:W-:Y:S01]  /*11dc0*/  IMAD.MOV.U32 R12, RZ, RZ, R31 ;  /* 0x000000ffff0c7224 */ /* 0x000fe200078e001f */
[----:B------:R-:W-:Y:S01]  /*11dd0*/  IADD3 R28, P2, PT, R11, R28, RZ ;  /* 0x0000001c0b1c7210 */ /* 0x000fe20007f5e0ff */
[----:B------:R-:W-:Y:S01]  /*11de0*/  IMAD.WIDE.U32 R30, R0, R3, RZ ;  /* 0x00000003001e7225 */ /* 0x000fe200078e00ff */
[----:B------:R-:W-:-:S03]  /*11df0*/  IADD3 R11, P3, PT, R57, R14, RZ ;  /* 0x0000000e390b7210 */ /* 0x000fc60007f7e0ff */
[----:B------:R-:W-:Y:S02]  /*11e00*/  IMAD.X R13, RZ, RZ, RZ, P4 ;  /* 0x000000ffff0d7224 */ /* 0x000fe400020e06ff */
[----:B------:R-:W-:Y:S02]  /*11e10*/  IMAD.X R29, RZ, RZ, R29, P2 ;  /* 0x000000ffff1d7224 */ /* 0x000fe400010e061d */
[----:B------:R-:W-:Y:S01]  /*11e20*/  IMAD.WIDE.U32.X R12, R2, R0, R12, P1 ;  /* 0x00000000020c7225 */ /* 0x000fe200008e040c */
[----:B------:R-:W-:-:S03]  /*11e30*/  ISETP.GT.U32.AND P1, PT, R11, R44, PT ;  /* 0x0000002c0b00720c */ /* 0x000fc60003f24070 */
[----:B------:R-:W-:-:S04]  /*11e40*/  IMAD.WIDE.U32 R30, P2, R3, R0, R30 ;  /* 0x00000000031e7225 */ /* 0x000fc8000784001e */
[----:B------:R-:W-:-:S04]  /*11e50*/  IMAD.WIDE.U32 R28, R3, R3, R28 ;  /* 0x00000003031c7225 */ /* 0x000fc800078e001c */
[----:B------:R-:W-:Y:S01]  /*11e60*/  IMAD.MOV.U32 R11, RZ, RZ, RZ ;  /* 0x000000ffff0b7224 */ /* 0x000fe200078e00ff */
[----:B------:R-:W-:Y:S01]  /*11e70*/  IADD3 R61, P0, P4, R28, R12, R61 ;  /* 0x0000000c1c3d7210 */ /* 0x000fe20007c1e03d */
[----:B------:R-:W-:Y:S02]  /*11e80*/  IMAD.IADD R19, R30, 0x1, R29 ;  /* 0x000000011e137824 */ /* 0x000fe400078e021d */
[----:B------:R-:W-:-:S03]  /*11e90*/  IMAD.WIDE.U32 R58, R17, 0x3d1, R10 ;  /* 0x000003d1113a7825 */ /* 0x000fc600078e000a */
[----:B------:R-:W-:Y:S01]  /*11ea0*/  IADD3.X R14, PT, PT, R19, R13, RZ, P0, P4 ;  /* 0x0000000d130e7210 */ /* 0x000fe200007e84ff */
[----:B------:R-:W-:Y:S02]  /*11eb0*/  IMAD.MOV.U32 R11, RZ, RZ, RZ ;  /* 0x000000ffff0b7224 */ /* 0x000fe400078e00ff */
[----:B------:R-:W-:Y:S02]  /*11ec0*/  IMAD.X R10, RZ, RZ, R10, P3 ;  /* 0x000000ffff0a7224 */ /* 0x000fe400018e060a */
[----:B------:R-:W-:Y:S02]  /*11ed0*/  IMAD.IADD R59, R59, 0x1, R11 ;  /* 0x000000013b3b7824 */ /* 0x000fe400078e020b */
[----:B------:R-:W-:Y:S01]  /*11ee0*/  IMAD R13, R14, 0x3d1, RZ ;  /* 0x000003d10e0d7824 */ /* 0x000fe200078e02ff */
[----:B------:R-:W-:Y:S01]  /*11ef0*/  ISETP.GT.U32.AND.EX P0, PT, R10, R15, PT, P1 ;  /* 0x0000000f0a00720c */ /* 0x000fe20003f04110 */
[----:B------:R-:W-:Y:S01]  /*11f00*/  IMAD.WIDE.U32 R10, R61, 0x3d1, R58 ;  /* 0x000003d13d0a7825 */ /* 0x000fe200078e003a */
[----:B------:R-:W-:-:S02]  /*11f10*/  IADD3 R40, P1, PT, R8, R18, RZ ;  /* 0x0000001208287210 */ /* 0x000fc40007f3e0ff */
[----:B------:R-:W-:Y:S01]  /*11f20*/  SEL R18, R57, 0x1, !P0 ;  /* 0x0000000139127807 */ /* 0x000fe20004000000 */
[----:B------:R-:W-:Y:S01]  /*11f30*/  IMAD.IADD R2, R11, 0x1, R13 ;  /* 0x000000010b027824 */ /* 0x000fe200078e020d */
[----:B------:R-:W-:Y:S01]  /*11f40*/  ISETP.GE.U32.AND P0, PT, R40, R8, PT ;  /* 0x000000082800720c */ /* 0x000fe20003f06070 */
[----:B------:R-:W-:Y:S01]  /*11f50*/  IMAD.X R38, R38, 0x1, R9, P1 ;  /* 0x0000000126267824 */ /* 0x000fe200008e0609 */
[----:B------:R-:W-:Y:S01]  /*11f60*/  IADD3 R18, P3, P4, R10, R17, R18 ;  /* 0x000000110a127210 */ /* 0x000fe20007c7e012 */
[----:B------:R-:W-:-:S03]  /*11f70*/  IMAD.WIDE.U32 R12, R3, R3, RZ ;  /* 0x00000003030c7225 */ /* 0x000fc600078e00ff */
[----:B------:R-:W-:Y:S01]  /*11f80*/  ISETP.GE.U32.AND.EX P0, PT, R38, R9, PT, P0 ;  /* 0x000000092600720c */ /* 0x000fe20003f06100 */
[----:B------:R-:W-:Y:S01]  /*11f90*/  IMAD.X R9, RZ, RZ, RZ, P2 ;  /* 0x000000ffff097224 */ /* 0x000fe200010e06ff */
[----:B------:R-:W-:Y:S01]  /*11fa0*/  ISETP.GE.U32.AND P1, PT, R18, R17, PT ;  /* 0x000000111200720c */ /* 0x000fe20003f26070 */
[----:B------:R-:W-:Y:S01]  /*11fb0*/  IMAD.MOV.U32 R8, RZ, RZ, R31 ;  /* 0x000000ffff087224 */ /* 0x000fe200078e001f */
[-C--:B------:R-:W-:Y:S01]  /*11fc0*/  IADD3.X R48, PT, PT, R2, R61.reuse, RZ, P3, P4 ;  /* 0x0000003d02307210 */ /* 0x080fe20001fe84ff */
[----:B------:R-:W-:Y:S01]  /*11fd0*/  IMAD.MOV.U32 R3, RZ, RZ, RZ ;  /* 0x000000ffff037224 */ /* 0x000fe200078e00ff */
[----:B------:R-:W-:Y:S02]  /*11fe0*/  SEL R17, RZ, 0x1, P0 ;  /* 0x00000001ff117807 */ /* 0x000fe40000000000 */
[----:B------:R-:W-:Y:S02]  /*11ff0*/  ISETP.GE.U32.AND.EX P0, PT, R48, R61, PT, P1 ;  /* 0x0000003d3000720c */ /* 0x000fe40003f06110 */
[----:B------:R-:W-:-:S02]  /*12000*/  ISETP.GE.U32.AND P1, PT, R61, R28, PT ;  /* 0x0000001c3d00720c */ /* 0x000fc40003f26070 */
[----:B------:R-:W-:Y:S02]  /*12010*/  IADD3 RZ, P2, PT, R13, R30, RZ ;  /* 0x0000001e0dff7210 */ /* 0x000fe40007f5e0ff */
[----:B------:R-:W-:Y:S02]  /*12020*/  SEL R29, RZ, 0x1, P0 ;  /* 0x00000001ff1d7807 */ /* 0x000fe40000000000 */
[----:B------:R-:W-:Y:S01]  /*12030*/  ISETP.GE.U32.AND.EX P0, PT, R14, R19, PT, P1 ;  /* 0x000000130e00720c */ /* 0x000fe20003f06110 */
[----:B------:R-:W-:Y:S01]  /*12040*/  IMAD.WIDE.U32.X R8, R0, R0, R8, P2 ;  /* 0x0000000000087225 */ /* 0x000fe200010e0408 */
[----:B------:R-:W-:Y:S02]  /*12050*/  IADD3 R13, P5, PT, R29, R10, RZ ;  /* 0x0000000a1d0d7210 */ /* 0x000fe40007fbe0ff */
[----:B------:R-:W-:Y:S01]  /*12060*/  SEL R31, RZ, 0x1, P0 ;  /* 0x00000001ff1f7807 */ /* 0x000fe20000000000 */
[----:B------:R-:W-:Y:S01]  /*12070*/  IMAD.WIDE.U32 R10, R14, 0x3d1, R2 ;  /* 0x000003d10e0a7825 */ /* 0x000fe200078e0002 */
[----:B------:R-:W-:-:S02]  /*12080*/  IADD3 R17, P3, P4, R44, R6, R17 ;  /* 0x000000062c117210 */ /* 0x000fc40007c7e011 */
[----:B------:R-:W-:Y:S01]  /*12090*/  IADD3 R31, P2, PT, R31, R8, RZ ;  /* 0x000000081f1f7210 */ /* 0x000fe20007f5e0ff */
[----:B------:R-:W-:Y:S01]  /*120a0*/  IMAD.MOV.U32 R3, RZ, RZ, RZ ;  /* 0x000000ffff037224 */ /* 0x000fe200078e00ff */
[----:B------:R-:W-:Y:S02]  /*120b0*/  ISETP.GT.U32.AND P0, PT, R13, R18, PT ;  /* 0x000000120d00720c */ /* 0x000fe40003f04070 */
[----:B------:R-:W-:Y:S01]  /*120c0*/  IADD3.X R13, PT, PT, R15, R16, RZ, P3, P4 ;  /* 0x000000100f0d7210 */ /* 0x000fe20001fe84ff */
[----:B------:R-:W-:Y:S01]  /*120d0*/  IMAD.IADD R11, R11, 0x1, R3 ;  /* 0x000000010b0b7824 */ /* 0x000fe200078e0203 */
[----:B------:R-:W-:Y:S01]  /*120e0*/  ISETP.GE.U32.AND P1, PT, R17, R6, PT ;  /* 0x000000061100720c */ /* 0x000fe20003f26070 */
[----:B------:R-:W-:Y:S02]  /*120f0*/  IMAD.X R3, RZ, RZ, R2, P5 ;  /* 0x000000ffff037224 */ /* 0x000fe400028e0602 */
[----:B------:R-:W-:Y:S01]  /*12100*/  IMAD.X R15, RZ, RZ, R9, P2 ;  /* 0x000000ffff0f7224 */ /* 0x000fe200010e0609 */
[----:B------:R-:W-:Y:S01]  /*12110*/  ISETP.GE.U32.AND.EX P1, PT, R13, R16, PT, P1 ;  /* 0x000000100d00720c */ /* 0x000fe20003f26110 */
[----:B------:R-:W-:Y:S01]  /*12120*/  IMAD.WIDE.U32 R10, R31, 0x3d1, R10 ;  /* 0x000003d11f0a7825 */ /* 0x000fe200078e000a */
[----:B------:R-:W-:-:S02]  /*12130*/  ISETP.GT.U32.AND.EX P0, PT, R3, R48, PT, P0 ;  /* 0x000000300300720c */ /* 0x000fc40003f04100 */
[----:B------:R-:W-:Y:S01]  /*12140*/  SEL R12, RZ, 0x1, P1 ;  /* 0x00000001ff0c7807 */ /* 0x000fe20000800000 */
[----:B------:R-:W-:Y:S01]  /*12150*/  IMAD R3, R15, 0x3d1, RZ ;  /* 0x000003d10f037824 */ /* 0x000fe200078e02ff */
[----:B------:R-:W-:Y:S02]  /*12160*/  SEL R9, R29, 0x1, !P0 ;  /* 0x000000011d097807 */ /* 0x000fe40004000000 */
[----:B------:R-:W-:Y:S01]  /*12170*/  IADD3 R12, P3, P4, R18, R7, R12 ;  /* 0x00000007120c7210 */ /* 0x000fe20007c7e00c */
[----:B------:R-:W-:Y:S01]  /*12180*/  IMAD.IADD R8, R11, 0x1, R3 ;  /* 0x000000010b087824 */ /* 0x000fe200078e0203 */
[-C--:B------:R-:W-:Y:S02]  /*12190*/  IADD3 R9, P1, P2, R10, R14.reuse, R9 ;  /* 0x0000000e0a097210 */ /* 0x080fe40007a3e009 */
[----:B------:R-:W-:Y:S02]  /*121a0*/  IADD3.X R2, PT, PT, R48, R65, RZ, P3, P4 ;  /* 0x0000004130027210 */ /* 0x000fe40001fe84ff */
[----:B------:R-:W-:-:S02]  /*121b0*/  ISETP.GE.U32.AND P0, PT, R9, R14, PT ;  /* 0x0000000e0900720c */ /* 0x000fc40003f06070 */
[----:B------:R-:W-:Y:S02]  /*121c0*/  IADD3.X R19, PT, PT, R8, R31, RZ, P1, P2 ;  /* 0x0000001f08137210 */ /* 0x000fe40000fe44ff */
[----:B------:R-:W-:Y:S02]  /*121d0*/  ISETP.GE.U32.AND P1, PT, R12, R7, PT ;  /* 0x000000070c00720c */ /* 0x000fe40003f26070 */
[----:B------:R-:W-:Y:S01]  /*121e0*/  ISETP.GE.U32.AND.EX P0, PT, R19, R31, PT, P0 ;  /* 0x0000001f1300720c */ /* 0x000fe20003f06100 */
[----:B------:R-:W0:Y:S01]  /*121f0*/  LDC.64 R6, c[0x3][0x18] ;  /* 0x00c00600ff067b82 */ /* 0x000e220000000a00 */
[----:B------:R-:W-:Y:S02]  /*12200*/  ISETP.GE.U32.AND.EX P1, PT, R2, R65, PT, P1 ;  /* 0x000000410200720c */ /* 0x000fe40003f26110 */
[----:B------:R-:W-:Y:S02]  /*12210*/  SEL R11, RZ, 0x1, P0 ;  /* 0x00000001ff0b7807 */ /* 0x000fe40000000000 */
[----:B------:R-:W-:-:S02]  /*12220*/  SEL R0, RZ, 0x1, P1 ;  /* 0x00000001ff007807 */ /* 0x000fc40000800000 */
[----:B------:R-:W-:Y:S02]  /*12230*/  IADD3 R10, P1, PT, R11, R10, RZ ;  /* 0x0000000a0b0a7210 */ /* 0x000fe40007f3e0ff */
[----:B------:R-:W-:Y:S02]  /*12240*/  IADD3 R3, P2, P3, R9, R69, R0 ;  /* 0x0000004509037210 */ /* 0x000fe40007b5e000 */
[----:B------:R-:W-:Y:S01]  /*12250*/  ISETP.GT.U32.AND P0, PT, R10, R9, PT ;  /* 0x000000090a00720c */ /* 0x000fe20003f04070 */
[----:B------:R-:W-:Y:S01]  /*12260*/  IMAD.X R0, RZ, RZ, R8, P1 ;  /* 0x000000ffff007224 */ /* 0x000fe200008e0608 */
[----:B------:R-:W-:Y:S01]  /*12270*/  ISETP.GE.U32.AND P1, PT, R3, R69, PT ;  /* 0x000000450300720c */ /* 0x000fe20003f26070 */
[----:B------:R-:W-:-:S03]  /*12280*/  IMAD.MOV.U32 R9, RZ, RZ, RZ ;  /* 0x000000ffff097224 */ /* 0x000fc600078e00ff */
[----:B------:R-:W-:Y:S01]  /*12290*/  ISETP.GT.U32.AND.EX P0, PT, R0, R19, PT, P0 ;  /* 0x000000130000720c */ /* 0x000fe20003f04100 */
[----:B------:R-:W-:Y:S01]  /*122a0*/  IMAD.WIDE.U32 R8, R15, 0x3d1, R8 ;  /* 0x000003d10f087825 */ /* 0x000fe200078e0008 */
[-C--:B------:R-:W-:Y:S02]  /*122b0*/  IADD3.X R0, PT, PT, R19, R46.reuse, RZ, P2, P3 ;  /* 0x0000002e13007210 */ /* 0x080fe400017e64ff */
[----:B------:R-:W-:Y:S01]  /*122c0*/  SEL R10, R11, 0x1, !P0 ;  /* 0x000000010b0a7807 */ /* 0x000fe20004000000 */
[----:B------:R-:W-:Y:S01]  /*122d0*/  IMAD.MOV.U32 R11, RZ, RZ, RZ ;  /* 0x000000ffff0b7224 */ /* 0x000fe200078e00ff */
[----:B------:R-:W-:Y:S02]  /*122e0*/  ISETP.GE.U32.AND.EX P0, PT, R0, R46, PT, P1 ;  /* 0x0000002e0000720c */ /* 0x000fe40003f06110 */
[----:B------:R-:W-:Y:S01]  /*122f0*/  IADD3 R15, P1, P2, R8, R15, R10 ;  /* 0x0000000f080f7210 */ /* 0x000fe20007a3e00a */
[----:B------:R-:W-:Y:S01]  /*12300*/  IMAD.IADD R9, R9, 0x1, R11 ;  /* 0x0000000109097824 */ /* 0x000fe200078e020b */
[----:B------:R-:W-:-:S04]  /*12310*/  SEL R8, RZ, 0x1, P0 ;  /* 0x00000001ff087807 */ /* 0x000fc80000000000 */
[----:B------:R-:W-:Y:S02]  /*12320*/  LOP3.LUT P0, RZ, R15, R8, RZ, 0xfc, !PT ;  /* 0x000000080fff7212 */ /* 0x000fe4000780fcff */
[----:B------:R-:W-:Y:S02]  /*12330*/  IADD3.X R8, PT, PT, R9, RZ, RZ, P1, P2 ;  /* 0x000000ff09087210 */ /* 0x000fe40000fe44ff */
[----:B0-----:R-:W-:Y:S02]  /*12340*/  ISETP.GT.U32.AND P1, PT, R3, R6, PT ;  /* 0x000000060300720c */ /* 0x001fe40003f24070 */
[----:B------:R-:W-:-:S04]  /*12350*/  LOP3.LUT P0, RZ, R8, RZ, RZ, 0xfc, P0 ;  /* 0x000000ff08ff7212 */ /* 0x000fc8000000fcff */
[----:B------:R-:W-:-:S13]  /*12360*/  ISETP.GT.U32.OR.EX P0, PT, R0, R7, P0, P1 ;  /* 0x000000070000720c */ /* 0x000fda0000704510 */
[----:B------:R-:W-:Y:S05]  /*12370*/  @P0 BRA `(.L_x_56) ;  /* 0x0000000000400947 */ /* 0x000fea0003800000 */
[----:B------:R-:W-:-:S04]  /*12380*/  ISETP.GE.U32.AND P0, PT, R3, R6, PT ;  /* 0x000000060300720c */ /* 0x000fc80003f06070 */
[----:B------:R-:W-:-:S13]  /*12390*/  ISETP.GE.U32.AND.EX P0, PT, R0, R7, PT, P0 ;  /* 0x000000070000720c */ /* 0x000fda0003f06100 */
[----:B------:R-:W-:Y:S05]  /*123a0*/  @!P0 BRA `(.L_x_57) ;  /* 0x00000008003c8947 */ /* 0x000fea0003800000 */
[----:B-1----:R-:W-:-:S04]  /*123b0*/  ISETP.GT.U32.AND P0, PT, R12, UR10, PT ;  /* 0x0000000a0c007c0c */ /* 0x002fc8000bf04070 */
[----:B------:R-:W-:-:S13]  /*123c0*/  ISETP.GT.U32.AND.EX P0, PT, R2, UR11, PT, P0 ;  /* 0x0000000b02007c0c */ /* 0x000fda000bf04100 */
[----:B------:R-:W-:Y:S05]  /*123d0*/  @P0 BRA `(.L_x_56) ;  /* 0x0000000000280947 */ /* 0x000fea0003800000 */
[----:B--2---:R-:W-:Y:S02]  /*123e0*/  ISETP.GE.U32.AND P0, PT, R40, UR12, PT ;  /* 0x0000000c28007c0c */ /* 0x004fe4000bf06070 */
[C---:B------:R-:W-:Y:S02]  /*123f0*/  ISETP.LT.U32.AND P3, PT, R17.reuse, UR14, PT ;  /* 0x0000000e11007c0c */ /* 0x040fe4000bf61070 */
[----:B------:R-:W-:Y:S02]  /*12400*/  ISETP.GE.U32.AND P1, PT, R12, UR10, PT ;  /* 0x0000000a0c007c0c */ /* 0x000fe4000bf26070 */
[----:B------:R-:W-:Y:S02]  /*12410*/  ISETP.GT.U32.AND P2, PT, R17, UR14, PT ;  /* 0x0000000e11007c0c */ /* 0x000fe4000bf44070 */
[----:B------:R-:W-:Y:S02]  /*12420*/  ISETP.GE.U32.AND.EX P0, PT, R38, UR13, PT, P0 ;  /* 0x0000000d26007c0c */ /* 0x000fe4000bf06100 */
[----:B------:R-:W-:-:S02]  /*12430*/  ISETP.GE.U32.AND.EX P1, PT, R2, UR11, PT, P1 ;  /* 0x0000000b02007c0c */ /* 0x000fc4000bf26110 */
[C---:B------:R-:W-:Y:S02]  /*12440*/  ISETP.GT.U32.AND.EX P2, PT, R13.reuse, UR15, PT, P2 ;  /* 0x0000000f0d007c0c */ /* 0x040fe4000bf44120 */
[----:B------:R-:W-:-:S04]  /*12450*/  ISETP.LT.U32.OR.EX P0, PT, R13, UR15, !P0, P3 ;  /* 0x0000000f0d007c0c */ /* 0x000fc8000c701530 */
[----:B------:R-:W-:-:S13]  /*12460*/  PLOP3.LUT P0, PT, P1, P2, P0, 0x2f, 0x0 ;  /* 0x000000000000781c */ /* 0x000fda0000f04507 */
[----:B------:R-:W-:Y:S05]  /*12470*/  @P0 BRA `(.L_x_57) ;  /* 0x0000000800080947 */ /* 0x000fea0003800000 */
.L_x_56:
[----:B------:R-:W0:Y:S08]  /*12480*/  LDC.64 R8, c[0x3][RZ] ;  /* 0x00c00000ff087b82 */ /* 0x000e300000000a00 */
[----:B------:R-:W3:Y:S08]  /*12490*/  LDC.64 R10, c[0x3][0x8] ;  /* 0x00c00200ff0a7b82 */ /* 0x000ef00000000a00 */
[----:B------:R-:W4:Y:S01]  /*124a0*/  LDC.64 R14, c[0x3][0x10] ;  /* 0x00c00400ff0e7b82 */ /* 0x000f220000000a00 */
[----:B0-----:R-:W-:-:S04]  /*124b0*/  ISETP.GE.U32.AND P0, PT, R40, R8, PT ;  /* 0x000000082800720c */ /* 0x001fc80003f06070 */
[----:B------:R-:W-:-:S04]  /*124c0*/  ISETP.GE.U32.AND.EX P0, PT, R38, R9, PT, P0 ;  /* 0x000000092600720c */ /* 0x000fc80003f06100 */
[----:B------:R-:W-:-:S04]  /*124d0*/  SEL R19, RZ, 0x1, P0 ;  /* 0x00000001ff137807 */ /* 0x000fc80000000000 */
[----:B---3--:R-:W-:-:S04]  /*124e0*/  IADD3 R18, P1, PT, R19, R10, RZ ;  /* 0x0000000a13127210 */ /* 0x008fc80007f3e0ff */
[----:B------:R-:W-:Y:S01]  /*124f0*/  ISETP.GE.U32.AND P0, PT, R17, R18, PT ;  /* 0x000000121100720c */ /* 0x000fe20003f06070 */
[----:B------:R-:W-:Y:S01]  /*12500*/  IMAD.X R28, RZ, RZ, R11, P1 ;  /* 0x000000ffff1c7224 */ /* 0x000fe200008e060b */
[----:B------:R-:W-:-:S04]  /*12510*/  IADD3 R31, P2, PT, -R18, R17, RZ ;  /* 0x00000011121f7210 */ /* 0x000fc80007f5e1ff */
[C---:B------:R-:W-:Y:S01]  /*12520*/  ISETP.GE.U32.AND.EX P0, PT, R13.reuse, R28, PT, P0 ;  /* 0x0000001c0d00720c */ /* 0x040fe20003f06100 */
[----:B------:R-:W-:-:S03]  /*12530*/  IMAD.X R28, R13, 0x1, ~R28, P2 ;  /* 0x000000010d1c7824 */ /* 0x000fc600010e0e1c */
[----:B------:R-:W-:-:S04]  /*12540*/  SEL R19, RZ, 0x1, P0 ;  /* 0x00000001ff137807 */ /* 0x000fc80000000000 */
[----:B----4-:R-:W-:-:S04]  /*12550*/  IADD3 R19, P1, PT, R19, R14, RZ ;  /* 0x0000000e13137210 */ /* 0x010fc80007f3e0ff */
        /* <DEDUP_REMOVED lines=42> */
.L_x_58:
        /* <DEDUP_REMOVED lines=53> */
.L_x_59:
        /* <DEDUP_REMOVED lines=14> */
[----:B------:R-:W-:-:S04]  /*12c30*/  ISETP.GE.U32.AND.EX P0, PT, R18, R15, PT, P0 ;  /* 0x0000000f1200720c */ /* 0x000fc80003f06100 */
[----:B------:R-:W-:Y:S02]  /*12c40*/  SEL R2, RZ, 0x1, P0 ;  /* 0x00000001ff027807 */ /* 0x000fe40000000000 */
[----:B------:R-:W-:Y:S02]  /*12c50*/  IADD3 R40, P0, PT, R40, -R8, RZ ;  /* 0x8000000828287210 */ /* 0x000fe40007f1e0ff */
[----:B------:R-:W-:Y:S01]  /*12c60*/  IADD3 R3, P3, P4, R3, -R6, -R2 ;  /* 0x8000000603037210 */ /* 0x000fe20007c7e802 */
[----:B------:R-:W-:Y:S02]  /*12c70*/  IMAD.X R2, R18, 0x1, ~R15, P2 ;  /* 0x0000000112027824 */ /* 0x000fe400010e0e0f */
[----:B------:R-:W-:Y:S01]  /*12c80*/  IMAD.X R38, R38, 0x1, ~R9, P0 ;  /* 0x0000000126267824 */ /* 0x000fe200000e0e09 */
[----:B------:R-:W-:-:S09]  /*12c90*/  IADD3.X R0, PT, PT, R0, -0x1, ~R7, P3, P4 ;  /* 0xffffffff00007810 */ /* 0x000fd20001fe8c07 */
.L_x_57:
[----:B------:R-:W-:Y:S01]  /*12ca0*/  ISETP.NE.U32.AND P0, PT, R42, RZ, PT ;  /* 0x000000ff2a00720c */ /* 0x000fe20003f05070 */
[----:B------:R-:W-:-:S03]  /*12cb0*/  IMAD.MOV.U32 R42, RZ, RZ, 0x1 ;  /* 0x00000001ff2a7424 */ /* 0x000fc600078e00ff */
[----:B------:R-:W-:-:S13]  /*12cc0*/  ISETP.NE.AND.EX P0, PT, RZ, RZ, PT, P0 ;  /* 0x000000ffff00720c */ /* 0x000fda0003f05300 */
[----:B------:R-:W-:Y:S05]  /*12cd0*/  @!P0 BRA `(.L_x_60) ;  /* 0x0000001c00e08947 */ /* 0x000fea0003800000 */
[----:B------:R-:W-:-:S04]  /*12ce0*/  IMAD.WIDE.U32 R8, R38, R35, RZ ;  /* 0x0000002326087225 */ /* 0x000fc800078e00ff */
[----:B------:R-:W-:-:S04]  /*12cf0*/  IMAD.WIDE.U32 R10, R40, R35, RZ ;  /* 0x00000023280a7225 */ /* 0x000fc800078e00ff */
[----:B------:R-:W-:-:S04]  /*12d00*/  IMAD.WIDE.U32 R8, P0, R33, R40, R8 ;  /* 0x0000002821087225 */ /* 0x000fc80007800008 */
[----:B------:R-:W-:Y:S01]  /*12d10*/  IMAD.X R29, RZ, RZ, RZ, P0 ;  /* 0x000000ffff1d7224 */ /* 0x000fe200000e06ff */
[----:B------:R-:W-:Y:S01]  /*12d20*/  IADD3 RZ, P0, PT, R11, R8, RZ ;  /* 0x000000080bff7210 */ /* 0x000fe20007f1e0ff */
[----:B------:R-:W-:Y:S02]  /*12d30*/  IMAD.MOV.U32 R28, RZ, RZ, R9 ;  /* 0x000000ffff1c7224 */ /* 0x000fe400078e0009 */
[C---:B------:R-:W-:Y:S02]  /*12d40*/  IMAD R16, R33.reuse, R17, RZ ;  /* 0x0000001121107224 */ /* 0x040fe400078e02ff */
[----:B------:R-:W-:-:S04]  /*12d50*/  IMAD.WIDE.U32.X R28, R33, R38, R28, P0 ;  /* 0x00000026211c7225 */ /* 0x000fc800000e041c */
[----:B------:R-:W-:-:S04]  /*12d60*/  IMAD.WIDE.U32 R10, R13, R35, RZ ;  /* 0x000000230d0a7225 */ /* 0x000fc800078e00ff */
        /* <DEDUP_REMOVED lines=20> */
[----:B------:R-:W-:Y:S01]  /*12eb0*/  IMAD.WIDE.U32.X R18, R33, R13, R18, P2 ;  /* 0x0000000d21127225 */ /* 0x000fe200010e0412 */
[----:B------:R-:W-:-:S03]  /*12ec0*/  IADD3 RZ, P2, PT, R31, R8, RZ ;  /* 0x000000081fff7210 */ /* 0x000fc60007f5e0ff */
[----:B------:R-:W-:Y:S01]  /*12ed0*/  IMAD.WIDE.U32 R10, R17, R39, RZ ;  /* 0x00000027110a7225 */ /* 0x000fe200078e00ff */
[----:B------:R-:W-:-:S03]  /*12ee0*/  IADD3 R10, P3, PT, R57, R18, RZ ;  /* 0x00000012390a7210 */ /* 0x000fc60007f7e0ff */
[----:B------:R-:W-:-:S04]  /*12ef0*/  IMAD.WIDE.U32 R14, P0, R37, R17, R14 ;  /* 0x00000011250e7225 */ /* 0x000fc8000780000e */
[----:B------:R-:W-:Y:S01]  /*12f00*/  IMAD.X R29, RZ, RZ, RZ, P1 ;  /* 0x000000ffff1d7224 */ /* 0x000fe200008e06ff */
[----:B------:R-:W-:Y:S01]  /*12f10*/  IADD3 RZ, P1, PT, R11, R14, RZ ;  /* 0x0000000e0bff7210 */ /* 0x000fe20007f3e0ff */
[----:B------:R-:W-:Y:S02]  /*12f20*/  IMAD.MOV.U32 R28, RZ, RZ, R9 ;  /* 0x000000ffff1c7224 */ /* 0x000fe400078e0009 */
[----:B------:R-:W-:Y:S02]  /*12f30*/  IMAD.X R11, RZ, RZ, R19, P3 ;  /* 0x000000ffff0b7224 */ /* 0x000fe400018e0613 */
[----:B------:R-:W-:-:S04]  /*12f40*/  IMAD.WIDE.U32.X R28, R37, R38, R28, P2 ;  /* 0x00000026251c7225 */ /* 0x000fc800010e041c */
[----:B------:R-:W-:Y:S02]  /*12f50*/  IMAD R16, R37, R17, RZ ;  /* 0x0000001125107224 */ /* 0x000fe400078e02ff */
[----:B------:R-:W-:Y:S02]  /*12f60*/  IMAD R14, R41, R40, RZ ;  /* 0x00000028290e7224 */ /* 0x000fe400078e02ff */
[C---:B------:R-:W-:Y:S02]  /*12f70*/  IMAD R31, R39.reuse, R13, R16 ;  /* 0x0000000d271f7224 */ /* 0x040fe400078e0210 */
[----:B------:R-:W-:-:S04]  /*12f80*/  IMAD.WIDE.U32 R10, R39, R17, R10 ;  /* 0x00000011270a7225 */ /* 0x000fc800078e000a */
[----:B------:R-:W-:-:S04]  /*12f90*/  IMAD.WIDE.U32 R28, R43, R40, R28 ;  /* 0x000000282b1c7225 */ /* 0x000fc800078e001c */
[----:B------:R-:W-:Y:S01]  /*12fa0*/  IMAD R61, R43, R38, R14 ;  /* 0x000000262b3d7224 */ /* 0x000fe200078e020e */
[----:B------:R-:W-:Y:S01]  /*12fb0*/  IADD3 R57, P3, PT, R28, R10, RZ ;  /* 0x0000000a1c397210 */ /* 0x000fe20007f7e0ff */
[----:B------:R-:W-:Y:S02]  /*12fc0*/  IMAD.IADD R14, R11, 0x1, R31 ;  /* 0x000000010b0e7824 */ /* 0x000fe400078e021f */
[----:B------:R-:W-:-:S03]  /*12fd0*/  IMAD.WIDE.U32 R18, R38, R43, RZ ;  /* 0x0000002b26127225 */ /* 0x000fc600078e00ff */
[----:B------:R-:W-:Y:S01]  /*12fe0*/  IADD3.X R61, PT, PT, R14, R29, R61, P3, !PT ;  /* 0x0000001d0e3d7210 */ /* 0x000fe20001ffe43d */
[----:B------:R-:W-:Y:S01]  /*12ff0*/  IMAD.X R11, RZ, RZ, RZ, P0 ;  /* 0x000000ffff0b7224 */ /* 0x000fe200000e06ff */
[----:B------:R-:W-:Y:S01]  /*13000*/  ISETP.GE.U32.AND P0, PT, R57, R10, PT ;  /* 0x0000000a3900720c */ /* 0x000fe20003f06070 */
[----:B------:R-:W-:-:S03]  /*13010*/  IMAD.WIDE.U32 R8, R40, R43, RZ ;  /* 0x0000002b28087225 */ /* 0x000fc600078e00ff */
[----:B------:R-:W-:Y:S01]  /*13020*/  ISETP.GE.U32.AND.EX P0, PT, R61, R14, PT, P0 ;  /* 0x0000000e3d00720c */ /* 0x000fe20003f06100 */
[----:B------:R-:W-:-:S03]  /*13030*/  IMAD.WIDE.U32 R18, P2, R41, R40, R18 ;  /* 0x0000002829127225 */ /* 0x000fc60007840012 */
[----:B------:R-:W-:Y:S01]  /*13040*/  SEL R59, RZ, 0x1, P0 ;  /* 0x00000001ff3b7807 */ /* 0x000fe20000000000 */
[----:B------:R-:W-:Y:S01]  /*13050*/  IMAD.WIDE.U32 R62, R13, R43, RZ ;  /* 0x0000002b0d3e7225 */ /* 0x000fe200078e00ff */
[----:B------:R-:W-:-:S03]  /*13060*/  IADD3 RZ, P6, PT, R9, R18, RZ ;  /* 0x0000001209ff7210 */ /* 0x000fc60007fde0ff */
[----:B------:R-:W-:Y:S02]  /*13070*/  IMAD.MOV.U32 R10, RZ, RZ, R15 ;  /* 0x000000ffff0a7224 */ /* 0x000fe400078e000f */
[----:B------:R-:W-:-:S04]  /*13080*/  IMAD.WIDE.U32 R64, R38, R45, RZ ;  /* 0x0000002d26407225 */ /* 0x000fc800078e00ff */
[----:B------:R-:W-:-:S04]  /*13090*/  IMAD.WIDE.U32.X R10, R37, R13, R10, P1 ;  /* 0x0000000d250a7225 */ /* 0x000fc800008e040a */
[----:B------:R-:W-:Y:S01]  /*130a0*/  IMAD.WIDE.U32 R8, R17, R43, RZ ;  /* 0x0000002b11087225 */ /* 0x000fe200078e00ff */
[----:B------:R-:W-:-:S03]  /*130b0*/  IADD3 R58, P0, PT, R59, R10, RZ ;  /* 0x0000000a3b3a7210 */ /* 0x000fc60007f1e0ff */
[----:B------:R-:W-:-:S04]  /*130c0*/  IMAD.WIDE.U32 R62, P4, R41, R17, R62 ;  /* 0x00000011293e7225 */ /* 0x000fc8000788003e */
[----:B------:R-:W-:Y:S01]  /*130d0*/  IMAD.WIDE.U32 R14, R40, R45, RZ ;  /* 0x0000002d280e7225 */ /* 0x000fe200078e00ff */
[----:B------:R-:W-:-:S03]  /*130e0*/  IADD3 RZ, P3, PT, R9, R62, RZ ;  /* 0x0000003e09ff7210 */ /* 0x000fc60007f7e0ff */
[----:B------:R-:W-:-:S04]  /*130f0*/  IMAD.WIDE.U32 R64, P5, R32, R40, R64 ;  /* 0x0000002820407225 */ /* 0x000fc800078a0040 */
[----:B------:R-:W-:Y:S01]  /*13100*/  IMAD R16, R33, R12, RZ ;  /* 0x0000000c21107224 */ /* 0x000fe200078e02ff */
[----:B------:R-:W-:Y:S01]  /*13110*/  IADD3 RZ, P1, PT, R15, R64, RZ ;  /* 0x000000400fff7210 */ /* 0x000fe20007f3e0ff */
[----:B------:R-:W-:-:S04]  /*13120*/  IMAD.WIDE.U32 R8, R35, R12, RZ ;  /* 0x0000000c23087225 */ /* 0x000fc800078e00ff */
[----:B------:R-:W-:Y:S02]  /*13130*/  IMAD R29, R35, R2, R16 ;  /* 0x00000002231d7224 */ /* 0x000fe400078e0210 */
[----:B------:R-:W-:Y:S02]  /*13140*/  IMAD.X R59, RZ, RZ, R11, P0 ;  /* 0x000000ffff3b7224 */ /* 0x000fe400000e060b */
[----:B------:R-:W-:-:S04]  /*13150*/  IMAD.WIDE.U32 R14, R2, R35, RZ ;  /* 0x00000023020e7225 */ /* 0x000fc800078e00ff */
[----:B------:R-:W-:Y:S01]  /*13160*/  IMAD.X R67, RZ, RZ, RZ, P2 ;  /* 0x000000ffff437224 */ /* 0x000fe200010e06ff */
[-C--:B------:R-:W-:Y:S01]  /*13170*/  IADD3 R57, P2, PT, R57, R8.reuse, RZ ;  /* 0x0000000839397210 */ /* 0x080fe20007f5e0ff */
[----:B------:R-:W-:Y:S02]  /*13180*/  IMAD.MOV.U32 R66, RZ, RZ, R19 ;  /* 0x000000ffff427224 */ /* 0x000fe400078e0013 */
[----:B------:R-:W-:Y:S01]  /*13190*/  IMAD.WIDE.U32 R10, R2, R39, RZ ;  /* 0x00000027020a7225 */ /* 0x000fe200078e00ff */
[----:B------:R-:W-:-:S03]  /*131a0*/  ISETP.GE.U32.AND P0, PT, R57, R8, PT ;  /* 0x000000083900720c */ /* 0x000fc60003f06070 */
[----:B------:R-:W-:Y:S02]  /*131b0*/  IMAD.IADD R16, R9, 0x1, R29 ;  /* 0x0000000109107824 */ /* 0x000fe400078e021d */
[----:B------:R-:W-:-:S04]  /*131c0*/  IMAD.WIDE.U32.X R66, R41, R38, R66, P6 ;  /* 0x0000002629427225 */ /* 0x000fc800030e0442 */
[----:B------:R-:W-:-:S04]  /*131d0*/  IMAD.WIDE.U32 R18, R12, R35, RZ ;  /* 0x000000230c127225 */ /* 0x000fc800078e00ff */
[----:B------:R-:W-:-:S04]  /*131e0*/  IMAD.WIDE.U32 R14, P6, R33, R12, R14 ;  /* 0x0000000c210e7225 */ /* 0x000fc800078c000e */
[----:B------:R-:W-:Y:S02]  /*131f0*/  IMAD.X R29, RZ, RZ, RZ, P4 ;  /* 0x000000ffff1d7224 */ /* 0x000fe400020e06ff */
[----:B------:R-:W-:-:S04]  /*13200*/  IMAD.WIDE.U32 R8, R12, R39, RZ ;  /* 0x000000270c087225 */ /* 0x000fc800078e00ff */
[----:B------:R-:W-:-:S04]  /*13210*/  IMAD.WIDE.U32 R10, P4, R37, R12, R10 ;  /* 0x0000000c250a7225 */ /* 0x000fc8000788000a */
[----:B------:R-:W-:Y:S01]  /*13220*/  IMAD.X R61, R16, 0x1, R61, P2 ;  /* 0x00000001103d7824 */ /* 0x000fe200010e063d */
[----:B------:R-:W-:Y:S01]  /*13230*/  IADD3 RZ, P2, PT, R9, R10, RZ ;  /* 0x0000000a09ff7210 */ /* 0x000fe20007f5e0ff */
        /* <DEDUP_REMOVED lines=9> */
[----:B------:R-:W-:-:S04]  /*132d0*/  IMAD.WIDE.U32 R8, P0, R33, R3, R8 ;  /* 0x0000000321087225 */ /* 0x000fc80007800008 */
[----:B------:R-:W-:Y:S02]  /*132e0*/  IMAD R10, R41, R17, RZ ;  /* 0x00000011290a7224 */ /* 0x000fe400078e02ff */
[----:B------:R-:W-:Y:S01]  /*132f0*/  IMAD.X R19, RZ, RZ, RZ, P5 ;  /* 0x000000ffff137224 */ /* 0x000fe200028e06ff */
[----:B------:R-:W-:Y:S01]  /*13300*/  IADD3 RZ, P5, PT, R15, R8, RZ ;  /* 0x000000080fff7210 */ /* 0x000fe20007fbe0ff */
[----:B------:R-:W-:Y:S02]  /*13310*/  IMAD.MOV.U32 R28, RZ, RZ, R63 ;  /* 0x000000ffff1c7224 */ /* 0x000fe400078e003f */
[----:B------:R-:W-:Y:S02]  /*13320*/  IMAD R8, R32, R40, RZ ;  /* 0x0000002820087224 */ /* 0x000fe400078e02ff */
[C---:B------:R-:W-:Y:S02]  /*13330*/  IMAD R63, R43.reuse, R13, R10 ;  /* 0x0000000d2b3f7224 */ /* 0x040fe400078e020a */
[----:B------:R-:W-:-:S04]  /*13340*/  IMAD.WIDE.U32 R58, R43, R17, R58 ;  /* 0x000000112b3a7225 */ /* 0x000fc800078e003a */
[----:B------:R-:W-:-:S04]  /*13350*/  IMAD.WIDE.U32 R66, R45, R40, R66 ;  /* 0x000000282d427225 */ /* 0x000fc800078e0042 */
[----:B------:R-:W-:Y:S01]  /*13360*/  IMAD.X R15, RZ, RZ, R31, P6 ;  /* 0x000000ffff0f7224 */ /* 0x000fe200030e061f */
[----:B------:R-:W-:Y:S01]  /*13370*/  IADD3 R31, P6, PT, R66, R58, RZ ;  /* 0x0000003a421f7210 */ /* 0x000fe20007fde0ff */
[----:B------:R-:W-:Y:S02]  /*13380*/  IMAD R16, R37, R12, RZ ;  /* 0x0000000c25107224 */ /* 0x000fe400078e02ff */
[----:B------:R-:W-:Y:S02]  /*13390*/  IMAD R8, R45, R38, R8 ;  /* 0x000000262d087224 */ /* 0x000fe400078e0208 */
[----:B------:R-:W-:Y:S02]  /*133a0*/  IMAD.IADD R63, R59, 0x1, R63 ;  /* 0x000000013b3f7824 */ /* 0x000fe400078e023f */
[----:B------:R-:W-:-:S03]  /*133b0*/  IMAD.WIDE.U32 R14, R39, R12, R14 ;  /* 0x0000000c270e7225 */ /* 0x000fc600078e000e */
[----:B------:R-:W-:Y:S01]  /*133c0*/  IADD3.X R66, PT, PT, R63, R67, R8, P6, !PT ;  /* 0x000000433f427210 */ /* 0x000fe200037fe408 */
[----:B------:R-:W-:Y:S02]  /*133d0*/  IMAD R69, R39, R2, R16 ;  /* 0x0000000227457224 */ /* 0x000fe400078e0210 */
[----:B------:R-:W-:Y:S01]  /*133e0*/  IMAD.MOV.U32 R18, RZ, RZ, R65 ;  /* 0x000000ffff127224 */ /* 0x000fe200078e0041 */
[----:B------:R-:W-:Y:S01]  /*133f0*/  IADD3 R65, P6, PT, R31, R14, RZ ;  /* 0x0000000e1f417210 */ /* 0x000fe20007fde0ff */
[----:B------:R-:W-:Y:S02]  /*13400*/  IMAD.IADD R67, R15, 0x1, R69 ;  /* 0x000000010f437824 */ /* 0x000fe400078e0245 */
[----:B------:R-:W-:Y:S01]  /*13410*/  IMAD.X R59, RZ, RZ, RZ, P4 ;  /* 0x000000ffff3b7224 */ /* 0x000fe200020e06ff */
[----:B------:R-:W-:Y:S01]  /*13420*/  ISETP.GE.U32.AND P4, PT, R31, R58, PT ;  /* 0x0000003a1f00720c */ /* 0x000fe20003f86070 */
[-C--:B------:R-:W-:Y:S02]  /*13430*/  IMAD R10, R33, R3.reuse, RZ ;  /* 0x00000003210a7224 */ /* 0x080fe400078e02ff */
[----:B------:R-:W-:Y:S01]  /*13440*/  IMAD.WIDE.U32 R30, R35, R3, RZ ;  /* 0x00000003231e7225 */ /* 0x000fe200078e00ff */
[----:B------:R-:W-:-:S03]  /*13450*/  ISETP.GE.U32.AND.EX P4, PT, R66, R63, PT, P4 ;  /* 0x0000003f4200720c */ /* 0x000fc60003f86140 */
[----:B------:R-:W-:Y:S01]  /*13460*/  IMAD.X R15, RZ, RZ, RZ, P0 ;  /* 0x000000ffff0f7224 */ /* 0x000fe200000e06ff */
[----:B------:R-:W-:Y:S01]  /*13470*/  ISETP.GE.U32.AND P0, PT, R65, R14, PT ;  /* 0x0000000e4100720c */ /* 0x000fe20003f06070 */
[----:B------:R-:W-:Y:S02]  /*13480*/  IMAD.X R8, R67, 0x1, R66, P6 ;  /* 0x0000000143087824 */ /* 0x000fe400030e0642 */
[----:B------:R-:W-:Y:S02]  /*13490*/  IMAD R69, R35, R0, R10 ;  /* 0x0000000023457224 */ /* 0x000fe400078e020a */
[----:B------:R-:W-:Y:S01]  /*134a0*/  IMAD.MOV.U32 R58, RZ, RZ, R11 ;  /* 0x000000ffff3a7224 */ /* 0x000fe200078e000b */
[----:B------:R-:W-:Y:S01]  /*134b0*/  ISETP.GE.U32.AND.EX P0, PT, R8, R67, PT, P0 ;  /* 0x000000430800720c */ /* 0x000fe20003f06100 */
[----:B------:R-:W-:Y:S01]  /*134c0*/  IMAD.WIDE.U32.X R10, R41, R13, R28, P3 ;  /* 0x0000000d290a7225 */ /* 0x000fe200018e041c */
[----:B------:R-:W-:-:S03]  /*134d0*/  IADD3 R48, P3, PT, R65, R30, RZ ;  /* 0x0000001e41307210 */ /* 0x000fc60007f7e0ff */
[----:B------:R-:W-:Y:S01]  /*134e0*/  IMAD.IADD R16, R31, 0x1, R69 ;  /* 0x000000011f107824 */ /* 0x000fe200078e0245 */
[----:B------:R-:W-:Y:S01]  /*134f0*/  SEL R31, RZ, 0x1, P4 ;  /* 0x00000001ff1f7807 */ /* 0x000fe20002000000 */
[----:B------:R-:W-:Y:S01]  /*13500*/  IMAD.MOV.U32 R14, RZ, RZ, R9 ;  /* 0x000000ffff0e7224 */ /* 0x000fe200078e0009 */
[----:B------:R-:W-:Y:S01]  /*13510*/  SEL R9, RZ, 0x1, P0 ;  /* 0x00000001ff097807 */ /* 0x000fe20000000000 */
[----:B------:R-:W-:Y:S01]  /*13520*/  IMAD.WIDE.U32.X R28, R37, R2, R58, P2 ;  /* 0x00000002251c7225 */ /* 0x000fe200010e043a */
[----:B------:R-:W-:Y:S02]  /*13530*/  ISETP.GE.U32.AND P0, PT, R48, R30, PT ;  /* 0x0000001e3000720c */ /* 0x000fe40003f06070 */
[----:B------:R-:W-:Y:S01]  /*13540*/  IADD3 R10, P2, PT, R31, R10, RZ ;  /* 0x0000000a1f0a7210 */ /* 0x000fe20007f5e0ff */
[----:B------:R-:W-:Y:S01]  /*13550*/  IMAD.X R59, R16, 0x1, R8, P3 ;  /* 0x00000001103b7824 */ /* 0x000fe200018e0608 */
[----:B------:R-:W-:Y:S01]  /*13560*/  IADD3 R28, P3, PT, R9, R28, RZ ;  /* 0x0000001c091c7210 */ /* 0x000fe20007f7e0ff */
[----:B------:R-:W-:-:S03]  /*13570*/  IMAD.WIDE.U32 R8, R13, R45, RZ ;  /* 0x0000002d0d087225 */ /* 0x000fc600078e00ff */
[----:B------:R-:W-:Y:S01]  /*13580*/  ISETP.GE.U32.AND.EX P0, PT, R59, R16, PT, P0 ;  /* 0x000000103b00720c */ /* 0x000fe20003f06100 */
[----:B------:R-:W-:Y:S02]  /*13590*/  IMAD.X R11, RZ, RZ, R11, P2 ;  /* 0x000000ffff0b7224 */ /* 0x000fe400010e060b */
[----:B------:R-:W-:Y:S01]  /*135a0*/  IMAD.WIDE.U32.X R14, R33, R0, R14, P5 ;  /* 0x00000000210e7225 */ /* 0x000fe200028e040e */
[----:B------:R-:W-:-:S03]  /*135b0*/  SEL R65, RZ, 0x1, P0 ;  /* 0x00000001ff417807 */ /* 0x000fc60000000000 */
[----:B------:R-:W-:Y:S02]  /*135c0*/  IMAD.X R29, RZ, RZ, R29, P3 ;  /* 0x000000ffff1d7224 */ /* 0x000fe400018e061d */
[CC--:B------:R-:W-:Y:S02]  /*135d0*/  IMAD R30, R32.reuse, R17.reuse, RZ ;  /* 0x00000011201e7224 */ /* 0x0c0fe400078e02ff */
[----:B------:R-:W-:-:S04]  /*135e0*/  IMAD.WIDE.U32 R8, P2, R32, R17, R8 ;  /* 0x0000001120087225 */ /* 0x000fc80007840008 */
[----:B------:R-:W-:-:S04]  /*135f0*/  IMAD.WIDE.U32 R10, R45, R17, R10 ;  /* 0x000000112d0a7225 */ /* 0x000fc800078e000a */
[----:B------:R-:W-:-:S04]  /*13600*/  IMAD.WIDE.U32.X R18, R32, R38, R18, P1 ;  /* 0x0000002620127225 */ /* 0x000fc800008e0412 */
[----:B------:R-:W-:Y:S01]  /*13610*/  IMAD.WIDE.U32 R16, R17, R45, RZ ;  /* 0x0000002d11107225 */ /* 0x000fe200078e00ff */
[----:B------:R-:W-:Y:S02]  /*13620*/  IADD3 R16, P0, PT, R65, R14, RZ ;  /* 0x0000000e41107210 */ /* 0x000fe40007f1e0ff */
[----:B------:R-:W-:Y:S01]  /*13630*/  IADD3 R63, P4, PT, R18, R10, RZ ;  /* 0x0000000a123f7210 */ /* 0x000fe20007f9e0ff */
[----:B------:R-:W-:Y:S01]  /*13640*/  IMAD R31, R41, R12, RZ ;  /* 0x0000000c291f7224 */ /* 0x000fe200078e02ff */
[----:B------:R-:W-:Y:S01]  /*13650*/  IADD3 RZ, P3, PT, R17, R8, RZ ;  /* 0x0000000811ff7210 */ /* 0x000fe20007f7e0ff */
[----:B------:R-:W-:-:S04]  /*13660*/  IMAD.WIDE.U32 R28, R43, R12, R28 ;  /* 0x0000000c2b1c7225 */ /* 0x000fc800078e001c */
[----:B------:R-:W-:Y:S02]  /*13670*/  IMAD.X R17, RZ, RZ, R15, P0 ;  /* 0x000000ffff117224 */ /* 0x000fe400000e060f */
[----:B------:R-:W-:Y:S01]  /*13680*/  IMAD R67, R43, R2, R31 ;  /* 0x000000022b437224 */ /* 0x000fe200078e021f */
[-C--:B------:R-:W-:Y:S01]  /*13690*/  IADD3 R31, P1, PT, R63, R28.reuse, RZ ;  /* 0x0000001c3f1f7210 */ /* 0x080fe20007f3e0ff */
[----:B------:R-:W-:Y:S02]  /*136a0*/  IMAD R65, R45, R13, R30 ;  /* 0x0000000d2d417224 */ /* 0x000fe400078e021e */
[----:B------:R-:W-:Y:S01]  /*136b0*/  IMAD.WIDE.U32 R14, R2, R43, RZ ;  /* 0x0000002b020e7225 */ /* 0x000fe200078e00ff */
[----:B------:R-:W-:-:S03]  /*136c0*/  ISETP.GE.U32.AND P0, PT, R31, R28, PT ;  /* 0x0000001c1f00720c */ /* 0x000fc60003f06070 */
[----:B------:R-:W-:Y:S02]  /*136d0*/  IMAD R18, R37, R3, RZ ;  /* 0x0000000325127224 */ /* 0x000fe400078e02ff */
[----:B------:R-:W-:Y:S02]  /*136e0*/  IMAD.IADD R8, R11, 0x1, R65 ;  /* 0x000000010b087824 */ /* 0x000fe400078e0241 */
[----:B------:R-:W-:Y:S02]  /*136f0*/  IMAD.IADD R54, R29, 0x1, R67 ;  /* 0x000000011d367824 */ /* 0x000fe400078e0243 */
[----:B------:R-:W-:-:S04]  /*13700*/  IMAD.WIDE.U32 R28, R12, R43, RZ ;  /* 0x0000002b0c1c7225 */ /* 0x000fc800078e00ff */
[----:B------:R-:W-:-:S04]  /*13710*/  IMAD.WIDE.U32 R14, P6, R41, R12, R14 ;  /* 0x0000000c290e7225 */ /* 0x000fc800078c000e */
[----:B------:R-:W-:-:S04]  /*13720*/  IMAD.WIDE.U32 R16, R39, R3, R16 ;  /* 0x0000000327107225 */ /* 0x000fc800078e0010 */
[----:B------:R-:W-:Y:S01]  /*13730*/  IMAD R65, R39, R0, R18 ;  /* 0x0000000027417224 */ /* 0x000fe200078e0212 */
[----:B------:R-:W-:Y:S01]  /*13740*/  IADD3 R56, P5, PT, R31, R16, RZ ;  /* 0x000000101f387210 */ /* 0x000fe20007fbe0ff */
[----:B------:R-:W-:Y:S01]  /*13750*/  IMAD.X R11, R8, 0x1, R19, P4 ;  /* 0x00000001080b7824 */ /* 0x000fe200020e0613 */
[----:B------:R-:W-:Y:S01]  /*13760*/  IADD3 RZ, P4, PT, R29, R14, RZ ;  /* 0x0000000e1dff7210 */ /* 0x000fe20007f9e0ff */
[----:B------:R-:W-:-:S04]  /*13770*/  IMAD.WIDE.U32 R18, R0, R39, RZ ;  /* 0x0000002700127225 */ /* 0x000fc800078e00ff */
[----:B------:R-:W-:Y:S02]  /*13780*/  IMAD.IADD R14, R17, 0x1, R65 ;  /* 0x00000001110e7824 */ /* 0x000fe400078e0241 */
[----:B------:R-:W-:Y:S01]  /*13790*/  IMAD.X R65, R54, 0x1, R11, P1 ;  /* 0x0000000136417824 */ /* 0x000fe200008e060b */
[----:B------:R-:W-:Y:S01]  /*137a0*/  ISETP.GE.U32.AND P1, PT, R56, R16, PT ;  /* 0x000000103800720c */ /* 0x000fe20003f26070 */
[----:B------:R-:W-:Y:S02]  /*137b0*/  IMAD.X R17, RZ, RZ, RZ, P6 ;  /* 0x000000ffff117224 */ /* 0x000fe400030e06ff */
[----:B------:R-:W-:Y:S01]  /*137c0*/  IMAD.WIDE.U32 R18, P6, R37, R3, R18 ;  /* 0x0000000325127225 */ /* 0x000fe200078c0012 */
[----:B------:R-:W-:-:S03]  /*137d0*/  ISETP.GE.U32.AND.EX P0, PT, R65, R54, PT, P0 ;  /* 0x000000364100720c */ /* 0x000fc60003f06100 */
[----:B------:R-:W-:-:S04]  /*137e0*/  IMAD.WIDE.U32 R30, R3, R39, RZ ;  /* 0x00000027031e7225 */ /* 0x000fc800078e00ff */
[----:B------:R-:W-:Y:S02]  /*137f0*/  IMAD.MOV.U32 R16, RZ, RZ, R15 ;  /* 0x000000ffff107224 */ /* 0x000fe400078e000f */
[----:B------:R-:W-:Y:S01]  /*13800*/  IMAD.X R67, R14, 0x1, R65, P5 ;  /* 0x000000010e437824 */ /* 0x000fe200028e0641 */
[----:B------:R-:W-:Y:S01]  /*13810*/  ISETP.GE.U32.AND P5, PT, R63, R10, PT ;  /* 0x0000000a3f00720c */ /* 0x000fe20003fa6070 */
[----:B------:R-:W-:Y:S01]  /*13820*/  IMAD.X R29, RZ, RZ, RZ, P2 ;  /* 0x000000ffff1d7224 */ /* 0x000fe200010e06ff */
[----:B------:R-:W-:Y:S01]  /*13830*/  IADD3 RZ, P2, PT, R31, R18, RZ ;  /* 0x000000121fff7210 */ /* 0x000fe20007f5e0ff */
[----:B------:R-:W-:Y:S01]  /*13840*/  IMAD.X R31, RZ, RZ, RZ, P6 ;  /* 0x000000ffff1f7224 */ /* 0x000fe200030e06ff */
[----:B------:R-:W-:Y:S01]  /*13850*/  ISETP.GE.U32.AND.EX P1, PT, R67, R14, PT, P1 ;  /* 0x0000000e4300720c */ /* 0x000fe20003f26110 */
[----:B------:R-:W-:Y:S01]  /*13860*/  IMAD.MOV.U32 R28, RZ, RZ, R9 ;  /* 0x000000ffff1c7224 */ /* 0x000fe200078e0009 */
[----:B------:R-:W-:Y:S01]  /*13870*/  SEL R9, RZ, 0x1, P0 ;  /* 0x00000001ff097807 */ /* 0x000fe20000000000 */
[----:B------:R-:W-:Y:S01]  /*13880*/  IMAD.MOV.U32 R30, RZ, RZ, R19 ;  /* 0x000000ffff1e7224 */ /* 0x000fe200078e0013 */
[----:B------:R-:W-:Y:S01]  /*13890*/  SEL R15, RZ, 0x1, P1 ;  /* 0x00000001ff0f7807 */ /* 0x000fe20000800000 */
[----:B------:R-:W-:Y:S01]  /*138a0*/  IMAD.WIDE.U32.X R16, R41, R2, R16, P4 ;  /* 0x0000000229107225 */ /* 0x000fe200020e0410 */
[----:B------:R-:W-:-:S03]  /*138b0*/  ISETP.GE.U32.AND.EX P5, PT, R11, R8, PT, P5 ;  /* 0x000000080b00720c */ /* 0x000fc60003fa6150 */
[----:B------:R-:W-:Y:S01]  /*138c0*/  IMAD.WIDE.U32.X R30, R37, R0, R30, P2 ;  /* 0x00000000251e7225 */ /* 0x000fe200010e041e */
[----:B------:R-:W-:-:S03]  /*138d0*/  IADD3 R16, P0, PT, R9, R16, RZ ;  /* 0x0000001009107210 */ /* 0x000fc60007f1e0ff */
[----:B------:R-:W-:Y:S01]  /*138e0*/  IMAD.WIDE.U32 R18, R2, R45, RZ ;  /* 0x0000002d02127225 */ /* 0x000fe200078e00ff */
[----:B------:R-:W-:-:S03]  /*138f0*/  IADD3 R14, P1, PT, R15, R30, RZ ;  /* 0x0000001e0f0e7210 */ /* 0x000fc60007f3e0ff */
[----:B------:R-:W-:Y:S02]  /*13900*/  IMAD.X R17, RZ, RZ, R17, P0 ;  /* 0x000000ffff117224 */ /* 0x000fe400000e0611 */
[----:B------:R-:W-:-:S04]  /*13910*/  IMAD.WIDE.U32.X R28, R32, R13, R28, P3 ;  /* 0x0000000d201c7225 */ /* 0x000fc800018e041c */
[----:B------:R-:W-:Y:S01]  /*13920*/  IMAD.X R15, RZ, RZ, R31, P1 ;  /* 0x000000ffff0f7224 */ /* 0x000fe200008e061f */
[----:B------:R-:W-:Y:S01]  /*13930*/  SEL R31, RZ, 0x1, P5 ;  /* 0x00000001ff1f7807 */ /* 0x000fe20002800000 */
[----:B------:R-:W-:-:S04]  /*13940*/  IMAD.WIDE.U32 R16, R45, R12, R16 ;  /* 0x0000000c2d107225 */ /* 0x000fc800078e0010 */
[----:B------:R-:W-:Y:S01]  /*13950*/  IMAD.WIDE.U32 R10, R56, 0x3d1, RZ ;  /* 0x000003d1380a7825 */ /* 0x000fe200078e00ff */
[----:B------:R-:W-:-:S03]  /*13960*/  IADD3 R31, P5, P6, R16, R28, R31 ;  /* 0x0000001c101f7210 */ /* 0x000fc60007ebe01f */
[----:B------:R-:W-:Y:S01]  /*13970*/  IMAD R65, R67, 0x3d1, RZ ;  /* 0x000003d143417824 */ /* 0x000fe200078e02ff */
[----:B------:R-:W-:Y:S01]  /*13980*/  ISETP.GE.U32.AND P3, PT, R10, RZ, PT ;  /* 0x000000ff0a00720c */ /* 0x000fe20003f66070 */
[----:B------:R-:W-:-:S03]  /*13990*/  IMAD.WIDE.U32 R8, R12, R45, RZ ;  /* 0x0000002d0c087225 */ /* 0x000fc600078e00ff */
[----:B------:R-:W-:Y:S01]  /*139a0*/  IADD3 R63, PT, PT, R11, R56, R65 ;  /* 0x000000380b3f7210 */ /* 0x000fe20007ffe041 */
[----:B------:R-:W-:-:S03]  /*139b0*/  IMAD.WIDE.U32 R18, P2, R32, R12, R18 ;  /* 0x0000000c20127225 */ /* 0x000fc60007840012 */
[----:B------:R-:W-:Y:S01]  /*139c0*/  ISETP.GE.U32.AND.EX P3, PT, R63, R56, PT, P3 ;  /* 0x000000383f00720c */ /* 0x000fe20003f66130 */
[----:B------:R-:W-:Y:S01]  /*139d0*/  IMAD.WIDE.U32 R14, R43, R3, R14 ;  /* 0x000000032b0e7225 */ /* 0x000fe200078e000e */
[----:B------:R-:W-:-:S03]  /*139e0*/  IADD3 RZ, P1, PT, R9, R18, RZ ;  /* 0x0000001209ff7210 */ /* 0x000fc60007f3e0ff */
[----:B------:R-:W-:Y:S02]  /*139f0*/  IMAD R13, R41, R3, RZ ;  /* 0x00000003290d7224 */ /* 0x000fe400078e02ff */
[----:B------:R-:W-:Y:S01]  /*13a00*/  IMAD.IADD R8, R11, 0x1, R65 ;  /* 0x000000010b087824 */ /* 0x000fe200078e0241 */
[----:B------:R-:W-:Y:S01]  /*13a10*/  IADD3 R11, P4, PT, R31, R14, RZ ;  /* 0x0000000e1f0b7210 */ /* 0x000fe20007f9e0ff */
[----:B------:R-:W-:Y:S01]  /*13a20*/  IMAD R13, R43, R0, R13 ;  /* 0x000000002b0d7224 */ /* 0x000fe200078e020d */
[----:B------:R-:W-:Y:S01]  /*13a30*/  SEL R65, RZ, 0x1, P3 ;  /* 0x00000001ff417807 */ /* 0x000fe20001800000 */
[----:B------:R-:W-:Y:S01]  /*13a40*/  IMAD.MOV.U32 R9, RZ, RZ, RZ ;  /* 0x000000ffff097224 */ /* 0x000fe200078e00ff */
[----:B------:R-:W-:Y:S01]  /*13a50*/  ISETP.GE.U32.AND P0, PT, R11, R14, PT ;  /* 0x0000000e0b00720c */ /* 0x000fe20003f06070 */
[----:B------:R-:W-:Y:S02]  /*13a60*/  IMAD.IADD R18, R15, 0x1, R13 ;  /* 0x000000010f127824 */ /* 0x000fe400078e020d */
[----:B------:R-:W-:Y:S01]  /*13a70*/  IMAD.WIDE.U32 R14, R67, 0x3d1, R8 ;  /* 0x000003d1430e7825 */ /* 0x000fe200078e0008 */
[----:B------:R-:W-:-:S03]  /*13a80*/  IADD3 R9, P3, PT, R65, R10, RZ ;  /* 0x0000000a41097210 */ /* 0x000fc60007f7e0ff */
[----:B------:R-:W-:Y:S02]  /*13a90*/  IMAD.MOV.U32 R13, RZ, RZ, RZ ;  /* 0x000000ffff0d7224 */ /* 0x000fe400078e00ff */
[----:B------:R-:W-:Y:S02]  /*13aa0*/  IMAD R12, R32, R12, RZ ;  /* 0x0000000c200c7224 */ /* 0x000fe400078e02ff */
[----:B------:R-:W-:Y:S02]  /*13ab0*/  IMAD.IADD R15, R15, 0x1, R13 ;  /* 0x000000010f0f7824 */ /* 0x000fe400078e020d */
[----:B------:R-:W-:Y:S02]  /*13ac0*/  IMAD R13, R45, R2, R12 ;  /* 0x000000022d0d7224 */ /* 0x000fe400078e020c */
[----:B------:R-:W-:Y:S01]  /*13ad0*/  IMAD.X R12, RZ, RZ, R8, P3 ;  /* 0x000000ffff0c7224 */ /* 0x000fe200018e0608 */
[----:B------:R-:W-:Y:S01]  /*13ae0*/  ISETP.GT.U32.AND P3, PT, R9, R10, PT ;  /* 0x0000000a0900720c */ /* 0x000fe20003f64070 */
[----:B------:R-:W-:-:S02]  /*13af0*/  IMAD.IADD R17, R17, 0x1, R13 ;  /* 0x0000000111117824 */ /* 0x000fc400078e020d */
[----:B------:R-:W-:Y:S01]  /*13b00*/  IMAD.WIDE.U32 R8, R0, R43, RZ ;  /* 0x0000002b00087225 */ /* 0x000fe200078e00ff */
[----:B------:R-:W-:Y:S02]  /*13b10*/  ISETP.GT.U32.AND.EX P3, PT, R12, R63, PT, P3 ;  /* 0x0000003f0c00720c */ /* 0x000fe40003f64130 */
[----:B------:R-:W-:Y:S01]  /*13b20*/  IADD3.X R30, PT, PT, R17, R29, RZ, P5, P6 ;  /* 0x0000001d111e7210 */ /* 0x000fe20002fec4ff */
[----:B------:R-:W-:Y:S01]  /*13b30*/  IMAD.WIDE.U32 R12, R3, R43, RZ ;  /* 0x0000002b030c7225 */ /* 0x000fe200078e00ff */
[----:B------:R-:W-:-:S03]  /*13b40*/  SEL R54, R65, 0x1, !P3 ;  /* 0x0000000141367807 */ /* 0x000fc60005800000 */
[----:B------:R-:W-:-:S04]  /*13b50*/  IMAD.WIDE.U32 R8, P6, R41, R3, R8 ;  /* 0x0000000329087225 */ /* 0x000fc800078c0008 */
[----:B------:R-:W-:Y:S01]  /*13b60*/  IMAD.X R65, R18, 0x1, R30, P4 ;  /* 0x0000000112417824 */ /* 0x000fe200020e061e */
[----:B------:R-:W-:Y:S01]  /*13b70*/  IADD3 RZ, P3, PT, R13, R8, RZ ;  /* 0x000000080dff7210 */ /* 0x000fe20007f7e0ff */
[----:B------:R-:W-:Y:S02]  /*13b80*/  IMAD R8, R33, R40, RZ ;  /* 0x0000002821087224 */ /* 0x000fe400078e02ff */
[----:B------:R-:W-:Y:S01]  /*13b90*/  IMAD.WIDE.U32 R14, R11, 0x3d1, R14 ;  /* 0x000003d10b0e7825 */ /* 0x000fe200078e000e */
[----:B------:R-:W-:-:S03]  /*13ba0*/  ISETP.GE.U32.AND.EX P0, PT, R65, R18, PT, P0 ;  /* 0x000000124100720c */ /* 0x000fc60003f06100 */
[----:B------:R-:W-:Y:S01]  /*13bb0*/  IMAD R29, R65, 0x3d1, RZ ;  /* 0x000003d1411d7824 */ /* 0x000fe200078e02ff */
[-C--:B------:R-:W-:Y:S01]  /*13bc0*/  IADD3 R54, P4, P5, R14, R67.reuse, R54 ;  /* 0x000000430e367210 */ /* 0x080fe20007d9e036 */
[----:B------:R-:W-:Y:S02]  /*13bd0*/  IMAD.X R13, RZ, RZ, RZ, P6 ;  /* 0x000000ffff0d7224 */ /* 0x000fe400030e06ff */
[----:B------:R-:W-:Y:S01]  /*13be0*/  IMAD R38, R35, R38, R8 ;  /* 0x0000002623267224 */ /* 0x000fe200078e0208 */
[----:B------:R-:W-:Y:S01]  /*13bf0*/  ISETP.GE.U32.AND P6, PT, R54, R67, PT ;  /* 0x000000433600720c */ /* 0x000fe20003fc6070 */
[----:B------:R-:W-:Y:S01]  /*13c00*/  IMAD.MOV.U32 R12, RZ, RZ, R9 ;  /* 0x000000ffff0c7224 */ /* 0x000fe200078e0009 */
[----:B------:R-:W-:Y:S01]  /*13c10*/  SEL R9, RZ, 0x1, P0 ;  /* 0x00000001ff097807 */ /* 0x000fe20000000000 */
[----:B------:R-:W-:Y:S02]  /*13c20*/  IMAD.IADD R8, R15, 0x1, R29 ;  /* 0x000000010f087824 */ /* 0x000fe400078e021d */
[----:B------:R-:W-:Y:S01]  /*13c30*/  IMAD.X R29, RZ, RZ, RZ, P2 ;  /* 0x000000ffff1d7224 */ /* 0x000fe200010e06ff */
[----:B------:R-:W-:Y:S01]  /*13c40*/  ISETP.GE.U32.AND P2, PT, R31, R16, PT ;  /* 0x000000101f00720c */ /* 0x000fe20003f46070 */
[----:B------:R-:W-:Y:S01]  /*13c50*/  IMAD.MOV.U32 R28, RZ, RZ, R19 ;  /* 0x000000ffff1c7224 */ /* 0x000fe200078e0013 */
[----:B------:R-:W-:Y:S01]  /*13c60*/  IADD3.X R15, PT, PT, R8, R11, RZ, P4, P5 ;  /* 0x0000000b080f7210 */ /* 0x000fe200027ea4ff */
[----:B------:R-:W-:-:S03]  /*13c70*/  IMAD.WIDE.U32.X R12, R41, R0, R12, P3 ;  /* 0x00000000290c7225 */ /* 0x000fc600018e040c */
[----:B------:R-:W-:Y:S01]  /*13c80*/  ISETP.GE.U32.AND.EX P0, PT, R15, R11, PT, P6 ;  /* 0x0000000b0f00720c */ /* 0x000fe20003f06160 */
[C---:B------:R-:W-:Y:S01]  /*13c90*/  IMAD.WIDE.U32.X R28, R32.reuse, R2, R28, P1 ;  /* 0x00000002201c7225 */ /* 0x040fe200008e041c */
[----:B------:R-:W-:Y:S02]  /*13ca0*/  IADD3 R12, P1, PT, R9, R12, RZ ;  /* 0x0000000c090c7210 */ /* 0x000fe40007f3e0ff */
[----:B------:R-:W-:Y:S01]  /*13cb0*/  SEL R11, RZ, 0x1, P0 ;  /* 0x00000001ff0b7807 */ /* 0x000fe20000000000 */
[----:B------:R-:W-:Y:S01]  /*13cc0*/  IMAD R2, R32, R3, RZ ;  /* 0x0000000320027224 */ /* 0x000fe200078e02ff */
[----:B------:R-:W-:Y:S01]  /*13cd0*/  ISETP.GE.U32.AND.EX P0, PT, R30, R17, PT, P2 ;  /* 0x000000111e00720c */ /* 0x000fe20003f06120 */
[----:B------:R-:W-:Y:S01]  /*13ce0*/  IMAD.X R13, RZ, RZ, R13, P1 ;  /* 0x000000ffff0d7224 */ /* 0x000fe200008e060d */
[----:B------:R-:W-:Y:S01]  /*13cf0*/  IADD3 R19, P3, PT, R11, R14, RZ ;  /* 0x0000000e0b137210 */ /* 0x000fe20007f7e0ff */
[----:B------:R-:W-:Y:S01]  /*13d00*/  IMAD R67, R45, R0, R2 ;  /* 0x000000002d437224 */ /* 0x000fe200078e0202 */
[----:B------:R-:W-:Y:S01]  /*13d10*/  SEL R31, RZ, 0x1, P0 ;  /* 0x00000001ff1f7807 */ /* 0x000fe20000000000 */
[----:B------:R-:W-:Y:S01]  /*13d20*/  IMAD.MOV.U32 R9, RZ, RZ, RZ ;  /* 0x000000ffff097224 */ /* 0x000fe200078e00ff */
[----:B------:R-:W-:Y:S01]  /*13d30*/  ISETP.GT.U32.AND P1, PT, R19, R54, PT ;  /* 0x000000361300720c */ /* 0x000fe20003f24070 */
[----:B------:R-:W-:-:S04]  /*13d40*/  IMAD.WIDE.U32 R12, R45, R3, R12 ;  /* 0x000000032d0c7225 */ /* 0x000fc800078e000c */
[----:B------:R-:W-:Y:S01]  /*13d50*/  IMAD.WIDE.U32 R16, R65, 0x3d1, R8 ;  /* 0x000003d141107825 */ /* 0x000fe200078e0008 */
[----:B------:R-:W-:-:S03]  /*13d60*/  IADD3 R31, P0, P2, R12, R28, R31 ;  /* 0x0000001c0c1f7210 */ /* 0x000fc60007a1e01f */
[----:B------:R-:W-:Y:S02]  /*13d70*/  IMAD.IADD R13, R13, 0x1, R67 ;  /* 0x000000010d0d7824 */ /* 0x000fe400078e0243 */
[----:B------:R-:W-:Y:S02]  /*13d80*/  IMAD.X R8, RZ, RZ, R8, P3 ;  /* 0x000000ffff087224 */ /* 0x000fe400018e0608 */
[----:B------:R-:W-:Y:S01]  /*13d90*/  IMAD.MOV.U32 R69, RZ, RZ, RZ ;  /* 0x000000ffff457224 */ /* 0x000fe200078e00ff */
[----:B------:R-:W-:Y:S01]  /*13da0*/  IADD3.X R28, PT, PT, R13, R29, RZ, P0, P2 ;  /* 0x0000001d0d1c7210 */ /* 0x000fe200007e44ff */
[----:B------:R-:W-:Y:S01]  /*13db0*/  IMAD.WIDE.U32 R18, R35, R40, RZ ;  /* 0x0000002823127225 */ /* 0x000fe200078e00ff */
[----:B------:R-:W-:-:S03]  /*13dc0*/  ISETP.GT.U32.AND.EX P0, PT, R8, R15, PT, P1 ;  /* 0x0000000f0800720c */ /* 0x000fc60003f04110 */
[----:B------:R-:W-:Y:S01]  /*13dd0*/  IMAD.IADD R17, R17, 0x1, R69 ;  /* 0x0000000111117824 */ /* 0x000fe200078e0245 */
[----:B------:R-:W-:Y:S01]  /*13de0*/  IADD3 R40, P3, PT, R18, R10, RZ ;  /* 0x0000000a12287210 */ /* 0x000fe20007f7e0ff */
[----:B------:R-:W-:Y:S01]  /*13df0*/  IMAD.IADD R19, R19, 0x1, R38 ;  /* 0x0000000113137824 */ /* 0x000fe200078e0226 */
[----:B------:R-:W-:Y:S01]  /*13e00*/  SEL R14, R11, 0x1, !P0 ;  /* 0x000000010b0e7807 */ /* 0x000fe20004000000 */
[----:B------:R-:W-:Y:S01]  /*13e10*/  IMAD.WIDE.U32 R16, R31, 0x3d1, R16 ;  /* 0x000003d11f107825 */ /* 0x000fe200078e0010 */
[----:B------:R-:W-:-:S03]  /*13e20*/  ISETP.GE.U32.AND P0, PT, R40, R18, PT ;  /* 0x000000122800720c */ /* 0x000fc60003f06070 */
[----:B------:R-:W-:Y:S02]  /*13e30*/  IMAD R11, R28, 0x3d1, RZ ;  /* 0x000003d11c0b7824 */ /* 0x000fe400078e02ff */
[----:B------:R-:W-:Y:S01]  /*13e40*/  IMAD.X R38, R63, 0x1, R19, P3 ;  /* 0x000000013f267824 */ /* 0x000fe200018e0613 */
[----:B------:R-:W-:Y:S01]  /*13e50*/  IADD3 R14, P3, P4, R16, R65, R14 ;  /* 0x00000041100e7210 */ /* 0x000fe20007c7e00e */
[----:B------:R-:W-:Y:S02]  /*13e60*/  IMAD.IADD R2, R17, 0x1, R11 ;  /* 0x0000000111027824 */ /* 0x000fe400078e020b */
[----:B------:R-:W-:Y:S01]  /*13e70*/  IMAD.WIDE.U32 R8, R0, R45, RZ ;  /* 0x0000002d00087225 */ /* 0x000fe200078e00ff */
[----:B------:R-:W-:Y:S02]  /*13e80*/  ISETP.GE.U32.AND.EX P0, PT, R38, R19, PT, P0 ;  /* 0x000000132600720c */ /* 0x000fe40003f06100 */
[----:B------:R-:W-:Y:S01]  /*13e90*/  ISETP.GE.U32.AND P1, PT, R14, R65, PT ;  /* 0x000000410e00720c */ /* 0x000fe20003f26070 */
[----:B------:R-:W-:Y:S01]  /*13ea0*/  IMAD.WIDE.U32 R10, R3, R45, RZ ;  /* 0x0000002d030a7225 */ /* 0x000fe200078e00ff */
[----:B------:R-:W-:-:S02]  /*13eb0*/  IADD3.X R30, PT, PT, R2, R31, RZ, P3, P4 ;  /* 0x0000001f021e7210 */ /* 0x000fc40001fe84ff */
[----:B------:R-:W-:Y:S01]  /*13ec0*/  SEL R17, RZ, 0x1, P0 ;  /* 0x00000001ff117807 */ /* 0x000fe20000000000 */
[----:B------:R-:W-:Y:S01]  /*13ed0*/  IMAD.WIDE.U32 R8, P2, R32, R3, R8 ;  /* 0x0000000320087225 */ /* 0x000fe20007840008 */
[----:B------:R-:W-:Y:S02]  /*13ee0*/  ISETP.GE.U32.AND.EX P0, PT, R30, R31, PT, P1 ;  /* 0x0000001f1e00720c */ /* 0x000fe40003f06110 */
[----:B------:R-:W-:Y:S01]  /*13ef0*/  ISETP.GE.U32.AND P1, PT, R31, R12, PT ;  /* 0x0000000c1f00720c */ /* 0x000fe20003f26070 */
[----:B------:R-:W-:Y:S01]  /*13f00*/  IMAD.X R19, RZ, RZ, RZ, P2 ;  /* 0x000000ffff137224 */ /* 0x000fe200010e06ff */
[----:B------:R-:W-:Y:S01]  /*13f10*/  IADD3 RZ, P2, PT, R11, R8, RZ ;  /* 0x000000080bff7210 */ /* 0x000fe20007f5e0ff */
[----:B------:R-:W-:Y:S01]  /*13f20*/  IMAD.MOV.U32 R18, RZ, RZ, R9 ;  /* 0x000000ffff127224 */ /* 0x000fe200078e0009 */
[----:B------:R-:W-:Y:S01]  /*13f30*/  SEL R29, RZ, 0x1, P0 ;  /* 0x00000001ff1d7807 */ /* 0x000fe20000000000 */
[----:B------:R-:W-:Y:S01]  /*13f40*/  IMAD.MOV.U32 R3, RZ, RZ, RZ ;  /* 0x000000ffff037224 */ /* 0x000fe200078e00ff */
[----:B------:R-:W-:Y:S01]  /*13f50*/  ISETP.GE.U32.AND.EX P0, PT, R28, R13, PT, P1 ;  /* 0x0000000d1c00720c */ /* 0x000fe20003f06110 */
[----:B------:R-:W-:Y:S01]  /*13f60*/  IMAD.WIDE.U32.X R18, R32, R0, R18, P2 ;  /* 0x0000000020127225 */ /* 0x000fe200010e0412 */
[----:B------:R-:W-:-:S02]  /*13f70*/  IADD3 R11, P5, PT, R29, R16, RZ ;  /* 0x000000101d0b7210 */ /* 0x000fc40007fbe0ff */
[----:B------:R-:W-:Y:S01]  /*13f80*/  SEL R31, RZ, 0x1, P0 ;  /* 0x00000001ff1f7807 */ /* 0x000fe20000000000 */
[----:B------:R-:W-:Y:S01]  /*13f90*/  IMAD.WIDE.U32 R8, R28, 0x3d1, R2 ;  /* 0x000003d11c087825 */ /* 0x000fe200078e0002 */
[----:B------:R-:W-:Y:S02]  /*13fa0*/  IADD3 R17, P3, P4, R54, R44, R17 ;  /* 0x0000002c36117210 */ /* 0x000fe40007c7e011 */
[----:B------:R-:W-:Y:S01]  /*13fb0*/  IADD3 R31, P2, PT, R31, R18, RZ ;  /* 0x000000121f1f7210 */ /* 0x000fe20007f5e0ff */
[----:B------:R-:W-:Y:S01]  /*13fc0*/  IMAD.MOV.U32 R3, RZ, RZ, RZ ;  /* 0x000000ffff037224 */ /* 0x000fe200078e00ff */
[----:B------:R-:W-:Y:S02]  /*13fd0*/  ISETP.GT.U32.AND P0, PT, R11, R14, PT ;  /* 0x0000000e0b00720c */ /* 0x000fe40003f04070 */
[----:B------:R-:W-:Y:S01]  /*13fe0*/  ISETP.GE.U32.AND P1, PT, R17, R44, PT ;  /* 0x0000002c1100720c */ /* 0x000fe20003f26070 */
[----:B------:R-:W-:Y:S01]  /*13ff0*/  IMAD.IADD R9, R9, 0x1, R3 ;  /* 0x0000000109097824 */ /* 0x000fe200078e0203 */
[----:B------:R-:W-:Y:S01]  /*14000*/  IADD3.X R13, PT, PT, R15, R46, RZ, P3, P4 ;  /* 0x0000002e0f0d7210 */ /* 0x000fe20001fe84ff */
[----:B------:R-:W-:-:S02]  /*14010*/  IMAD.X R3, RZ, RZ, R2, P5 ;  /* 0x000000ffff037224 */ /* 0x000fc400028e0602 */
[----:B------:R-:W-:Y:S01]  /*14020*/  IMAD.X R19, RZ, RZ, R19, P2 ;  /* 0x000000ffff137224 */ /* 0x000fe200010e0613 */
[----:B------:R-:W-:Y:S01]  /*14030*/  ISETP.GE.U32.AND.EX P1, PT, R13, R46, PT, P1 ;  /* 0x0000002e0d00720c */ /* 0x000fe20003f26110 */
[----:B------:R-:W-:Y:S01]  /*14040*/  IMAD.WIDE.U32 R10, R31, 0x3d1, R8 ;  /* 0x000003d11f0a7825 */ /* 0x000fe200078e0008 */
[----:B------:R-:W-:Y:S02]  /*14050*/  ISETP.GT.U32.AND.EX P0, PT, R3, R30, PT, P0 ;  /* 0x0000001e0300720c */ /* 0x000fe40003f04100 */
[----:B------:R-:W-:Y:S01]  /*14060*/  SEL R12, RZ, 0x1, P1 ;  /* 0x00000001ff0c7807 */ /* 0x000fe20000800000 */
[----:B------:R-:W-:Y:S01]  /*14070*/  IMAD R3, R19, 0x3d1, RZ ;  /* 0x000003d113037824 */ /* 0x000fe200078e02ff */
[----:B------:R-:W-:Y:S01]  /*14080*/  SEL R9, R29, 0x1, !P0 ;  /* 0x000000011d097807 */ /* 0x000fe20004000000 */
[----:B------:R-:W-:Y:S01]  /*14090*/  IMAD.MOV.U32 R15, RZ, RZ, RZ ;  /* 0x000000ffff0f7224 */ /* 0x000fe200078e00ff */
[----:B------:R-:W-:Y:S01]  /*140a0*/  IADD3 R12, P3, P4, R14, R57, R12 ;  /* 0x000000390e0c7210 */ /* 0x000fe20007c7e00c */
[----:B------:R-:W-:Y:S01]  /*140b0*/  IMAD.IADD R8, R11, 0x1, R3 ;  /* 0x000000010b087824 */ /* 0x000fe200078e0203 */
[----:B------:R-:W-:-:S02]  /*140c0*/  IADD3 R9, P1, P2, R10, R28, R9 ;  /* 0x0000001c0a097210 */ /* 0x000fc40007a3e009 */
[----:B------:R-:W-:Y:S02]  /*140d0*/  IADD3.X R2, PT, PT, R30, R61, RZ, P3, P4 ;  /* 0x0000003d1e027210 */ /* 0x000fe40001fe84ff */
[----:B------:R-:W-:Y:S02]  /*140e0*/  ISETP.GE.U32.AND P0, PT, R9, R28, PT ;  /* 0x0000001c0900720c */ /* 0x000fe40003f06070 */
[----:B------:R-:W-:Y:S02]  /*140f0*/  IADD3.X R14, PT, PT, R8, R31, RZ, P1, P2 ;  /* 0x0000001f080e7210 */ /* 0x000fe40000fe44ff */
[----:B------:R-:W-:Y:S02]  /*14100*/  ISETP.GE.U32.AND P1, PT, R12, R57, PT ;  /* 0x000000390c00720c */ /* 0x000fe40003f26070 */
[----:B------:R-:W-:Y:S02]  /*14110*/  ISETP.GE.U32.AND.EX P0, PT, R14, R31, PT, P0 ;  /* 0x0000001f0e00720c */ /* 0x000fe40003f06100 */
[----:B------:R-:W-:-:S02]  /*14120*/  ISETP.GE.U32.AND.EX P1, PT, R2, R61, PT, P1 ;  /* 0x0000003d0200720c */ /* 0x000fc40003f26110 */
[----:B------:R-:W-:Y:S02]  /*14130*/  SEL R11, RZ, 0x1, P0 ;  /* 0x00000001ff0b7807 */ /* 0x000fe40000000000 */
[----:B------:R-:W-:Y:S02]  /*14140*/  SEL R3, RZ, 0x1, P1 ;  /* 0x00000001ff037807 */ /* 0x000fe40000800000 */
[----:B------:R-:W-:Y:S02]  /*14150*/  IADD3 R10, P1, PT, R11, R10, RZ ;  /* 0x0000000a0b0a7210 */ /* 0x000fe40007f3e0ff */
[-C--:B------:R-:W-:Y:S02]  /*14160*/  IADD3 R3, P2, P3, R9, R48.reuse, R3 ;  /* 0x0000003009037210 */ /* 0x080fe40007b5e003 */
[----:B------:R-:W-:Y:S01]  /*14170*/  ISETP.GT.U32.AND P0, PT, R10, R9, PT ;  /* 0x000000090a00720c */ /* 0x000fe20003f04070 */
[----:B------:R-:W-:Y:S01]  /*14180*/  IMAD.X R9, RZ, RZ, R8, P1 ;  /* 0x000000ffff097224 */ /* 0x000fe200008e0608 */
[----:B------:R-:W-:-:S02]  /*14190*/  ISETP.GE.U32.AND P1, PT, R3, R48, PT ;  /* 0x000000300300720c */ /* 0x000fc40003f26070 */
[-C--:B------:R-:W-:Y:S02]  /*141a0*/  IADD3.X R0, PT, PT, R14, R59.reuse, RZ, P2, P3 ;  /* 0x0000003b0e007210 */ /* 0x080fe400017e64ff */
        /* <DEDUP_REMOVED lines=10> */
[----:B------:R-:W-:Y:S02]  /*14250*/  ISETP.GT.U32.AND P1, PT, R3, R6, PT ;  /* 0x000000060300720c */ /* 0x000fe40003f24070 */
        /* <DEDUP_REMOVED lines=19> */
.L_x_61:
        /* <DEDUP_REMOVED lines=8> */
[----:B------:R-:W-:-:S05]  /*14410*/  IMAD.X R18, RZ, RZ, R11, P1 ;  /* 0x000000ffff127224 */ /* 0x000fca00008e060b */
[----:B------:R-:W-:-:S04]  /*14420*/  ISETP.GE.U32.AND.EX P0, PT, R13, R18, PT, P0 ;  /* 0x000000120d00720c */ /* 0x000fc80003f06100 */
        /* <DEDUP_REMOVED lines=8> */
[-C--:B------:R-:W-:Y:S02]  /*144b0*/  IADD3 R3, P0, P1, R3, -R6.reuse, -R19 ;  /* 0x8000000603037210 */ /* 0x080fe4000791e813 */
[----:B------:R-:W-:Y:S02]  /*144c0*/  IADD3 R19, P2, PT, -R16, R17, RZ ;  /* 0x0000001110137210 */ /* 0x000fe40007f5e1ff */
[----:B------:R-:W-:Y:S02]  /*144d0*/  IADD3.X R0, PT, PT, R0, -0x1, ~R7, P0, P1 ;  /* 0xffffffff00007810 */ /* 0x000fe400007e2c07 */
[----:B------:R-:W-:Y:S01]  /*144e0*/  ISETP.GT.U32.AND P0, PT, R3, R6, PT ;  /* 0x000000060300720c */ /* 0x000fe20003f04070 */
[----:B------:R-:W-:Y:S01]  /*144f0*/  IMAD.X R18, R13, 0x1, ~R18, P2 ;  /* 0x000000010d127824 */ /* 0x000fe200010e0e12 */
        /* <DEDUP_REMOVED lines=33> */
.L_x_62:
        /* <DEDUP_REMOVED lines=53> */
.L_x_63:
        /* <DEDUP_REMOVED lines=20> */
[----:B------:R-:W-:Y:S01]  /*14ba0*/  IADD3.X R0, PT, PT, R0, -0x1, ~R7, P3, P4 ;  /* 0xffffffff00007810 */ /* 0x000fe20001fe8c07 */
[----:B------:R-:W-:Y:S08]  /*14bb0*/  BRA `(.L_x_60) ;  /* 0x0000000000287947 */ /* 0x000ff00003800000 */
.L_x_55:
[----:B------:R-:W-:-:S04]  /*14bc0*/  ISETP.NE.U32.AND P0, PT, R42, RZ, PT ;  /* 0x000000ff2a00720c */ /* 0x000fc80003f05070 */
[----:B------:R-:W-:-:S04]  /*14bd0*/  ISETP.NE.AND.EX P0, PT, RZ, RZ, PT, P0 ;  /* 0x000000ffff00720c */ /* 0x000fc80003f05300 */
[----:B------:R-:W-:Y:S02]  /*14be0*/  SEL R40, R40, R35, !P0 ;  /* 0x0000002328287207 */ /* 0x000fe40004000000 */
[----:B------:R-:W-:Y:S02]  /*14bf0*/  SEL R38, R38, R33, !P0 ;  /* 0x0000002126267207 */ /* 0x000fe40004000000 */
[----:B------:R-:W-:Y:S02]  /*14c00*/  SEL R17, R17, R39, !P0 ;  /* 0x0000002711117207 */ /* 0x000fe40004000000 */
[----:B------:R-:W-:Y:S02]  /*14c10*/  SEL R13, R13, R37, !P0 ;  /* 0x000000250d0d7207 */ /* 0x000fe40004000000 */
[----:B------:R-:W-:Y:S02]  /*14c20*/  SEL R12, R12, R43, !P0 ;  /* 0x0000002b0c0c7207 */ /* 0x000fe40004000000 */
[----:B------:R-:W-:-:S02]  /*14c30*/  SEL R2, R2, R41, !P0 ;  /* 0x0000002902027207 */ /* 0x000fc40004000000 */
[----:B------:R-:W-:Y:S02]  /*14c40*/  SEL R3, R3, R45, !P0 ;  /* 0x0000002d03037207 */ /* 0x000fe40004000000 */
[----:B------:R-:W-:-:S07]  /*14c50*/  SEL R0, R0, R32, !P0 ;  /* 0x0000002000007207 */ /* 0x000fce0004000000 */
.L_x_60:
[----:B------:R-:W-:Y:S01]  /*14c60*/  VIADD R47, R47, 0xffffffff ;  /* 0xffffffff2f2f7836 */ /* 0x000fe20000000000 */
[----:B------:R-:W-:Y:S06]  /*14c70*/  BRA.U UP1, `(.L_x_64) ;  /* 0xffffffc101dc7547 */ /* 0x000fec000b83ffff */
[----:B------:R-:W-:Y:S05]  /*14c80*/  BRA.U UP0, `(.L_x_65) ;  /* 0xffffffc100b87547 */ /* 0x000fea000b83ffff */
[----:B------:R-:W-:-:S04]  /*14c90*/  IMAD.WIDE.U32 R4, R38, R40, RZ ;  /* 0x0000002826047225 */ /* 0x000fc800078e00ff */
[----:B------:R-:W-:-:S04]  /*14ca0*/  IMAD.WIDE.U32 R10, R13, R40, RZ ;  /* 0x000000280d0a7225 */ /* 0x000fc800078e00ff */
[----:B------:R-:W-:-:S04]  /*14cb0*/  IMAD.WIDE.U32 R6, P0, R40, R38, R4 ;  /* 0x0000002628067225 */ /* 0x000fc80007800004 */
[----:B------:R-:W-:-:S04]  /*14cc0*/  IMAD.WIDE.U32 R4, R40, R40, RZ ;  /* 0x0000002828047225 */ /* 0x000fc800078e00ff */
[----:B------:R-:W-:Y:S01]  /*14cd0*/  IMAD.X R9, RZ, RZ, RZ, P0 ;  /* 0x000000ffff097224 */ /* 0x000fe200000e06ff */
[----:B------:R-:W-:Y:S01]  /*14ce0*/  IADD3 R37, P0, PT, R5, R6, RZ ;  /* 0x0000000605257210 */ /* 0x000fe20007f1e0ff */
[----:B------:R-:W-:Y:S02]  /*14cf0*/  IMAD.MOV.U32 R8, RZ, RZ, R7 ;  /* 0x000000ffff087224 */ /* 0x000fe400078e0007 */
[----:B------:R-:W-:-:S04]  /*14d00*/  IMAD.WIDE.U32 R6, P1, R38, R17, R10 ;  /* 0x0000001126067225 */ /* 0x000fc8000782000a */
[----:B------:R-:W-:-:S04]  /*14d10*/  IMAD.WIDE.U32.X R8, R38, R38, R8, P0 ;  /* 0x0000002626087225 */ /* 0x000fc800000e0408 */
[----:B------:R-:W-:-:S04]  /*14d20*/  IMAD.WIDE.U32 R18, R17, R40, RZ ;  /* 0x0000002811127225 */ /* 0x000fc800078e00ff */
[----:B------:R-:W-:Y:S01]  /*14d30*/  IMAD.WIDE.U32 R14, R40, R17, R8 ;  /* 0x00000011280e7225 */ /* 0x000fe200078e0008 */
[----:B------:R-:W-:-:S03]  /*14d40*/  IADD3 RZ, P2, PT, R6, R19, RZ ;  /* 0x0000001306ff7210 */ /* 0x000fc60007f5e0ff */
[----:B------:R-:W-:Y:S02]  /*14d50*/  IMAD.IADD R29, R15, 0x1, R6 ;  /* 0x000000010f1d7824 */ /* 0x000fe400078e0206 */
[----:B------:R-:W-:Y:S02]  /*14d60*/  IMAD.MOV.U32 R28, RZ, RZ, R14 ;  /* 0x000000ffff1c7224 */ /* 0x000fe400078e000e */
[----:B------:R-:W-:-:S04]  /*14d70*/  IMAD.WIDE.U32 R10, R38, R17, RZ ;  /* 0x00000011260a7225 */ /* 0x000fc800078e00ff */
[----:B------:R-:W-:-:S04]  /*14d80*/  IMAD.WIDE.U32 R8, R40, R17, R28 ;  /* 0x0000001128087225 */ /* 0x000fc800078e001c */
[----:B------:R-:W-:Y:S01]  /*14d90*/  IMAD.IADD R35, R6, 0x1, R9 ;  /* 0x0000000106237824 */ /* 0x000fe200078e0209 */
[----:B------:R-:W-:Y:S01]  /*14da0*/  ISETP.GE.U32.AND P0, PT, R8, R14, PT ;  /* 0x0000000e0800720c */ /* 0x000fe20003f06070 */
        /* <DEDUP_REMOVED lines=12> */
[----:B------:R-:W-:Y:S02]  /*14e70*/  IMAD.X R15, RZ, RZ, R15, P1 ;  /* 0x000000ffff0f7224 */ /* 0x000fe400008e060f */
[----:B------:R-:W-:Y:S02]  /*14e80*/  IMAD.MOV.U32 R10, RZ, RZ, R7 ;  /* 0x000000ffff0a7224 */ /* 0x000fe400078e0007 */
[----:B------:R-:W-:-:S04]  /*14e90*/  IMAD.WIDE.U32 R6, R12, R40, RZ ;  /* 0x000000280c067225 */ /* 0x000fc800078e00ff */
[----:B------:R-:W-:-:S04]  /*14ea0*/  IMAD.WIDE.U32 R18, P4, R17, R13, R18 ;  /* 0x0000000d11127225 */ /* 0x000fc80007880012 */
[----:B------:R-:W-:-:S04]  /*14eb0*/  IMAD.WIDE.U32 R28, P1, R12, R38, R28 ;  /* 0x000000260c1c7225 */ /* 0x000fc8000782001c */
[----:B------:R-:W-:Y:S01]  /*14ec0*/  IMAD.WIDE.U32 R14, R17, R17, R14 ;  /* 0x00000011110e7225 */ /* 0x000fe200078e000e */
[----:B------:R-:W-:-:S03]  /*14ed0*/  IADD3 R28, P2, PT, R7, R28, RZ ;  /* 0x0000001c071c7210 */ /* 0x000fc60007f5e0ff */
[----:B------:R-:W-:-:S04]  /*14ee0*/  IMAD.WIDE.U32.X R10, R38, R13, R10, P0 ;  /* 0x0000000d260a7225 */ /* 0x000fc800000e040a */
[----:B------:R-:W-:Y:S01]  /*14ef0*/  IMAD.WIDE.U32 R30, R17, R17, RZ ;  /* 0x00000011111e7225 */ /* 0x000fe200078e00ff */
[----:B------:R-:W-:-:S03]  /*14f00*/  IADD3 R5, P0, P5, R14, R6, R10 ;  /* 0x000000060e057210 */ /* 0x000fc60007d1e00a */
[----:B------:R-:W-:Y:S01]  /*14f10*/  IMAD.IADD R33, R18, 0x1, R15 ;  /* 0x0000000112217824 */ /* 0x000fe200078e020f */
[----:B------:R-:W-:Y:S01]  /*14f20*/  IADD3 RZ, P3, PT, R31, R18, RZ ;  /* 0x000000121fff7210 */ /* 0x000fe20007f7e0ff */
[----:B------:R-:W-:Y:S02]  /*14f30*/  IMAD.X R7, RZ, RZ, RZ, P1 ;  /* 0x000000ffff077224 */ /* 0x000fe400008e06ff */
[----:B------:R-:W-:Y:S01]  /*14f40*/  IMAD.X R15, RZ, RZ, RZ, P4 ;  /* 0x000000ffff0f7224 */ /* 0x000fe200020e06ff */
[----:B------:R-:W-:Y:S01]  /*14f50*/  IADD3.X R18, PT, PT, R33, R28, R11, P0, P5 ;  /* 0x0000001c21127210 */ /* 0x000fe200007ea40b */
[----:B------:R-:W-:Y:S01]  /*14f60*/  IMAD.WIDE.U32 R10, R38, R12, RZ ;  /* 0x0000000c260a7225 */ /* 0x000fe200078e00ff */
[C---:B------:R-:W-:Y:S02]  /*14f70*/  IADD3 R16, P5, PT, R5.reuse, R6, RZ ;  /* 0x0000000605107210 */ /* 0x040fe40007fbe0ff */
[----:B------:R-:W-:Y:S01]  /*14f80*/  ISETP.GE.U32.AND P0, PT, R5, R14, PT ;  /* 0x0000000e0500720c */ /* 0x000fe20003f06070 */
[----:B------:R-:W-:Y:S01]  /*14f90*/  IMAD.MOV.U32 R14, RZ, RZ, R19 ;  /* 0x000000ffff0e7224 */ /* 0x000fe200078e0013 */
[----:B------:R-:W-:Y:S01]  /*14fa0*/  ISETP.GE.U32.AND P1, PT, R16, R6, PT ;  /* 0x000000061000720c */ /* 0x000fe20003f26070 */
[C---:B------:R-:W-:Y:S01]  /*14fb0*/  IMAD.X R9, R18.reuse, 0x1, R28, P5 ;  /* 0x0000000112097824 */ /* 0x040fe200028e061c */
[----:B------:R-:W-:Y:S01]  /*14fc0*/  ISETP.GE.U32.AND.EX P0, PT, R18, R33, PT, P0 ;  /* 0x000000211200720c */ /* 0x000fe20003f06100 */
[----:B------:R-:W-:-:S02]  /*14fd0*/  IMAD.MOV.U32 R6, RZ, RZ, R29 ;  /* 0x000000ffff067224 */ /* 0x000fc400078e001d */
[----:B------:R-:W-:Y:S01]  /*14fe0*/  IMAD.WIDE.U32.X R14, R13, R13, R14, P3 ;  /* 0x0000000d0d0e7225 */ /* 0x000fe200018e040e */
[----:B------:R-:W-:Y:S02]  /*14ff0*/  ISETP.GE.U32.AND.EX P1, PT, R9, R28, PT, P1 ;  /* 0x0000001c0900720c */ /* 0x000fe40003f26110 */
[----:B------:R-:W-:Y:S01]  /*15000*/  SEL R29, RZ, 0x1, P0 ;  /* 0x00000001ff1d7807 */ /* 0x000fe20000000000 */
[----:B------:R-:W-:Y:S01]  /*15010*/  IMAD.WIDE.U32 R18, R40, R12, RZ ;  /* 0x0000000c28127225 */ /* 0x000fe200078e00ff */
[----:B------:R-:W-:Y:S02]  /*15020*/  SEL R5, RZ, 0x1, P1 ;  /* 0x00000001ff057807 */ /* 0x000fe40000800000 */
[----:B------:R-:W-:Y:S01]  /*15030*/  IADD3 R18, P0, PT, R29, R14, RZ ;  /* 0x0000000e1d127210 */ /* 0x000fe20007f1e0ff */
[----:B------:R-:W-:-:S04]  /*15040*/  IMAD.WIDE.U32 R10, P4, R2, R40, R10 ;  /* 0x00000028020a7225 */ /* 0x000fc8000788000a */
[----:B------:R-:W-:Y:S01]  /*15050*/  IMAD.WIDE.U32.X R6, R2, R38, R6, P2 ;  /* 0x0000002602067225 */ /* 0x000fe200010e0406 */
[----:B------:R-:W-:-:S03]  /*15060*/  IADD3 RZ, P2, PT, R19, R10, RZ ;  /* 0x0000000a13ff7210 */ /* 0x000fc60007f5e0ff */
[----:B------:R-:W-:Y:S01]  /*15070*/  IMAD.MOV.U32 R58, RZ, RZ, R11 ;  /* 0x000000ffff3a7224 */ /* 0x000fe200078e000b */
[----:B------:R-:W-:Y:S01]  /*15080*/  IADD3 R6, P1, PT, R5, R6, RZ ;  /* 0x0000000605067210 */ /* 0x000fe20007f3e0ff */
[----:B------:R-:W-:-:S04]  /*15090*/  IMAD.WIDE.U32 R10, R2, R17, RZ ;  /* 0x00000011020a7225 */ /* 0x000fc800078e00ff */
[----:B------:R-:W-:-:S04]  /*150a0*/  IMAD.WIDE.U32 R46, R0, R40, RZ ;  /* 0x00000028002e7225 */ /* 0x000fc800078e00ff */
[----:B------:R-:W-:Y:S02]  /*150b0*/  IMAD.X R59, RZ, RZ, RZ, P4 ;  /* 0x000000ffff3b7224 */ /* 0x000fe400020e06ff */
[----:B------:R-:W-:Y:S02]  /*150c0*/  IMAD.X R19, RZ, RZ, R15, P0 ;  /* 0x000000ffff137224 */ /* 0x000fe400000e060f */
[----:B------:R-:W-:Y:S02]  /*150d0*/  IMAD.X R7, RZ, RZ, R7, P1 ;  /* 0x000000ffff077224 */ /* 0x000fe400008e0607 */
[----:B------:R-:W-:-:S04]  /*150e0*/  IMAD.WIDE.U32 R30, R13, R12, RZ ;  /* 0x0000000c0d1e7225 */ /* 0x000fc800078e00ff */
[----:B------:R-:W-:-:S04]  /*150f0*/  IMAD.WIDE.U32 R56, R3, R40, RZ ;  /* 0x0000002803387225 */ /* 0x000fc800078e00ff */
[----:B------:R-:W-:-:S04]  /*15100*/  IMAD.WIDE.U32 R10, P0, R12, R13, R10 ;  /* 0x0000000d0c0a7225 */ /* 0x000fc8000780000a */
[----:B------:R-:W-:-:S04]  /*15110*/  IMAD.WIDE.U32 R46, P1, R3, R38, R46 ;  /* 0x00000026032e7225 */ /* 0x000fc8000782002e */
[----:B------:R-:W-:Y:S01]  /*15120*/  IMAD.WIDE.U32 R18, R12, R17, R18 ;  /* 0x000000110c127225 */ /* 0x000fe200078e0012 */
[----:B------:R-:W-:-:S03]  /*15130*/  IADD3 R41, P4, PT, R57, R46, RZ ;  /* 0x0000002e39297210 */ /* 0x000fc60007f9e0ff */
[----:B------:R-:W-:-:S04]  /*15140*/  IMAD.WIDE.U32.X R58, R2, R38, R58, P2 ;  /* 0x00000026023a7225 */ /* 0x000fc800010e043a */
[----:B------:R-:W-:Y:S01]  /*15150*/  IMAD.IADD R5, R19, 0x1, R10 ;  /* 0x0000000113057824 */ /* 0x000fe200078e020a */
[----:B------:R-:W-:Y:S01]  /*15160*/  IADD3 R39, P5, P6, R18, R56, R58 ;  /* 0x0000003812277210 */ /* 0x000fe20007ebe03a */
[----:B------:R-:W-:-:S03]  /*15170*/  IMAD.WIDE.U32 R14, R17, R12, RZ ;  /* 0x0000000c110e7225 */ /* 0x000fc600078e00ff */
[----:B------:R-:W-:Y:S01]  /*15180*/  IADD3.X R58, PT, PT, R5, R41, R59, P5, P6 ;  /* 0x00000029053a7210 */ /* 0x000fe20002fec43b */
[----:B------:R-:W-:-:S04]  /*15190*/  IMAD.WIDE.U32 R30, P2, R2, R17, R30 ;  /* 0x00000011021e7225 */ /* 0x000fc8000784001e */
[----:B------:R-:W-:Y:S01]  /*151a0*/  IMAD.WIDE.U32 R28, R12, R17, RZ ;  /* 0x000000110c1c7225 */ /* 0x000fe200078e00ff */
[----:B------:R-:W-:-:S03]  /*151b0*/  IADD3 RZ, P6, PT, R15, R30, RZ ;  /* 0x0000001e0fff7210 */ /* 0x000fc60007fde0ff */
[----:B------:R-:W-:-:S04]  /*151c0*/  IMAD.WIDE.U32 R32, R38, R3, RZ ;  /* 0x0000000326207225 */ /* 0x000fc800078e00ff */
[----:B------:R-:W-:Y:S01]  /*151d0*/  IMAD.X R43, RZ, RZ, RZ, P2 ;  /* 0x000000ffff2b7224 */ /* 0x000fe200010e06ff */
[----:B------:R-:W-:Y:S01]  /*151e0*/  IADD3 RZ, P2, PT, R10, R29, RZ ;  /* 0x0000001d0aff7210 */ /* 0x000fe20007f5e0ff */
[----:B------:R-:W-:Y:S02]  /*151f0*/  IMAD.MOV.U32 R42, RZ, RZ, R31 ;  /* 0x000000ffff2a7224 */ /* 0x000fe400078e001f */
[----:B------:R-:W-:-:S04]  /*15200*/  IMAD.WIDE.U32 R6, R12, R17, R6 ;  /* 0x000000110c067225 */ /* 0x000fc800078e0006 */
[----:B------:R-:W-:-:S04]  /*15210*/  IMAD.WIDE.U32 R14, R2, R12, RZ ;  /* 0x0000000c020e7225 */ /* 0x000fc800078e00ff */
[----:B------:R-:W-:Y:S01]  /*15220*/  IMAD.X R29, RZ, RZ, RZ, P0 ;  /* 0x000000ffff1d7224 */ /* 0x000fe200000e06ff */
[C---:B------:R-:W-:Y:S01]  /*15230*/  ISETP.GE.U32.AND P0, PT, R39.reuse, R18, PT ;  /* 0x000000122700720c */ /* 0x040fe20003f06070 */
[----:B------:R-:W-:Y:S02]  /*15240*/  IMAD.MOV.U32 R28, RZ, RZ, R11 ;  /* 0x000000ffff1c7224 */ /* 0x000fe400078e000b */
[----:B------:R-:W-:Y:S01]  /*15250*/  IMAD.WIDE.U32.X R42, R2, R13, R42, P6 ;  /* 0x0000000d022a7225 */ /* 0x000fe200030e042a */
[----:B------:R-:W-:Y:S02]  /*15260*/  IADD3 R39, P6, PT, R39, R6, RZ ;  /* 0x0000000627277210 */ /* 0x000fe40007fde0ff */
[----:B------:R-:W-:Y:S01]  /*15270*/  ISETP.GE.U32.AND.EX P0, PT, R58, R5, PT, P0 ;  /* 0x000000053a00720c */ /* 0x000fe20003f06100 */
[----:B------:R-:W-:-:S04]  /*15280*/  IMAD.WIDE.U32 R44, R40, R3, RZ ;  /* 0x00000003282c7225 */ /* 0x000fc800078e00ff */
[----:B------:R-:W-:-:S04]  /*15290*/  IMAD.WIDE.U32 R32, P3, R0, R40, R32 ;  /* 0x0000002800207225 */ /* 0x000fc80007860020 */
[----:B------:R-:W-:Y:S01]  /*152a0*/  IMAD.IADD R31, R10, 0x1, R7 ;  /* 0x000000010a1f7824 */ /* 0x000fe200078e0207 */
[----:B------:R-:W-:Y:S01]  /*152b0*/  IADD3 RZ, P5, PT, R45, R32, RZ ;  /* 0x000000202dff7210 */ /* 0x000fe20007fbe0ff */
[----:B------:R-:W-:-:S04]  /*152c0*/  IMAD.WIDE.U32.X R28, R2, R13, R28, P2 ;  /* 0x0000000d021c7225 */ /* 0x000fc800010e041c */
[----:B------:R-:W-:-:S04]  /*152d0*/  IMAD.WIDE.U32 R18, R12, R12, RZ ;  /* 0x0000000c0c127225 */ /* 0x000fc800078e00ff */
[----:B------:R-:W-:-:S04]  /*152e0*/  IMAD.WIDE.U32 R14, P2, R12, R2, R14 ;  /* 0x000000020c0e7225 */ /* 0x000fc8000784000e */
[----:B------:R-:W-:Y:S01]  /*152f0*/  IMAD.X R58, R31, 0x1, R58, P6 ;  /* 0x000000011f3a7824 */ /* 0x000fe200030e063a */
[C---:B------:R-:W-:Y:S01]  /*15300*/  IADD3 R32, P6, PT, R39.reuse, R56, RZ ;  /* 0x0000003827207210 */ /* 0x040fe20007fde0ff */
[----:B------:R-:W-:Y:S01]  /*15310*/  IMAD.X R7, RZ, RZ, RZ, P1 ;  /* 0x000000ffff077224 */ /* 0x000fe200008e06ff */
[----:B------:R-:W-:Y:S01]  /*15320*/  ISETP.GE.U32.AND P1, PT, R39, R6, PT ;  /* 0x000000062700720c */ /* 0x000fe20003f26070 */
[----:B------:R-:W-:Y:S01]  /*15330*/  IMAD.X R11, RZ, RZ, RZ, P3 ;  /* 0x000000ffff0b7224 */ /* 0x000fe200018e06ff */
[----:B------:R-:W-:Y:S01]  /*15340*/  IADD3 RZ, P3, PT, R19, R14, RZ ;  /* 0x0000000e13ff7210 */ /* 0x000fe20007f7e0ff */
[----:B------:R-:W-:Y:S01]  /*15350*/  IMAD.MOV.U32 R10, RZ, RZ, R33 ;  /* 0x000000ffff0a7224 */ /* 0x000fe200078e0021 */
[----:B------:R-:W-:Y:S01]  /*15360*/  SEL R19, RZ, 0x1, P0 ;  /* 0x00000001ff137807 */ /* 0x000fe20000000000 */
[C---:B------:R-:W-:Y:S01]  /*15370*/  IMAD.X R33, R58.reuse, 0x1, R41, P6 ;  /* 0x000000013a217824 */ /* 0x040fe200030e0629 */
[----:B------:R-:W-:Y:S01]  /*15380*/  ISETP.GE.U32.AND.EX P1, PT, R58, R31, PT, P1 ;  /* 0x0000001f3a00720c */ /* 0x000fe20003f26110 */
[----:B------:R-:W-:Y:S01]  /*15390*/  IMAD.MOV.U32 R6, RZ, RZ, R47 ;  /* 0x000000ffff067224 */ /* 0x000fe200078e002f */
[----:B------:R-:W-:Y:S01]  /*153a0*/  ISETP.GE.U32.AND P0, PT, R32, R56, PT ;  /* 0x000000382000720c */ /* 0x000fe20003f06070 */
[----:B------:R-:W-:Y:S01]  /*153b0*/  IMAD.WIDE.U32 R30, R0, R17, RZ ;  /* 0x00000011001e7225 */ /* 0x000fe200078e00ff */
[----:B------:R-:W-:-:S02]  /*153c0*/  IADD3 R18, P6, PT, R19, R42, RZ ;  /* 0x0000002a13127210 */ /* 0x000fc40007fde0ff */
[----:B------:R-:W-:Y:S01]  /*153d0*/  SEL R5, RZ, 0x1, P1 ;  /* 0x00000001ff057807 */ /* 0x000fe20000800000 */
[----:B------:R-:W-:Y:S01]  /*153e0*/  IMAD.WIDE.U32.X R6, R0, R38, R6, P4 ;  /* 0x0000002600067225 */ /* 0x000fe200020e0406 */
[----:B------:R-:W-:Y:S02]  /*153f0*/  ISETP.GE.U32.AND.EX P0, PT, R33, R41, PT, P0 ;  /* 0x000000292100720c */ /* 0x000fe40003f06100 */
[----:B------:R-:W-:Y:S01]  /*15400*/  IADD3 R28, P4, PT, R5, R28, RZ ;  /* 0x0000001c051c7210 */ /* 0x000fe20007f9e0ff */
[----:B------:R-:W-:Y:S01]  /*15410*/  IMAD.X R19, RZ, RZ, R43, P6 ;  /* 0x000000ffff137224 */ /* 0x000fe200030e062b */
[----:B------:R-:W-:Y:S01]  /*15420*/  SEL R5, RZ, 0x1, P0 ;  /* 0x00000001ff057807 */ /* 0x000fe20000000000 */
[----:B------:R-:W-:-:S03]  /*15430*/  IMAD.WIDE.U32 R42, R13, R3, RZ ;  /* 0x000000030d2a7225 */ /* 0x000fc600078e00ff */
[----:B------:R-:W-:Y:S01]  /*15440*/  IADD3 R6, P6, PT, R5, R6, RZ ;  /* 0x0000000605067210 */ /* 0x000fe20007fde0ff */
[----:B------:R-:W-:-:S04]  /*15450*/  IMAD.WIDE.U32.X R10, R0, R38, R10, P5 ;  /* 0x00000026000a7225 */ /* 0x000fc800028e040a */
[----:B------:R-:W-:-:S04]  /*15460*/  IMAD.WIDE.U32 R18, R3, R17, R18 ;  /* 0x0000001103127225 */ /* 0x000fc800078e0012 */
[----:B------:R-:W-:Y:S01]  /*15470*/  IMAD.WIDE.U32 R30, P0, R3, R13, R30 ;  /* 0x0000000d031e7225 */ /* 0x000fe2000780001e */
[----:B------:R-:W-:-:S03]  /*15480*/  IADD3 R41, P5, PT, R10, R18, RZ ;  /* 0x000000120a297210 */ /* 0x000fc60007fbe0ff */
[----:B------:R-:W-:Y:S02]  /*15490*/  IMAD.X R29, RZ, RZ, R29, P4 ;  /* 0x000000ffff1d7224 */ /* 0x000fe400020e061d */
[----:B------:R-:W-:-:S04]  /*154a0*/  IMAD.WIDE.U32 R44, R17, R3, RZ ;  /* 0x00000003112c7225 */ /* 0x000fc800078e00ff */
[----:B------:R-:W-:-:S04]  /*154b0*/  IMAD.WIDE.U32 R42, P1, R0, R17, R42 ;  /* 0x00000011002a7225 */ /* 0x000fc8000782002a */
[----:B------:R-:W-:Y:S01]  /*154c0*/  IMAD.IADD R5, R19, 0x1, R30 ;  /* 0x0000000113057824 */ /* 0x000fe200078e021e */
[----:B------:R-:W-:Y:S01]  /*154d0*/  IADD3 RZ, P4, PT, R45, R42, RZ ;  /* 0x0000002a2dff7210 */ /* 0x000fe20007f9e0ff */
[----:B------:R-:W-:Y:S02]  /*154e0*/  IMAD.X R7, RZ, RZ, R7, P6 ;  /* 0x000000ffff077224 */ /* 0x000fe400030e0607 */
[----:B------:R-:W-:-:S04]  /*154f0*/  IMAD.WIDE.U32 R28, R12, R12, R28 ;  /* 0x0000000c0c1c7225 */ /* 0x000fc800078e001c */
[----:B------:R-:W-:Y:S02]  /*15500*/  IMAD.X R42, R5, 0x1, R11, P5 ;  /* 0x00000001052a7824 */ /* 0x000fe400028e060b */
[----:B------:R-:W-:-:S04]  /*15510*/  IMAD.WIDE.U32 R44, R3, R17, RZ ;  /* 0x00000011032c7225 */ /* 0x000fc800078e00ff */
[----:B------:R-:W-:Y:S01]  /*15520*/  IMAD.X R11, RZ, RZ, RZ, P2 ;  /* 0x000000ffff0b7224 */ /* 0x000fe200010e06ff */
[----:B------:R-:W-:Y:S01]  /*15530*/  IADD3 R19, P2, PT, R41, R28, RZ ;  /* 0x0000001c29137210 */ /* 0x000fe20007f5e0ff */
[----:B------:R-:W-:Y:S01]  /*15540*/  IMAD.WIDE.U32 R6, R3, R17, R6 ;  /* 0x0000001103067225 */ /* 0x000fe200078e0006 */
[----:B------:R-:W-:-:S03]  /*15550*/  IADD3 RZ, P5, PT, R30, R45, RZ ;  /* 0x0000002d1eff7210 */ /* 0x000fc60007fbe0ff */
[----:B------:R-:W-:Y:S02]  /*15560*/  IMAD.IADD R44, R14, 0x1, R29 ;  /* 0x000000010e2c7824 */ /* 0x000fe400078e021d */
[----:B------:R-:W-:Y:S02]  /*15570*/  IMAD.MOV.U32 R10, RZ, RZ, R15 ;  /* 0x000000ffff0a7224 */ /* 0x000fe400078e000f */
[----:B------:R-:W-:Y:S01]  /*15580*/  IMAD.X R15, RZ, RZ, RZ, P0 ;  /* 0x000000ffff0f7224 */ /* 0x000fe200000e06ff */
[C---:B------:R-:W-:Y:S01]  /*15590*/  IADD3 R39, P0, PT, R19.reuse, R6, RZ ;  /* 0x0000000613277210 */ /* 0x040fe20007f1e0ff */
[----:B------:R-:W-:Y:S01]  /*155a0*/  IMAD.X R29, R44, 0x1, R42, P2 ;  /* 0x000000012c1d7824 */ /* 0x000fe200010e062a */
[----:B------:R-:W-:Y:S01]  /*155b0*/  ISETP.GE.U32.AND P2, PT, R19, R28, PT ;  /* 0x0000001c1300720c */ /* 0x000fe20003f46070 */
[----:B------:R-:W-:Y:S02]  /*155c0*/  IMAD.IADD R30, R30, 0x1, R7 ;  /* 0x000000011e1e7824 */ /* 0x000fe400078e0207 */
[----:B------:R-:W-:Y:S01]  /*155d0*/  IMAD.X R47, RZ, RZ, RZ, P1 ;  /* 0x000000ffff2f7224 */ /* 0x000fe200008e06ff */
[----:B------:R-:W-:Y:S01]  /*155e0*/  ISETP.GE.U32.AND P1, PT, R39, R6, PT ;  /* 0x000000062700720c */ /* 0x000fe20003f26070 */
[----:B------:R-:W-:Y:S01]  /*155f0*/  IMAD.X R45, R30, 0x1, R29, P0 ;  /* 0x000000011e2d7824 */ /* 0x000fe200000e061d */
[----:B------:R-:W-:Y:S01]  /*15600*/  ISETP.GE.U32.AND.EX P2, PT, R29, R44, PT, P2 ;  /* 0x0000002c1d00720c */ /* 0x000fe20003f46120 */
[----:B------:R-:W-:Y:S01]  /*15610*/  IMAD.MOV.U32 R14, RZ, RZ, R31 ;  /* 0x000000ffff0e7224 */ /* 0x000fe200078e001f */
[----:B------:R-:W-:Y:S01]  /*15620*/  ISETP.GE.U32.AND P0, PT, R41, R18, PT ;  /* 0x000000122900720c */ /* 0x000fe20003f06070 */
[----:B------:R-:W-:Y:S01]  /*15630*/  IMAD.WIDE.U32.X R18, R2, R2, R10, P3 ;  /* 0x0000000202127225 */ /* 0x000fe200018e040a */
[----:B------:R-:W-:-:S02]  /*15640*/  ISETP.GE.U32.AND.EX P1, PT, R45, R30, PT, P1 ;  /* 0x0000001e2d00720c */ /* 0x000fc40003f26110 */
[----:B------:R-:W-:Y:S01]  /*15650*/  SEL R31, RZ, 0x1, P2 ;  /* 0x00000001ff1f7807 */ /* 0x000fe20001000000 */
[----:B------:R-:W-:Y:S01]  /*15660*/  IMAD.WIDE.U32 R10, R39, 0x3d1, RZ ;  /* 0x000003d1270a7825 */ /* 0x000fe200078e00ff */
[----:B------:R-:W-:Y:S02]  /*15670*/  SEL R29, RZ, 0x1, P1 ;  /* 0x00000001ff1d7807 */ /* 0x000fe40000800000 */
[----:B------:R-:W-:Y:S01]  /*15680*/  IADD3 R28, P2, PT, R31, R18, RZ ;  /* 0x000000121f1c7210 */ /* 0x000fe20007f5e0ff */
[----:B------:R-:W-:Y:S01]  /*15690*/  IMAD R41, R45, 0x3d1, RZ ;  /* 0x000003d12d297824 */ /* 0x000fe200078e02ff */
[----:B------:R-:W-:Y:S01]  /*156a0*/  ISETP.GE.U32.AND P1, PT, R10, RZ, PT ;  /* 0x000000ff0a00720c */ /* 0x000fe20003f26070 */
[----:B------:R-:W-:Y:S01]  /*156b0*/  IMAD.WIDE.U32.X R14, R0, R13, R14, P5 ;  /* 0x0000000d000e7225 */ /* 0x000fe200028e040e */
[----:B------:R-:W-:Y:S02]  /*156c0*/  ISETP.GE.U32.AND.EX P0, PT, R42, R5, PT, P0 ;  /* 0x000000052a00720c */ /* 0x000fe40003f06100 */
[-C--:B------:R-:W-:Y:S01]  /*156d0*/  IADD3 R44, PT, PT, R11, R39.reuse, R41 ;  /* 0x000000270b2c7210 */ /* 0x080fe20007ffe029 */
[----:B------:R-:W-:Y:S01]  /*156e0*/  IMAD.MOV.U32 R46, RZ, RZ, R43 ;  /* 0x000000ffff2e7224 */ /* 0x000fe200078e002b */
[----:B------:R-:W-:Y:S01]  /*156f0*/  IADD3 R14, P3, PT, R29, R14, RZ ;  /* 0x0000000e1d0e7210 */ /* 0x000fe20007f7e0ff */
[----:B------:R-:W-:Y:S01]  /*15700*/  IMAD.WIDE.U32 R6, R0, R12, RZ ;  /* 0x0000000c00067225 */ /* 0x000fe200078e00ff */
[----:B------:R-:W-:-:S03]  /*15710*/  ISETP.GE.U32.AND.EX P1, PT, R44, R39, PT, P1 ;  /* 0x000000272c00720c */ /* 0x000fc60003f26110 */
[----:B------:R-:W-:Y:S01]  /*15720*/  IMAD.X R29, RZ, RZ, R19, P2 ;  /* 0x000000ffff1d7224 */ /* 0x000fe200010e0613 */
[----:B------:R-:W-:Y:S01]  /*15730*/  SEL R39, RZ, 0x1, P1 ;  /* 0x00000001ff277807 */ /* 0x000fe20000800000 */
[----:B------:R-:W-:-:S03]  /*15740*/  IMAD.WIDE.U32.X R46, R0, R13, R46, P4 ;  /* 0x0000000d002e7225 */ /* 0x000fc600020e042e */
[----:B------:R-:W-:Y:S01]  /*15750*/  IADD3 R5, P4, PT, R39, R10, RZ ;  /* 0x0000000a27057210 */ /* 0x000fe20007f9e0ff */
[----:B------:R-:W-:Y:S01]  /*15760*/  IMAD.IADD R30, R11, 0x1, R41 ;  /* 0x000000010b1e7824 */ /* 0x000fe200078e0229 */
[----:B------:R-:W-:Y:S01]  /*15770*/  SEL R41, RZ, 0x1, P0 ;  /* 0x00000001ff297807 */ /* 0x000fe20000000000 */
[----:B------:R-:W-:Y:S01]  /*15780*/  IMAD.WIDE.U32 R28, R3, R12, R28 ;  /* 0x0000000c031c7225 */ /* 0x000fe200078e001c */
[----:B------:R-:W-:-:S03]  /*15790*/  ISETP.GT.U32.AND P0, PT, R5, R10, PT ;  /* 0x0000000a0500720c */ /* 0x000fc60003f04070 */
[----:B------:R-:W-:-:S04]  /*157a0*/  IMAD.WIDE.U32 R6, P2, R3, R2, R6 ;  /* 0x0000000203067225 */ /* 0x000fc80007840006 */
[----:B------:R-:W-:Y:S01]  /*157b0*/  IMAD.X R15, RZ, RZ, R15, P3 ;  /* 0x000000ffff0f7224 */ /* 0x000fe200018e060f */
[----:B------:R-:W-:Y:S01]  /*157c0*/  IADD3 R41, P1, P3, R28, R46, R41 ;  /* 0x0000002e1c297210 */ /* 0x000fe20007b3e029 */
[----:B------:R-:W-:Y:S02]  /*157d0*/  IMAD.IADD R46, R29, 0x1, R6 ;  /* 0x000000011d2e7824 */ /* 0x000fe400078e0206 */
[----:B------:R-:W-:-:S03]  /*157e0*/  IMAD.WIDE.U32 R14, R3, R12, R14 ;  /* 0x0000000c030e7225 */ /* 0x000fc600078e000e */
[----:B------:R-:W-:Y:S01]  /*157f0*/  IADD3.X R5, PT, PT, R46, R47, RZ, P1, P3 ;  /* 0x0000002f2e057210 */ /* 0x000fe20000fe64ff */
[----:B------:R-:W-:Y:S01]  /*15800*/  IMAD.MOV.U32 R31, RZ, RZ, RZ ;  /* 0x000000ffff1f7224 */ /* 0x000fe200078e00ff */
[----:B------:R-:W-:Y:S01]  /*15810*/  IADD3 R29, P1, PT, R41, R14, RZ ;  /* 0x0000000e291d7210 */ /* 0x000fe20007f3e0ff */
[----:B------:R-:W-:Y:S02]  /*15820*/  IMAD.MOV.U32 R43, RZ, RZ, RZ ;  /* 0x000000ffff2b7224 */ /* 0x000fe400078e00ff */
[----:B------:R-:W-:-:S04]  /*15830*/  IMAD.WIDE.U32 R18, R45, 0x3d1, R30 ;  /* 0x000003d12d127825 */ /* 0x000fc800078e001e */
[----:B------:R-:W-:Y:S02]  /*15840*/  IMAD.X R31, RZ, RZ, R30, P4 ;  /* 0x000000ffff1f7224 */ /* 0x000fe400020e061e */
[----:B------:R-:W-:Y:S02]  /*15850*/  IMAD.IADD R48, R6, 0x1, R15 ;  /* 0x0000000106307824 */ /* 0x000fe400078e020f */
[----:B------:R-:W-:Y:S01]  /*15860*/  IMAD.IADD R19, R19, 0x1, R43 ;  /* 0x0000000113137824 */ /* 0x000fe200078e022b */
[----:B------:R-:W-:Y:S01]  /*15870*/  ISETP.GT.U32.AND.EX P0, PT, R31, R44, PT, P0 ;  /* 0x0000002c1f00720c */ /* 0x000fe20003f04100 */
[----:B------:R-:W-:Y:S02]  /*15880*/  IMAD.X R11, R48, 0x1, R5, P1 ;  /* 0x00000001300b7824 */ /* 0x000fe400008e0605 */
[----:B------:R-:W-:Y:S01]  /*15890*/  IMAD.WIDE.U32 R42, R3, R12, RZ ;  /* 0x0000000c032a7225 */ /* 0x000fe200078e00ff */
[----:B------:R-:W-:Y:S02]  /*158a0*/  SEL R39, R39, 0x1, !P0 ;  /* 0x0000000127277807 */ /* 0x000fe40004000000 */
[C---:B------:R-:W-:Y:S01]  /*158b0*/  ISETP.GE.U32.AND P0, PT, R29.reuse, R14, PT ;  /* 0x0000000e1d00720c */ /* 0x040fe20003f06070 */
[----:B------:R-:W-:Y:S01]  /*158c0*/  IMAD.WIDE.U32 R18, R29, 0x3d1, R18 ;  /* 0x000003d11d127825 */ /* 0x000fe200078e0012 */
[----:B------:R-:W-:-:S02]  /*158d0*/  IADD3 RZ, P4, PT, R6, R43, RZ ;  /* 0x0000002b06ff7210 */ /* 0x000fc40007f9e0ff */
[C---:B------:R-:W-:Y:S01]  /*158e0*/  ISETP.GE.U32.AND.EX P0, PT, R11.reuse, R48, PT, P0 ;  /* 0x000000300b00720c */ /* 0x040fe20003f06100 */
[----:B------:R-:W-:Y:S01]  /*158f0*/  IMAD R15, R11, 0x3d1, RZ ;  /* 0x000003d10b0f7824 */ /* 0x000fe200078e02ff */
[----:B------:R-:W-:Y:S01]  /*15900*/  IADD3 R39, P5, P6, R18, R45, R39 ;  /* 0x0000002d12277210 */ /* 0x000fe20007ebe027 */
[----:B------:R-:W-:-:S03]  /*15910*/  IMAD.WIDE.U32 R30, R2, R3, RZ ;  /* 0x00000003021e7225 */ /* 0x000fc600078e00ff */
[----:B------:R-:W-:Y:S01]  /*15920*/  ISETP.GE.U32.AND P1, PT, R39, R45, PT ;  /* 0x0000002d2700720c */ /* 0x000fe20003f26070 */
[----:B------:R-:W-:Y:S02]  /*15930*/  IMAD.IADD R6, R19, 0x1, R15 ;  /* 0x0000000113067824 */ /* 0x000fe400078e020f */
[----:B------:R-:W-:-:S03]  /*15940*/  IMAD.WIDE.U32 R42, R12, R3, RZ ;  /* 0x000000030c2a7225 */ /* 0x000fc600078e00ff */
[-C--:B------:R-:W-:Y:S01]  /*15950*/  IADD3.X R42, PT, PT, R6, R29.reuse, RZ, P5, P6 ;  /* 0x0000001d062a7210 */ /* 0x080fe20002fec4ff */
[----:B------:R-:W-:Y:S02]  /*15960*/  IMAD.X R15, RZ, RZ, RZ, P2 ;  /* 0x000000ffff0f7224 */ /* 0x000fe400010e06ff */
[----:B------:R-:W-:Y:S01]  /*15970*/  IMAD.MOV.U32 R14, RZ, RZ, R7 ;  /* 0x000000ffff0e7224 */ /* 0x000fe200078e0007 */
[----:B------:R-:W-:Y:S01]  /*15980*/  ISETP.GE.U32.AND.EX P1, PT, R42, R29, PT, P1 ;  /* 0x0000001d2a00720c */ /* 0x000fe20003f26110 */
[C---:B------:R-:W-:Y:S01]  /*15990*/  IMAD.WIDE.U32 R30, P3, R0.reuse, R12, R30 ;  /* 0x0000000c001e7225 */ /* 0x040fe2000786001e */
[----:B------:R-:W-:Y:S02]  /*159a0*/  SEL R7, RZ, 0x1, P0 ;  /* 0x00000001ff077807 */ /* 0x000fe40000000000 */
[----:B------:R-:W-:Y:S01]  /*159b0*/  ISETP.GE.U32.AND P0, PT, R41, R28, PT ;  /* 0x0000001c2900720c */ /* 0x000fe20003f06070 */
[----:B------:R-:W-:Y:S01]  /*159c0*/  IMAD.WIDE.U32.X R14, R0, R2, R14, P4 ;  /* 0x00000002000e7225 */ /* 0x000fe200020e040e */
[----:B------:R-:W-:-:S02]  /*159d0*/  IADD3 RZ, P2, PT, R43, R30, RZ ;  /* 0x0000001e2bff7210 */ /* 0x000fc40007f5e0ff */
[----:B------:R-:W-:Y:S01]  /*159e0*/  SEL R43, RZ, 0x1, P1 ;  /* 0x00000001ff2b7807 */ /* 0x000fe20000800000 */
[----:B------:R-:W-:Y:S01]  /*159f0*/  IMAD.X R19, RZ, RZ, RZ, P3 ;  /* 0x000000ffff137224 */ /* 0x000fe200018e06ff */
[----:B------:R-:W-:Y:S01]  /*15a00*/  IADD3 R14, P1, PT, R7, R14, RZ ;  /* 0x0000000e070e7210 */ /* 0x000fe20007f3e0ff */
[----:B------:R-:W-:Y:S01]  /*15a10*/  IMAD.WIDE.U32 R28, R0, R3, RZ ;  /* 0x00000003001c7225 */ /* 0x000fe200078e00ff */
[----:B------:R-:W-:Y:S02]  /*15a20*/  IADD3 R30, P4, PT, R43, R18, RZ ;  /* 0x000000122b1e7210 */ /* 0x000fe40007f9e0ff */
[----:B------:R-:W-:Y:S01]  /*15a30*/  ISETP.GE.U32.AND.EX P0, PT, R5, R46, PT, P0 ;  /* 0x0000002e0500720c */ /* 0x000fe20003f06100 */
[----:B------:R-:W-:Y:S02]  /*15a40*/  IMAD.MOV.U32 R18, RZ, RZ, R31 ;  /* 0x000000ffff127224 */ /* 0x000fe400078e001f */
[----:B------:R-:W-:Y:S01]  /*15a50*/  IMAD.X R15, RZ, RZ, R15, P1 ;  /* 0x000000ffff0f7224 */ /* 0x000fe200008e060f */
[----:B------:R-:W-:Y:S01]  /*15a60*/  ISETP.GT.U32.AND P1, PT, R30, R39, PT ;  /* 0x000000271e00720c */ /* 0x000fe20003f24070 */
[----:B------:R-:W-:Y:S01]  /*15a70*/  IMAD.WIDE.U32.X R30, R0, R2, R18, P2 ;  /* 0x00000002001e7225 */ /* 0x000fe200010e0412 */
[----:B------:R-:W-:-:S03]  /*15a80*/  SEL R45, RZ, 0x1, P0 ;  /* 0x00000001ff2d7807 */ /* 0x000fc60000000000 */
[----:B------:R-:W-:-:S04]  /*15a90*/  IMAD.WIDE.U32 R14, R3, R3, R14 ;  /* 0x00000003030e7225 */ /* 0x000fc800078e000e */
[----:B------:R-:W-:Y:S01]  /*15aa0*/  IMAD.WIDE.U32 R28, P3, R3, R0, R28 ;  /* 0x00000000031c7225 */ /* 0x000fe2000786001c */
[----:B------:R-:W-:-:S03]  /*15ab0*/  IADD3 R45, P0, P2, R14, R30, R45 ;  /* 0x0000001e0e2d7210 */ /* 0x000fc60007a1e02d */
[----:B------:R-:W-:Y:S02]  /*15ac0*/  IMAD.MOV.U32 R7, RZ, RZ, RZ ;  /* 0x000000ffff077224 */ /* 0x000fe400078e00ff */
[----:B------:R-:W-:Y:S02]  /*15ad0*/  IMAD.IADD R30, R28, 0x1, R15 ;  /* 0x000000011c1e7824 */ /* 0x000fe400078e020f */
[----:B------:R-:W-:-:S03]  /*15ae0*/  IMAD.WIDE.U32 R18, R11, 0x3d1, R6 ;  /* 0x000003d10b127825 */ /* 0x000fc600078e0006 */
[----:B------:R-:W-:Y:S01]  /*15af0*/  IADD3.X R31, PT, PT, R30, R31, RZ, P0, P2 ;  /* 0x0000001f1e1f7210 */ /* 0x000fe200007e44ff */
[----:B------:R-:W-:Y:S02]  /*15b00*/  IMAD.MOV.U32 R5, RZ, RZ, RZ ;  /* 0x000000ffff057224 */ /* 0x000fe400078e00ff */
[----:B------:R-:W-:Y:S02]  /*15b10*/  IMAD.X R7, RZ, RZ, R6, P4 ;  /* 0x000000ffff077224 */ /* 0x000fe400020e0606 */
[----:B------:R-:W-:Y:S02]  /*15b20*/  IMAD.IADD R19, R19, 0x1, R5 ;  /* 0x0000000113137824 */ /* 0x000fe400078e0205 */
[----:B------:R-:W-:Y:S01]  /*15b30*/  IMAD.X R15, RZ, RZ, RZ, P3 ;  /* 0x000000ffff0f7224 */ /* 0x000fe200018e06ff */
[----:B------:R-:W-:Y:S01]  /*15b40*/  ISETP.GT.U32.AND.EX P0, PT, R7, R42, PT, P1 ;  /* 0x0000002a0700720c */ /* 0x000fe20003f04110 */
[----:B------:R-:W-:Y:S01]  /*15b50*/  IMAD.WIDE.U32 R18, R45, 0x3d1, R18 ;  /* 0x000003d12d127825 */ /* 0x000fe200078e0012 */
[----:B------:R-:W-:-:S02]  /*15b60*/  IADD3 R5, P1, PT, R4, R10, RZ ;  /* 0x0000000a04057210 */ /* 0x000fc40007f3e0ff */
[----:B------:R-:W-:Y:S01]  /*15b70*/  SEL R41, R43, 0x1, !P0 ;  /* 0x000000012b297807 */ /* 0x000fe20004000000 */
[----:B------:R-:W-:Y:S01]  /*15b80*/  IMAD R7, R31, 0x3d1, RZ ;  /* 0x000003d11f077824 */ /* 0x000fe200078e02ff */
[----:B------:R-:W-:Y:S01]  /*15b90*/  ISETP.GE.U32.AND P0, PT, R5, R4, PT ;  /* 0x000000040500720c */ /* 0x000fe20003f06070 */
[----:B------:R-:W-:Y:S01]  /*15ba0*/  IMAD.X R4, R44, 0x1, R37, P1 ;  /* 0x000000012c047824 */ /* 0x000fe200008e0625 */
[----:B------:R-:W-:Y:S01]  /*15bb0*/  IADD3 R41, P2, P4, R18, R11, R41 ;  /* 0x0000000b12297210 */ /* 0x000fe20007c5e029 */
[----:B------:R-:W-:Y:S02]  /*15bc0*/  IMAD.IADD R10, R19, 0x1, R7 ;  /* 0x00000001130a7824 */ /* 0x000fe400078e0207 */
[----:B------:R-:W-:Y:S01]  /*15bd0*/  IMAD.WIDE.U32 R6, R3, R3, RZ ;  /* 0x0000000303067225 */ /* 0x000fe200078e00ff */
[----:B------:R-:W-:Y:S02]  /*15be0*/  ISETP.GE.U32.AND.EX P0, PT, R4, R37, PT, P0 ;  /* 0x000000250400720c */ /* 0x000fe40003f06100 */
[----:B------:R-:W-:Y:S01]  /*15bf0*/  ISETP.GE.U32.AND P1, PT, R41, R11, PT ;  /* 0x0000000b2900720c */ /* 0x000fe20003f26070 */
[----:B------:R-:W-:Y:S01]  /*15c00*/  IMAD.MOV.U32 R11, RZ, RZ, RZ ;  /* 0x000000ffff0b7224 */ /* 0x000fe200078e00ff */
[----:B------:R-:W-:-:S02]  /*15c10*/  IADD3.X R44, PT, PT, R10, R45, RZ, P2, P4 ;  /* 0x0000002d0a2c7210 */ /* 0x000fc400017e84ff */
[----:B------:R-:W-:Y:S02]  /*15c20*/  SEL R6, RZ, 0x1, P0 ;  /* 0x00000001ff067807 */ /* 0x000fe40000000000 */
[----:B------:R-:W-:Y:S02]  /*15c30*/  ISETP.GE.U32.AND.EX P0, PT, R44, R45, PT, P1 ;  /* 0x0000002d2c00720c */ /* 0x000fe40003f06110 */
[----:B------:R-:W-:Y:S01]  /*15c40*/  ISETP.GE.U32.AND P1, PT, R45, R14, PT ;  /* 0x0000000e2d00720c */ /* 0x000fe20003f26070 */
[----:B------:R-:W-:Y:S01]  /*15c50*/  IMAD.MOV.U32 R14, RZ, RZ, R29 ;  /* 0x000000ffff0e7224 */ /* 0x000fe200078e001d */
[----:B------:R-:W-:Y:S02]  /*15c60*/  IADD3 RZ, P2, PT, R7, R28, RZ ;  /* 0x0000001c07ff7210 */ /* 0x000fe40007f5e0ff */
[----:B------:R-:W-:Y:S02]  /*15c70*/  IADD3 R6, P3, P4, R39, R8, R6 ;  /* 0x0000000827067210 */ /* 0x000fe40007c7e006 */
[----:B------:R-:W-:-:S02]  /*15c80*/  SEL R7, RZ, 0x1, P0 ;  /* 0x00000001ff077807 */ /* 0x000fc40000000000 */
[----:B------:R-:W-:Y:S02]  /*15c90*/  ISETP.GE.U32.AND.EX P1, PT, R31, R30, PT, P1 ;  /* 0x0000001e1f00720c */ /* 0x000fe40003f26110 */
[----:B------:R-:W-:Y:S02]  /*15ca0*/  ISETP.GE.U32.AND P0, PT, R6, R8, PT ;  /* 0x000000080600720c */ /* 0x000fe40003f06070 */
[----:B------:R-:W-:Y:S01]  /*15cb0*/  IADD3 R8, P5, PT, R7, R18, RZ ;  /* 0x0000001207087210 */ /* 0x000fe20007fbe0ff */
[----:B------:R-:W-:Y:S01]  /*15cc0*/  IMAD.WIDE.U32.X R18, R0, R0, R14, P2 ;  /* 0x0000000000127225 */ /* 0x000fe200010e040e */
[----:B------:R-:W-:Y:S02]  /*15cd0*/  SEL R29, RZ, 0x1, P1 ;  /* 0x00000001ff1d7807 */ /* 0x000fe40000800000 */
[----:B------:R-:W-:Y:S01]  /*15ce0*/  ISETP.GT.U32.AND P2, PT, R8, R41, PT ;  /* 0x000000290800720c */ /* 0x000fe20003f44070 */
[----:B------:R-:W-:Y:S01]  /*15cf0*/  IMAD.WIDE.U32 R14, R31, 0x3d1, R10 ;  /* 0x000003d11f0e7825 */ /* 0x000fe200078e000a */
[----:B------:R-:W-:-:S02]  /*15d00*/  IADD3 R29, P1, PT, R29, R18, RZ ;  /* 0x000000121d1d7210 */ /* 0x000fc40007f3e0ff */
[-C--:B------:R-:W-:Y:S01]  /*15d10*/  IADD3.X R8, PT, PT, R42, R35.reuse, RZ, P3, P4 ;  /* 0x000000232a087210 */ /* 0x080fe20001fe84ff */
[----:B------:R-:W-:Y:S02]  /*15d20*/  IMAD.MOV.U32 R11, RZ, RZ, RZ ;  /* 0x000000ffff0b7224 */ /* 0x000fe400078e00ff */
[----:B------:R-:W-:Y:S01]  /*15d30*/  IMAD.X R37, RZ, RZ, R19, P1 ;  /* 0x000000ffff257224 */ /* 0x000fe200008e0613 */
[----:B------:R-:W-:Y:S01]  /*15d40*/  ISETP.GE.U32.AND.EX P1, PT, R8, R35, PT, P0 ;  /* 0x000000230800720c */ /* 0x000fe20003f26100 */
[----:B------:R-:W-:Y:S02]  /*15d50*/  IMAD.IADD R15, R15, 0x1, R11 ;  /* 0x000000010f0f7824 */ /* 0x000fe400078e020b */
[----:B------:R-:W-:Y:S02]  /*15d60*/  IMAD.X R11, RZ, RZ, R10, P5 ;  /* 0x000000ffff0b7224 */ /* 0x000fe400028e060a */
[----:B------:R-:W-:-:S03]  /*15d70*/  IMAD R19, R37, 0x3d1, RZ ;  /* 0x000003d125137824 */ /* 0x000fc600078e02ff */
[----:B------:R-:W-:Y:S01]  /*15d80*/  ISETP.GT.U32.AND.EX P0, PT, R11, R44, PT, P2 ;  /* 0x0000002c0b00720c */ /* 0x000fe20003f04120 */
[----:B------:R-:W-:-:S03]  /*15d90*/  IMAD.WIDE.U32 R10, R29, 0x3d1, R14 ;  /* 0x000003d11d0a7825 */ /* 0x000fc600078e000e */
[----:B------:R-:W-:Y:S01]  /*15da0*/  SEL R18, R7, 0x1, !P0 ;  /* 0x0000000107127807 */ /* 0x000fe20004000000 */
[----:B------:R-:W-:Y:S01]  /*15db0*/  IMAD.IADD R14, R11, 0x1, R19 ;  /* 0x000000010b0e7824 */ /* 0x000fe200078e0213 */
[----:B------:R-:W-:Y:S02]  /*15dc0*/  SEL R7, RZ, 0x1, P1 ;  /* 0x00000001ff077807 */ /* 0x000fe40000800000 */
[-C--:B------:R-:W-:Y:S02]  /*15dd0*/  IADD3 R18, P1, P2, R10, R31.reuse, R18 ;  /* 0x0000001f0a127210 */ /* 0x080fe40007a3e012 */
[----:B------:R-:W-:Y:S02]  /*15de0*/  IADD3 R7, P3, P4, R41, R16, R7 ;  /* 0x0000001029077210 */ /* 0x000fe40007c7e007 */
[----:B------:R-:W-:Y:S02]  /*15df0*/  ISETP.GE.U32.AND P0, PT, R18, R31, PT ;  /* 0x0000001f1200720c */ /* 0x000fe40003f06070 */
[----:B------:R-:W-:-:S02]  /*15e00*/  IADD3.X R28, PT, PT, R14, R29, RZ, P1, P2 ;  /* 0x0000001d0e1c7210 */ /* 0x000fc40000fe44ff */
[----:B------:R-:W-:Y:S02]  /*15e10*/  ISETP.GE.U32.AND P1, PT, R7, R16, PT ;  /* 0x000000100700720c */ /* 0x000fe40003f26070 */
[----:B------:R-:W-:Y:S02]  /*15e20*/  IADD3.X R42, PT, PT, R44, R9, RZ, P3, P4 ;  /* 0x000000092c2a7210 */ /* 0x000fe40001fe84ff */
[----:B------:R-:W-:Y:S01]  /*15e30*/  ISETP.GE.U32.AND.EX P0, PT, R28, R29, PT, P0 ;  /* 0x0000001d1c00720c */ /* 0x000fe20003f06100 */
[----:B------:R-:W-:Y:S01]  /*15e40*/  IMAD.MOV.U32 R29, RZ, RZ, RZ ;  /* 0x000000ffff1d7224 */ /* 0x000fe200078e00ff */
[----:B------:R-:W-:Y:S02]  /*15e50*/  ISETP.GE.U32.AND.EX P1, PT, R42, R9, PT, P1 ;  /* 0x000000092a00720c */ /* 0x000fe40003f26110 */
[----:B------:R-:W-:Y:S02]  /*15e60*/  SEL R19, RZ, 0x1, P0 ;  /* 0x00000001ff137807 */ /* 0x000fe40000000000 */
[----:B------:R-:W-:-:S02]  /*15e70*/  SEL R9, RZ, 0x1, P1 ;  /* 0x00000001ff097807 */ /* 0x000fc40000800000 */
[----:B------:R-:W-:Y:S02]  /*15e80*/  IADD3 R15, P1, PT, R19, R10, RZ ;  /* 0x0000000a130f7210 */ /* 0x000fe40007f3e0ff */
[----:B------:R-:W0:Y:S01]  /*15e90*/  LDC.64 R10, c[0x3][0x18] ;  /* 0x00c00600ff0a7b82 */ /* 0x000e220000000a00 */
[----:B------:R-:W-:Y:S02]  /*15ea0*/  IADD3 R9, P2, P3, R18, R32, R9 ;  /* 0x0000002012097210 */ /* 0x000fe40007b5e009 */
[----:B------:R-:W-:Y:S01]  /*15eb0*/  ISETP.GT.U32.AND P0, PT, R15, R18, PT ;  /* 0x000000120f00720c */ /* 0x000fe20003f04070 */
[----:B------:R-:W-:Y:S01]  /*15ec0*/  IMAD.X R15, RZ, RZ, R14, P1 ;  /* 0x000000ffff0f7224 */ /* 0x000fe200008e060e */
[----:B------:R-:W-:Y:S02]  /*15ed0*/  ISETP.GE.U32.AND P1, PT, R9, R32, PT ;  /* 0x000000200900720c */ /* 0x000fe40003f26070 */
[----:B------:R-:W-:Y:S02]  /*15ee0*/  IADD3.X R44, PT, PT, R28, R33, RZ, P2, P3 ;  /* 0x000000211c2c7210 */ /* 0x000fe400017e64ff */
[----:B------:R-:W-:Y:S01]  /*15ef0*/  ISETP.GT.U32.AND.EX P0, PT, R15, R28, PT, P0 ;  /* 0x0000001c0f00720c */ /* 0x000fe20003f04100 */
[----:B------:R-:W-:-:S03]  /*15f00*/  IMAD.MOV.U32 R15, RZ, RZ, RZ ;  /* 0x000000ffff0f7224 */ /* 0x000fc600078e00ff */
[----:B------:R-:W-:Y:S01]  /*15f10*/  SEL R19, R19, 0x1, !P0 ;  /* 0x0000000113137807 */ /* 0x000fe20004000000 */
[----:B------:R-:W-:Y:S01]  /*15f20*/  IMAD.WIDE.U32 R14, R37, 0x3d1, R14 ;  /* 0x000003d1250e7825 */ /* 0x000fe200078e000e */
[----:B------:R-:W-:-:S03]  /*15f30*/  ISETP.GE.U32.AND.EX P0, PT, R44, R33, PT, P1 ;  /* 0x000000212c00720c */ /* 0x000fc60003f06110 */
[----:B------:R-:W-:Y:S01]  /*15f40*/  IMAD.IADD R15, R15, 0x1, R29 ;  /* 0x000000010f0f7824 */ /* 0x000fe200078e021d */
[----:B------:R-:W-:Y:S02]  /*15f50*/  IADD3 R19, P1, P2, R14, R37, R19 ;  /* 0x000000250e137210 */ /* 0x000fe40007a3e013 */
        /* <DEDUP_REMOVED lines=10> */
[----:B------:R-:W0:Y:S02]  /*16000*/  LDCU.64 UR4, c[0x3][0x10] ;  /* 0x00c00200ff0477ac */ /* 0x000e240008000a00 */
[----:B0-----:R-:W-:-:S04]  /*16010*/  ISETP.GT.U32.AND P0, PT, R7, UR4, PT ;  /* 0x0000000407007c0c */ /* 0x001fc8000bf04070 */
[----:B------:R-:W-:-:S13]  /*16020*/  ISETP.GT.U32.AND.EX P0, PT, R42, UR5, PT, P0 ;  /* 0x000000052a007c0c */ /* 0x000fda000bf04100 */
[----:B------:R-:W-:Y:S05]  /*16030*/  @P0 BRA `(.L_x_66) ;  /* 0x00000000002c0947 */ /* 0x000fea0003800000 */
[----:B-1----:R-:W0:Y:S01]  /*16040*/  LDCU.128 UR8, c[0x3][URZ] ;  /* 0x00c00000ff0877ac */ /* 0x002e220008000c00 */
        /* <DEDUP_REMOVED lines=10> */
.L_x_66:
        /* <DEDUP_REMOVED lines=59> */
.L_x_68:
        /* <DEDUP_REMOVED lines=56> */
.L_x_69:
        /* <DEDUP_REMOVED lines=21> */
.L_x_67:
[----:B------:R-:W-:-:S04]  /*16970*/  IMAD.WIDE.U32 R14, R4, R40, RZ ;  /* 0x00000028040e7225 */ /* 0x000fc800078e00ff */
[----:B------:R-:W-:-:S04]  /*16980*/  IMAD.WIDE.U32 R18, R5, R40, RZ ;  /* 0x0000002805127225 */ /* 0x000fc800078e00ff */
[----:B------:R-:W-:-:S04]  /*16990*/  IMAD.WIDE.U32 R14, P0, R5, R38, R14 ;  /* 0x00000026050e7225 */ /* 0x000fc8000780000e */
[----:B------:R-:W-:Y:S01]  /*169a0*/  IMAD.X R31, RZ, RZ, RZ, P0 ;  /* 0x000000ffff1f7224 */ /* 0x000fe200000e06ff */
[----:B------:R-:W-:Y:S01]  /*169b0*/  IADD3 RZ, P0, PT, R19, R14, RZ ;  /* 0x0000000e13ff7210 */ /* 0x000fe20007f1e0ff */
[----:B------:R-:W-:Y:S02]  /*169c0*/  IMAD.MOV.U32 R30, RZ, RZ, R15 ;  /* 0x000000ffff1e7224 */ /* 0x000fe400078e000f */
[----:B------:R-:W-:Y:S02]  /*169d0*/  IMAD R29, R38, R6, RZ ;  /* 0x00000006261d7224 */ /* 0x000fe400078e02ff */
[----:B------:R-:W-:-:S04]  /*169e0*/  IMAD.WIDE.U32.X R30, R4, R38, R30, P0 ;  /* 0x00000026041e7225 */ /* 0x000fc800000e041e */
[----:B------:R-:W-:Y:S02]  /*169f0*/  IMAD R16, R13, R5, RZ ;  /* 0x000000050d107224 */ /* 0x000fe400078e02ff */
        /* <DEDUP_REMOVED lines=9> */
[----:B------:R-:W-:-:S04]  /*16a90*/  IMAD.WIDE.U32 R28, R6, R40, RZ ;  /* 0x00000028061c7225 */ /* 0x000fc800078e00ff */
[----:B------:R-:W-:Y:S01]  /*16aa0*/  IMAD.WIDE.U32 R30, R4, R17, RZ ;  /* 0x00000011041e7225 */ /* 0x000fe200078e00ff */
[----:B------:R-:W-:-:S03]  /*16ab0*/  IADD3 RZ, P2, PT, R29, R18, RZ ;  /* 0x000000121dff7210 */ /* 0x000fc60007f5e0ff */
[----:B------:R-:W-:Y:S01]  /*16ac0*/  IMAD.X R15, RZ, RZ, RZ, P0 ;  /* 0x000000ffff0f7224 */ /* 0x000fe200000e06ff */
[----:B------:R-:W-:Y:S01]  /*16ad0*/  ISETP.GE.U32.AND P0, PT, R35, R14, PT ;  /* 0x0000000e2300720c */ /* 0x000fe20003f06070 */
[----:B------:R-:W-:Y:S02]  /*16ae0*/  IMAD.MOV.U32 R14, RZ, RZ, R19 ;  /* 0x000000ffff0e7224 */ /* 0x000fe400078e0013 */
[----:B------:R-:W-:Y:S01]  /*16af0*/  IMAD.WIDE.U32 R28, P1, R5, R13, R30 ;  /* 0x0000000d051c7225 */ /* 0x000fe2000782001e */
[----:B------:R-:W-:-:S03]  /*16b00*/  ISETP.GE.U32.AND.EX P0, PT, R41, R16, PT, P0 ;  /* 0x000000102900720c */ /* 0x000fc60003f06100 */
[----:B------:R-:W-:Y:S01]  /*16b10*/  IMAD.WIDE.U32 R30, R5, R17, RZ ;  /* 0x00000011051e7225 */ /* 0x000fe200078e00ff */
[----:B------:R-:W-:-:S03]  /*16b20*/  SEL R33, RZ, 0x1, P0 ;  /* 0x00000001ff217807 */ /* 0x000fc60000000000 */
        /* <DEDUP_REMOVED lines=9> */
[----:B------:R-:W-:-:S04]  /*16bc0*/  IMAD.WIDE.U32 R14, R6, R17, R14 ;  /* 0x00000011060e7225 */ /* 0x000fc800078e000e */
        /* <DEDUP_REMOVED lines=21> */
[----:B------:R-:W-:-:S04]  /*16d20*/  IMAD.WIDE.U32 R18, R6, R12, RZ ;  /* 0x0000000c06127225 */ /* 0x000fc800078e00ff */
[----:B------:R-:W-:-:S04]  /*16d30*/  IMAD.WIDE.U32 R62, P2, R6, R2, R62 ;  /* 0x00000002063e7225 */ /* 0x000fc8000784003e */
[----:B------:R-:W-:Y:S01]  /*16d40*/  IMAD.X R29, RZ, RZ, RZ, P1 ;  /* 0x000000ffff1d7224 */ /* 0x000fe200008e06ff */
[----:B------:R-:W-:Y:S01]  /*16d50*/  IADD3 R58, P1, PT, R59, R30, RZ ;  /* 0x0000001e3b3a7210 */ /* 0x000fe20007f3e0ff */
[----:B------:R-:W-:Y:S01]  /*16d60*/  IMAD.MOV.U32 R28, RZ, RZ, R15 ;  /* 0x000000ffff1c7224 */ /* 0x000fe200078e000f */
[----:B------:R-:W-:Y:S01]  /*16d70*/  IADD3 RZ, P5, PT, R19, R62, RZ ;  /* 0x0000003e13ff7210 */ /* 0x000fe20007fbe0ff */
[----:B------:R-:W-:Y:S02]  /*16d80*/  IMAD R19, R2, R6, RZ ;  /* 0x0000000602137224 */ /* 0x000fe400078e02ff */
[----:B------:R-:W-:-:S04]  /*16d90*/  IMAD.WIDE.U32.X R28, R4, R2, R28, P0 ;  /* 0x00000002041c7225 */ /* 0x000fc800000e041c */
[----:B------:R-:W-:Y:S02]  /*16da0*/  IMAD.X R59, RZ, RZ, R31, P1 ;  /* 0x000000ffff3b7224 */ /* 0x000fe400008e061f */
[----:B------:R-:W-:Y:S02]  /*16db0*/  IMAD R16, R0, R5, RZ ;  /* 0x0000000500107224 */ /* 0x000fe400078e02ff */
[-C--:B------:R-:W-:Y:S02]  /*16dc0*/  IMAD R19, R8, R12.reuse, R19 ;  /* 0x0000000c08137224 */ /* 0x080fe400078e0213 */
[----:B------:R-:W-:-:S04]  /*16dd0*/  IMAD.WIDE.U32 R58, R6, R12, R58 ;  /* 0x0000000c063a7225 */ /* 0x000fc800078e003a */
[----:B------:R-:W-:-:S04]  /*16de0*/  IMAD.WIDE.U32 R28, R5, R3, R28 ;  /* 0x00000003051c7225 */ /* 0x000fc800078e001c */
[-C--:B------:R-:W-:Y:S01]  /*16df0*/  IMAD R31, R38, R7.reuse, RZ ;  /* 0x00000007261f7224 */ /* 0x080fe200078e02ff */
[----:B------:R-:W-:Y:S01]  /*16e00*/  IADD3 R43, P0, PT, R28, R58, RZ ;  /* 0x0000003a1c2b7210 */ /* 0x000fe20007f1e0ff */
[----:B------:R-:W-:-:S04]  /*16e10*/  IMAD.WIDE.U32 R14, R40, R7, RZ ;  /* 0x00000007280e7225 */ /* 0x000fc800078e00ff */
[CC--:B------:R-:W-:Y:S01]  /*16e20*/  IMAD R39, R4.reuse, R3.reuse, R16 ;  /* 0x0000000304277224 */ /* 0x0c0fe200078e0210 */
[----:B------:R-:W-:Y:S01]  /*16e30*/  IADD3 R37, P6, PT, R37, R14, RZ ;  /* 0x0000000e25257210 */ /* 0x000fe20007fde0ff */
[----:B------:R-:W-:-:S03]  /*16e40*/  IMAD.WIDE.U32 R60, R4, R3, RZ ;  /* 0x00000003043c7225 */ /* 0x000fc600078e00ff */
[----:B------:R-:W-:Y:S01]  /*16e50*/  ISETP.GE.U32.AND P3, PT, R37, R14, PT ;  /* 0x0000000e2500720c */ /* 0x000fe20003f66070 */
[----:B------:R-:W-:Y:S02]  /*16e60*/  IMAD.IADD R16, R59, 0x1, R19 ;  /* 0x000000013b107824 */ /* 0x000fe400078e0213 */
[CC--:B------:R-:W-:Y:S02]  /*16e70*/  IMAD R31, R42.reuse, R40.reuse, R31 ;  /* 0x000000282a1f7224 */ /* 0x0c0fe400078e021f */
[----:B------:R-:W-:Y:S01]  /*16e80*/  IMAD.WIDE.U32 R18, R42, R40, RZ ;  /* 0x000000282a127225 */ /* 0x000fe200078e00ff */
[----:B------:R-:W-:-:S03]  /*16e90*/  IADD3.X R39, PT, PT, R16, R29, R39, P0, !PT ;  /* 0x0000001d10277210 */ /* 0x000fc600007fe427 */
[----:B------:R-:W-:Y:S02]  /*16ea0*/  IMAD.IADD R32, R15, 0x1, R31 ;  /* 0x000000010f207824 */ /* 0x000fe400078e021f */
[----:B------:R-:W-:-:S04]  /*16eb0*/  IMAD.WIDE.U32 R28, R5, R3, RZ ;  /* 0x00000003051c7225 */ /* 0x000fc800078e00ff */
[----:B------:R-:W-:-:S04]  /*16ec0*/  IMAD.WIDE.U32 R60, P1, R5, R0, R60 ;  /* 0x00000000053c7225 */ /* 0x000fc8000782003c */
[----:B------:R-:W-:Y:S01]  /*16ed0*/  IMAD.WIDE.U32 R18, P4, R7, R38, R18 ;  /* 0x0000002607127225 */ /* 0x000fe20007880012 */
[----:B------:R-:W-:-:S03]  /*16ee0*/  IADD3 RZ, P0, PT, R29, R60, RZ ;  /* 0x0000003c1dff7210 */ /* 0x000fc60007f1e0ff */
[----:B------:R-:W-:-:S04]  /*16ef0*/  IMAD.WIDE.U32 R14, R7, R40, RZ ;  /* 0x00000028070e7225 */ /* 0x000fc800078e00ff */
[----:B------:R-:W-:-:S04]  /*16f00*/  IMAD.WIDE.U32 R30, R42, R17, RZ ;  /* 0x000000112a1e7225 */ /* 0x000fc800078e00ff */
[----:B------:R-:W-:Y:S02]  /*16f10*/  IMAD.X R45, R32, 0x1, R45, P6 ;  /* 0x00000001202d7824 */ /* 0x000fe400030e062d */
[----:B------:R-:W-:Y:S01]  /*16f20*/  IMAD.X R29, RZ, RZ, RZ, P4 ;  /* 0x000000ffff1d7224 */ /* 0x000fe200020e06ff */
[----:B------:R-:W-:Y:S01]  /*16f30*/  IADD3 RZ, P4, PT, R15, R18, RZ ;  /* 0x000000120fff7210 */ /* 0x000fe20007f9e0ff */
[----:B------:R-:W-:Y:S01]  /*16f40*/  IMAD.MOV.U32 R28, RZ, RZ, R19 ;  /* 0x000000ffff1c7224 */ /* 0x000fe200078e0013 */
[----:B------:R-:W-:Y:S01]  /*16f50*/  ISETP.GE.U32.AND.EX P3, PT, R45, R32, PT, P3 ;  /* 0x000000202d00720c */ /* 0x000fe20003f66130 */
[----:B------:R-:W-:-:S03]  /*16f60*/  IMAD.WIDE.U32 R14, R7, R17, RZ ;  /* 0x00000011070e7225 */ /* 0x000fc600078e00ff */
[----:B------:R-:W-:Y:S01]  /*16f70*/  SEL R33, RZ, 0x1, P3 ;  /* 0x00000001ff217807 */ /* 0x000fe20001800000 */
[----:B------:R-:W-:-:S04]  /*16f80*/  IMAD.WIDE.U32 R30, P6, R7, R13, R30 ;  /* 0x0000000d071e7225 */ /* 0x000fc800078c001e */
[----:B------:R-:W-:Y:S01]  /*16f90*/  IMAD.WIDE.U32.X R28, R42, R38, R28, P4 ;  /* 0x000000262a1c7225 */ /* 0x000fe200020e041c */
[----:B------:R-:W-:-:S03]  /*16fa0*/  IADD3 RZ, P4, PT, R15, R30, RZ ;  /* 0x0000001e0fff7210 */ /* 0x000fc60007f9e0ff */
[----:B------:R-:W-:Y:S01]  /*16fb0*/  IMAD.WIDE.U32 R18, R42, R12, RZ ;  /* 0x0000000c2a127225 */ /* 0x000fe200078e00ff */
[----:B------:R-:W-:-:S03]  /*16fc0*/  IADD3 R28, P3, PT, R33, R28, RZ ;  /* 0x0000001c211c7210 */ /* 0x000fc60007f7e0ff */
[----:B------:R-:W-:-:S04]  /*16fd0*/  IMAD.WIDE.U32 R14, R44, R40, RZ ;  /* 0x000000282c0e7225 */ /* 0x000fc800078e00ff */
[----:B------:R-:W-:Y:S02]  /*16fe0*/  IMAD.X R57, RZ, RZ, RZ, P2 ;  /* 0x000000ffff397224 */ /* 0x000fe400010e06ff */
[----:B------:R-:W-:-:S04]  /*16ff0*/  IMAD.WIDE.U32 R46, R7, R12, RZ ;  /* 0x0000000c072e7225 */ /* 0x000fc800078e00ff */
[----:B------:R-:W-:-:S04]  /*17000*/  IMAD.WIDE.U32 R18, P2, R7, R2, R18 ;  /* 0x0000000207127225 */ /* 0x000fc80007840012 */
[----:B------:R-:W-:Y:S02]  /*17010*/  IMAD.X R59, RZ, RZ, RZ, P1 ;  /* 0x000000ffff3b7224 */ /* 0x000fe400008e06ff */
[----:B------:R-:W-:Y:S01]  /*17020*/  IMAD.X R29, RZ, RZ, R29, P3 ;  /* 0x000000ffff1d7224 */ /* 0x000fe200018e061d */
[----:B------:R-:W-:Y:S01]  /*17030*/  IADD3 RZ, P3, PT, R47, R18, RZ ;  /* 0x000000122fff7210 */ /* 0x000fe20007f7e0ff */
[----:B------:R-:W-:-:S04]  /*17040*/  IMAD.WIDE.U32 R14, P1, R9, R38, R14 ;  /* 0x00000026090e7225 */ /* 0x000fc8000782000e */
[----:B------:R-:W-:-:S04]  /*17050*/  IMAD.WIDE.U32 R32, R9, R40, RZ ;  /* 0x0000002809207225 */ /* 0x000fc800078e00ff */
[----:B------:R-:W-:Y:S02]  /*17060*/  IMAD.MOV.U32 R56, RZ, RZ, R63 ;  /* 0x000000ffff387224 */ /* 0x000fe400078e003f */
[----:B------:R-:W-:Y:S01]  /*17070*/  IMAD.X R47, RZ, RZ, RZ, P6 ;  /* 0x000000ffff2f7224 */ /* 0x000fe200030e06ff */
[----:B------:R-:W-:Y:S01]  /*17080*/  ISETP.GE.U32.AND P6, PT, R43, R58, PT ;  /* 0x0000003a2b00720c */ /* 0x000fe20003fc6070 */
[----:B------:R-:W-:Y:S01]  /*17090*/  IMAD.WIDE.U32.X R56, R8, R2, R56, P5 ;  /* 0x0000000208387225 */ /* 0x000fe200028e0438 */
[----:B------:R-:W-:-:S03]  /*170a0*/  IADD3 RZ, P5, PT, R33, R14, RZ ;  /* 0x0000000e21ff7210 */ /* 0x000fc60007fbe0ff */
[----:B------:R-:W-:Y:S01]  /*170b0*/  IMAD.X R33, RZ, RZ, RZ, P1 ;  /* 0x000000ffff217224 */ /* 0x000fe200008e06ff */
[----:B------:R-:W-:Y:S01]  /*170c0*/  ISETP.GE.U32.AND.EX P1, PT, R39, R16, PT, P6 ;  /* 0x000000102700720c */ /* 0x000fe20003f26160 */
[----:B------:R-:W-:Y:S02]  /*170d0*/  IMAD.MOV.U32 R46, RZ, RZ, R31 ;  /* 0x000000ffff2e7224 */ /* 0x000fe400078e001f */
[----:B------:R-:W-:Y:S01]  /*170e0*/  IMAD R14, R13, R7, RZ ;  /* 0x000000070d0e7224 */ /* 0x000fe200078e02ff */
[----:B------:R-:W-:Y:S01]  /*170f0*/  SEL R31, RZ, 0x1, P1 ;  /* 0x00000001ff1f7807 */ /* 0x000fe20000800000 */
[----:B------:R-:W-:Y:S02]  /*17100*/  IMAD.MOV.U32 R58, RZ, RZ, R61 ;  /* 0x000000ffff3a7224 */ /* 0x000fe400078e003d */
[----:B------:R-:W-:Y:S01]  /*17110*/  IMAD.WIDE.U32 R60, R7, R17, R28 ;  /* 0x00000011073c7225 */ /* 0x000fe200078e001c */
[----:B------:R-:W-:-:S03]  /*17120*/  IADD3 R30, P1, PT, R31, R56, RZ ;  /* 0x000000381f1e7210 */ /* 0x000fc60007f3e0ff */
[----:B------:R-:W-:Y:S02]  /*17130*/  IMAD R65, R38, R9, RZ ;  /* 0x0000000926417224 */ /* 0x000fe400078e02ff */
[----:B------:R-:W-:Y:S02]  /*17140*/  IMAD R63, R42, R17, R14 ;  /* 0x000000112a3f7224 */ /* 0x000fe400078e020e */
[----:B------:R-:W-:Y:S02]  /*17150*/  IMAD.MOV.U32 R32, RZ, RZ, R15 ;  /* 0x000000ffff207224 */ /* 0x000fe400078e000f */
[----:B------:R-:W-:Y:S02]  /*17160*/  IMAD R18, R0, R6, RZ ;  /* 0x0000000600127224 */ /* 0x000fe400078e02ff */
[----:B------:R-:W-:-:S04]  /*17170*/  IMAD.WIDE.U32 R14, R40, R9, RZ ;  /* 0x00000009280e7225 */ /* 0x000fc800078e00ff */
[----:B------:R-:W-:Y:S01]  /*17180*/  IMAD.X R31, RZ, RZ, R57, P1 ;  /* 0x000000ffff1f7224 */ /* 0x000fe200008e0639 */
[----:B------:R-:W-:Y:S01]  /*17190*/  IADD3 R57, P1, PT, R43, R60, RZ ;  /* 0x0000003c2b397210 */ /* 0x000fe20007f3e0ff */
[----:B------:R-:W-:Y:S02]  /*171a0*/  IMAD R65, R44, R40, R65 ;  /* 0x000000282c417224 */ /* 0x000fe400078e0241 */
[----:B------:R-:W-:Y:S01]  /*171b0*/  IMAD.IADD R16, R61, 0x1, R63 ;  /* 0x000000013d107824 */ /* 0x000fe200078e023f */
[----:B------:R-:W-:Y:S01]  /*171c0*/  IADD3 R43, P6, PT, R57, R14, RZ ;  /* 0x0000000e392b7210 */ /* 0x000fe20007fde0ff */
[----:B------:R-:W-:Y:S02]  /*171d0*/  IMAD R61, R8, R3, R18 ;  /* 0x00000003083d7224 */ /* 0x000fe400078e0212 */
[----:B------:R-:W-:Y:S02]  /*171e0*/  IMAD.IADD R18, R15, 0x1, R65 ;  /* 0x000000010f127824 */ /* 0x000fe400078e0241 */
[----:B------:R-:W-:Y:S01]  /*171f0*/  IMAD.WIDE.U32.X R28, R4, R0, R58, P0 ;  /* 0x00000000041c7225 */ /* 0x000fe200000e043a */
[----:B------:R-:W-:-:S03]  /*17200*/  ISETP.GE.U32.AND P0, PT, R57, R60, PT ;  /* 0x0000003c3900720c */ /* 0x000fc60003f06070 */
[----:B------:R-:W-:Y:S01]  /*17210*/  IMAD.X R15, R16, 0x1, R39, P1 ;  /* 0x00000001100f7824 */ /* 0x000fe200008e0627 */
[----:B------:R-:W-:Y:S01]  /*17220*/  ISETP.GE.U32.AND P1, PT, R43, R14, PT ;  /* 0x0000000e2b00720c */ /* 0x000fe20003f26070 */
[----:B------:R-:W-:-:S03]  /*17230*/  IMAD.WIDE.U32 R30, R6, R3, R30 ;  /* 0x00000003061e7225 */ /* 0x000fc600078e001e */
[----:B------:R-:W-:Y:S01]  /*17240*/  ISETP.GE.U32.AND.EX P0, PT, R15, R16, PT, P0 ;  /* 0x000000100f00720c */ /* 0x000fe20003f06100 */
[----:B------:R-:W-:Y:S01]  /*17250*/  IMAD.X R39, R18, 0x1, R15, P6 ;  /* 0x0000000112277824 */ /* 0x000fe200030e060f */
[----:B------:R-:W-:Y:S01]  /*17260*/  IADD3 R59, P6, PT, R28, R30, RZ ;  /* 0x0000001e1c3b7210 */ /* 0x000fe20007fde0ff */
[----:B------:R-:W-:Y:S02]  /*17270*/  IMAD.IADD R31, R31, 0x1, R61 ;  /* 0x000000011f1f7824 */ /* 0x000fe400078e023d */
[----:B------:R-:W-:Y:S01]  /*17280*/  IMAD.WIDE.U32 R56, R8, R3, RZ ;  /* 0x0000000308387225 */ /* 0x000fe200078e00ff */
[----:B------:R-:W-:-:S03]  /*17290*/  ISETP.GE.U32.AND.EX P1, PT, R39, R18, PT, P1 ;  /* 0x000000122700720c */ /* 0x000fc60003f26110 */
[----:B------:R-:W-:Y:S01]  /*172a0*/  IMAD.X R48, R31, 0x1, R29, P6 ;  /* 0x000000011f307824 */ /* 0x000fe200030e061d */
[----:B------:R-:W-:Y:S01]  /*172b0*/  SEL R29, RZ, 0x1, P0 ;  /* 0x00000001ff1d7807 */ /* 0x000fe20000000000 */
[----:B------:R-:W-:Y:S01]  /*172c0*/  IMAD.WIDE.U32.X R46, R42, R13, R46, P4 ;  /* 0x0000000d2a2e7225 */ /* 0x000fe200020e042e */
[----:B------:R-:W-:-:S03]  /*172d0*/  SEL R63, RZ, 0x1, P1 ;  /* 0x00000001ff3f7807 */ /* 0x000fc60000800000 */
[----:B------:R-:W-:Y:S01]  /*172e0*/  IMAD.WIDE.U32 R14, R44, R17, RZ ;  /* 0x000000112c0e7225 */ /* 0x000fe200078e00ff */
[----:B------:R-:W-:-:S03]  /*172f0*/  IADD3 R46, P1, PT, R29, R46, RZ ;  /* 0x0000002e1d2e7210 */ /* 0x000fc60007f3e0ff */
[----:B------:R-:W-:-:S04]  /*17300*/  IMAD.WIDE.U32 R60, R6, R3, RZ ;  /* 0x00000003063c7225 */ /* 0x000fc800078e00ff */
[----:B------:R-:W-:-:S04]  /*17310*/  IMAD.WIDE.U32 R56, P6, R6, R0, R56 ;  /* 0x0000000006387225 */ /* 0x000fc800078c0038 */
[----:B------:R-:W-:Y:S01]  /*17320*/  IMAD.WIDE.U32.X R32, R44, R38, R32, P5 ;  /* 0x000000262c207225 */ /* 0x000fe200028e0420 */
[----:B------:R-:W-:-:S03]  /*17330*/  IADD3 RZ, P4, PT, R61, R56, RZ ;  /* 0x000000383dff7210 */ /* 0x000fc60007f9e0ff */
[----:B------:R-:W-:Y:S01]  /*17340*/  IMAD.WIDE.U32 R14, P0, R9, R13, R14 ;  /* 0x0000000d090e7225 */ /* 0x000fe2000780000e */
[----:B------:R-:W-:-:S03]  /*17350*/  IADD3 R32, P5, PT, R63, R32, RZ ;  /* 0x000000203f207210 */ /* 0x000fc60007fbe0ff */
[----:B------:R-:W-:-:S04]  /*17360*/  IMAD.WIDE.U32 R28, R9, R17, RZ ;  /* 0x00000011091c7225 */ /* 0x000fc800078e00ff */
[----:B------:R-:W-:Y:S01]  /*17370*/  IMAD.X R47, RZ, RZ, R47, P1 ;  /* 0x000000ffff2f7224 */ /* 0x000fe200008e062f */
[----:B------:R-:W-:Y:S01]  /*17380*/  IADD3 RZ, P1, PT, R29, R14, RZ ;  /* 0x0000000e1dff7210 */ /* 0x000fe20007f3e0ff */
[----:B------:R-:W-:Y:S02]  /*17390*/  IMAD R61, R2, R7, RZ ;  /* 0x00000007023d7224 */ /* 0x000fe400078e02ff */
[----:B------:R-:W-:-:S04]  /*173a0*/  IMAD.WIDE.U32 R46, R7, R12, R46 ;  /* 0x0000000c072e7225 */ /* 0x000fc800078e002e */
[----:B------:R-:W-:Y:S02]  /*173b0*/  IMAD R14, R13, R9, RZ ;  /* 0x000000090d0e7224 */ /* 0x000fe400078e02ff */
[----:B------:R-:W-:Y:S02]  /*173c0*/  IMAD.X R33, RZ, RZ, R33, P5 ;  /* 0x000000ffff217224 */ /* 0x000fe400028e0621 */
[----:B------:R-:W-:Y:S02]  /*173d0*/  IMAD R61, R42, R12, R61 ;  /* 0x0000000c2a3d7224 */ /* 0x000fe400078e023d */
[----:B------:R-:W-:Y:S01]  /*173e0*/  IMAD.X R29, RZ, RZ, RZ, P2 ;  /* 0x000000ffff1d7224 */ /* 0x000fe200010e06ff */
[----:B------:R-:W-:Y:S01]  /*173f0*/  IADD3 R63, P2, PT, R59, R46, RZ ;  /* 0x0000002e3b3f7210 */ /* 0x000fe20007f5e0ff */
[-C--:B------:R-:W-:Y:S02]  /*17400*/  IMAD R65, R44, R17.reuse, R14 ;  /* 0x000000112c417224 */ /* 0x080fe400078e020e */
[----:B------:R-:W-:-:S04]  /*17410*/  IMAD.WIDE.U32 R16, R9, R17, R32 ;  /* 0x0000001109107225 */ /* 0x000fc800078e0020 */
[----:B------:R-:W-:Y:S02]  /*17420*/  IMAD.IADD R61, R47, 0x1, R61 ;  /* 0x000000012f3d7824 */ /* 0x000fe400078e023d */
[----:B------:R-:W-:Y:S02]  /*17430*/  IMAD.IADD R54, R17, 0x1, R65 ;  /* 0x0000000111367824 */ /* 0x000fe400078e0241 */
[----:B------:R-:W-:Y:S01]  /*17440*/  IMAD.X R56, R61, 0x1, R48, P2 ;  /* 0x000000013d387824 */ /* 0x000fe200010e0630 */
[C---:B------:R-:W-:Y:S01]  /*17450*/  IADD3 R17, P2, PT, R63.reuse, R16, RZ ;  /* 0x000000103f117210 */ /* 0x040fe20007f5e0ff */
[----:B------:R-:W-:Y:S01]  /*17460*/  IMAD.X R33, RZ, RZ, RZ, P0 ;  /* 0x000000ffff217224 */ /* 0x000fe200000e06ff */
[----:B------:R-:W-:Y:S01]  /*17470*/  ISETP.GE.U32.AND P0, PT, R63, R46, PT ;  /* 0x0000002e3f00720c */ /* 0x000fe20003f06070 */
[----:B------:R-:W-:Y:S02]  /*17480*/  IMAD.MOV.U32 R32, RZ, RZ, R15 ;  /* 0x000000ffff207224 */ /* 0x000fe400078e000f */
[----:B------:R-:W-:Y:S01]  /*17490*/  IMAD.X R47, R54, 0x1, R56, P2 ;  /* 0x00000001362f7824 */ /* 0x000fe200010e0638 */
[----:B------:R-:W-:Y:S01]  /*174a0*/  ISETP.GE.U32.AND.EX P0, PT, R56, R61, PT, P0 ;  /* 0x0000003d3800720c */ /* 0x000fe20003f06100 */
[----:B------:R-:W-:-:S02]  /*174b0*/  IMAD.MOV.U32 R18, RZ, RZ, R57 ;  /* 0x000000ffff127224 */ /* 0x000fc400078e0039 */
[----:B------:R-:W-:-:S04]  /*174c0*/  IMAD.WIDE.U32 R14, R17, 0x3d1, RZ ;  /* 0x000003d1110e7825 */ /* 0x000fc800078e00ff */
[----:B------:R-:W-:Y:S01]  /*174d0*/  IMAD R57, R47, 0x3d1, RZ ;  /* 0x000003d12f397824 */ /* 0x000fe200078e02ff */
[----:B------:R-:W-:Y:S01]  /*174e0*/  ISETP.GE.U32.AND P2, PT, R14, RZ, PT ;  /* 0x000000ff0e00720c */ /* 0x000fe20003f46070 */
[----:B------:R-:W-:Y:S01]  /*174f0*/  IMAD.WIDE.U32.X R32, R44, R13, R32, P1 ;  /* 0x0000000d2c207225 */ /* 0x000fe200008e0420 */
[----:B------:R-:W-:Y:S02]  /*17500*/  ISETP.GE.U32.AND P1, PT, R17, R16, PT ;  /* 0x000000101100720c */ /* 0x000fe40003f26070 */
[-C--:B------:R-:W-:Y:S01]  /*17510*/  IADD3 R46, PT, PT, R15, R17.reuse, R57 ;  /* 0x000000110f2e7210 */ /* 0x080fe20007ffe039 */
[----:B------:R-:W-:Y:S01]  /*17520*/  IMAD.MOV.U32 R28, RZ, RZ, R19 ;  /* 0x000000ffff1c7224 */ /* 0x000fe200078e0013 */
[----:B------:R-:W-:Y:S01]  /*17530*/  ISETP.GE.U32.AND.EX P1, PT, R47, R54, PT, P1 ;  /* 0x000000362f00720c */ /* 0x000fe20003f26110 */
[----:B------:R-:W-:Y:S01]  /*17540*/  IMAD.X R19, RZ, RZ, RZ, P6 ;  /* 0x000000ffff137224 */ /* 0x000fe200030e06ff */
[----:B------:R-:W-:Y:S01]  /*17550*/  SEL R13, RZ, 0x1, P0 ;  /* 0x00000001ff0d7807 */ /* 0x000fe20000000000 */
[----:B------:R-:W-:Y:S01]  /*17560*/  IMAD.WIDE.U32.X R28, R42, R2, R28, P3 ;  /* 0x000000022a1c7225 */ /* 0x000fe200018e041c */
[----:B------:R-:W-:-:S02]  /*17570*/  ISETP.GE.U32.AND.EX P0, PT, R46, R17, PT, P2 ;  /* 0x000000112e00720c */ /* 0x000fc40003f06120 */
[----:B------:R-:W-:Y:S01]  /*17580*/  SEL R17, RZ, 0x1, P1 ;  /* 0x00000001ff117807 */ /* 0x000fe20000800000 */
[----:B------:R-:W-:Y:S01]  /*17590*/  IMAD.MOV.U32 R61, RZ, RZ, RZ ;  /* 0x000000ffff3d7224 */ /* 0x000fe200078e00ff */
[----:B------:R-:W-:Y:S01]  /*175a0*/  ISETP.GE.U32.AND P1, PT, R59, R30, PT ;  /* 0x0000001e3b00720c */ /* 0x000fe20003f26070 */
[----:B------:R-:W-:Y:S01]  /*175b0*/  IMAD R30, R0, R7, RZ ;  /* 0x00000007001e7224 */ /* 0x000fe200078e02ff */
[----:B------:R-:W-:Y:S02]  /*175c0*/  IADD3 R28, P2, PT, R13, R28, RZ ;  /* 0x0000001c0d1c7210 */ /* 0x000fe40007f5e0ff */
[----:B------:R-:W-:Y:S01]  /*175d0*/  SEL R59, RZ, 0x1, P0 ;  /* 0x00000001ff3b7807 */ /* 0x000fe20000000000 */
[----:B------:R-:W-:Y:S01]  /*175e0*/  IMAD R63, R42, R3, R30 ;  /* 0x000000032a3f7224 */ /* 0x000fe200078e021e */
[----:B------:R-:W-:Y:S01]  /*175f0*/  IADD3 R16, P0, PT, R17, R32, RZ ;  /* 0x0000002011107210 */ /* 0x000fe20007f1e0ff */
[----:B------:R-:W-:Y:S01]  /*17600*/  IMAD.X R29, RZ, RZ, R29, P2 ;  /* 0x000000ffff1d7224 */ /* 0x000fe200010e061d */
[----:B------:R-:W-:Y:S01]  /*17610*/  ISETP.GE.U32.AND.EX P1, PT, R48, R31, PT, P1 ;  /* 0x0000001f3000720c */ /* 0x000fe20003f26110 */
[----:B------:R-:W-:Y:S01]  /*17620*/  IMAD R31, R2, R9, RZ ;  /* 0x00000009021f7224 */ /* 0x000fe200078e02ff */
[----:B------:R-:W-:Y:S01]  /*17630*/  IADD3 R13, P3, PT, R59, R14, RZ ;  /* 0x0000000e3b0d7210 */ /* 0x000fe20007f7e0ff */
[----:B------:R-:W-:-:S02]  /*17640*/  IMAD.X R17, RZ, RZ, R33, P0 ;  /* 0x000000ffff117224 */ /* 0x000fc400000e0621 */
[----:B------:R-:W-:Y:S01]  /*17650*/  IMAD.IADD R32, R15, 0x1, R57 ;  /* 0x000000010f207824 */ /* 0x000fe200078e0239 */
[----:B------:R-:W-:Y:S01]  /*17660*/  ISETP.GT.U32.AND P0, PT, R13, R14, PT ;  /* 0x0000000e0d00720c */ /* 0x000fe20003f04070 */
[----:B------:R-:W-:Y:S01]  /*17670*/  IMAD R13, R44, R12, R31 ;  /* 0x0000000c2c0d7224 */ /* 0x000fe200078e021f */
[----:B------:R-:W-:Y:S01]  /*17680*/  SEL R31, RZ, 0x1, P1 ;  /* 0x00000001ff1f7807 */ /* 0x000fe20000800000 */
[----:B------:R-:W-:-:S04]  /*17690*/  IMAD.WIDE.U32 R28, R7, R3, R28 ;  /* 0x00000003071c7225 */ /* 0x000fc800078e001c */
[----:B------:R-:W-:-:S04]  /*176a0*/  IMAD.WIDE.U32.X R56, R8, R0, R18, P4 ;  /* 0x0000000008387225 */ /* 0x000fc800020e0412 */
[----:B------:R-:W-:Y:S02]  /*176b0*/  IMAD.MOV.U32 R33, RZ, RZ, RZ ;  /* 0x000000ffff217224 */ /* 0x000fe400078e00ff */
[----:B------:R-:W-:Y:S01]  /*176c0*/  IMAD.IADD R15, R29, 0x1, R63 ;  /* 0x000000011d0f7824 */ /* 0x000fe200078e023f */
[----:B------:R-:W-:Y:S01]  /*176d0*/  IADD3 R29, P1, P2, R28, R56, R31 ;  /* 0x000000381c1d7210 */ /* 0x000fe20007a3e01f */
[----:B------:R-:W-:-:S03]  /*176e0*/  IMAD.WIDE.U32 R16, R9, R12, R16 ;  /* 0x0000000c09107225 */ /* 0x000fc600078e0010 */
[----:B------:R-:W-:Y:S01]  /*176f0*/  IADD3.X R48, PT, PT, R15, R57, RZ, P1, P2 ;  /* 0x000000390f307210 */ /* 0x000fe20000fe44ff */
[----:B------:R-:W-:Y:S01]  /*17700*/  IMAD.WIDE.U32 R18, R47, 0x3d1, R32 ;  /* 0x000003d12f127825 */ /* 0x000fe200078e0020 */
[----:B------:R-:W-:-:S03]  /*17710*/  IADD3 R57, P2, PT, R29, R16, RZ ;  /* 0x000000101d397210 */ /* 0x000fc60007f5e0ff */
[----:B------:R-:W-:Y:S02]  /*17720*/  IMAD.X R33, RZ, RZ, R32, P3 ;  /* 0x000000ffff217224 */ /* 0x000fe400018e0620 */
[----:B------:R-:W-:-:S03]  /*17730*/  IMAD.WIDE.U32 R30, R44, R12, RZ ;  /* 0x0000000c2c1e7225 */ /* 0x000fc600078e00ff */
[----:B------:R-:W-:Y:S01]  /*17740*/  ISETP.GT.U32.AND.EX P0, PT, R33, R46, PT, P0 ;  /* 0x0000002e2100720c */ /* 0x000fe20003f04100 */
[----:B------:R-:W-:Y:S02]  /*17750*/  IMAD.IADD R17, R17, 0x1, R13 ;  /* 0x0000000111117824 */ /* 0x000fe400078e020d */
[----:B------:R-:W-:Y:S01]  /*17760*/  IMAD.IADD R19, R19, 0x1, R61 ;  /* 0x0000000113137824 */ /* 0x000fe200078e023d */
[----:B------:R-:W-:Y:S01]  /*17770*/  SEL R56, R59, 0x1, !P0 ;  /* 0x000000013b387807 */ /* 0x000fe20004000000 */
[----:B------:R-:W-:Y:S01]  /*17780*/  IMAD.X R54, R17, 0x1, R48, P2 ;  /* 0x0000000111367824 */ /* 0x000fe200010e0630 */
[----:B------:R-:W-:Y:S01]  /*17790*/  ISETP.GE.U32.AND P0, PT, R57, R16, PT ;  /* 0x000000103900720c */ /* 0x000fe20003f06070 */
[----:B------:R-:W-:-:S03]  /*177a0*/  IMAD.WIDE.U32 R30, P1, R9, R2, R30 ;  /* 0x00000002091e7225 */ /* 0x000fc6000782001e */
[----:B------:R-:W-:Y:S01]  /*177b0*/  ISETP.GE.U32.AND.EX P0, PT, R54, R17, PT, P0 ;  /* 0x000000113600720c */ /* 0x000fe20003f06100 */
[----:B------:R-:W-:-:S04]  /*177c0*/  IMAD.WIDE.U32 R32, R9, R12, RZ ;  /* 0x0000000c09207225 */ /* 0x000fc800078e00ff */
[----:B------:R-:W-:Y:S01]  /*177d0*/  IMAD.WIDE.U32 R18, R57, 0x3d1, R18 ;  /* 0x000003d139127825 */ /* 0x000fe200078e0012 */
[----:B------:R-:W-:-:S03]  /*177e0*/  IADD3 RZ, P3, PT, R33, R30, RZ ;  /* 0x0000001e21ff7210 */ /* 0x000fc60007f7e0ff */
[----:B------:R-:W-:Y:S01]  /*177f0*/  IMAD R59, R54, 0x3d1, RZ ;  /* 0x000003d1363b7824 */ /* 0x000fe200078e02ff */
[-C--:B------:R-:W-:Y:S01]  /*17800*/  IADD3 R56, P4, P5, R18, R47.reuse, R56 ;  /* 0x0000002f12387210 */ /* 0x080fe20007d9e038 */
[----:B------:R-:W-:Y:S02]  /*17810*/  IMAD.X R13, RZ, RZ, RZ, P1 ;  /* 0x000000ffff0d7224 */ /* 0x000fe400008e06ff */
[----:B------:R-:W-:Y:S01]  /*17820*/  IMAD.IADD R30, R19, 0x1, R59 ;  /* 0x00000001131e7824 */ /* 0x000fe200078e023b */
[----:B------:R-:W-:Y:S01]  /*17830*/  ISETP.GE.U32.AND P1, PT, R56, R47, PT ;  /* 0x0000002f3800720c */ /* 0x000fe20003f26070 */
[----:B------:R-:W-:Y:S01]  /*17840*/  IMAD.MOV.U32 R12, RZ, RZ, R31 ;  /* 0x000000ffff0c7224 */ /* 0x000fe200078e001f */
[----:B------:R-:W-:Y:S01]  /*17850*/  SEL R19, RZ, 0x1, P0 ;  /* 0x00000001ff137807 */ /* 0x000fe20000000000 */
[----:B------:R-:W-:Y:S01]  /*17860*/  IMAD.WIDE.U32 R32, R42, R3, RZ ;  /* 0x000000032a207225 */ /* 0x000fe200078e00ff */
[-C--:B------:R-:W-:Y:S02]  /*17870*/  IADD3.X R60, PT, PT, R30, R57.reuse, RZ, P4, P5 ;  /* 0x000000391e3c7210 */ /* 0x080fe400027ea4ff */
[----:B------:R-:W-:Y:S01]  /*17880*/  ISETP.GE.U32.AND P0, PT, R29, R28, PT ;  /* 0x0000001c1d00720c */ /* 0x000fe20003f06070 */
[----:B------:R-:W-:Y:S01]  /*17890*/  IMAD.WIDE.U32.X R12, R44, R2, R12, P3 ;  /* 0x000000022c0c7225 */ /* 0x000fe200018e040c */
[----:B------:R-:W-:-:S02]  /*178a0*/  ISETP.GE.U32.AND.EX P1, PT, R60, R57, PT, P1 ;  /* 0x000000393c00720c */ /* 0x000fc40003f26110 */
[----:B------:R-:W-:Y:S01]  /*178b0*/  ISETP.GE.U32.AND.EX P0, PT, R48, R15, PT, P0 ;  /* 0x0000000f3000720c */ /* 0x000fe20003f06100 */
[----:B------:R-:W-:Y:S01]  /*178c0*/  IMAD.WIDE.U32 R32, P2, R7, R0, R32 ;  /* 0x0000000007207225 */ /* 0x000fe20007840020 */
[----:B------:R-:W-:Y:S02]  /*178d0*/  SEL R47, RZ, 0x1, P1 ;  /* 0x00000001ff2f7807 */ /* 0x000fe40000800000 */
[----:B------:R-:W-:Y:S01]  /*178e0*/  IADD3 R12, P1, PT, R19, R12, RZ ;  /* 0x0000000c130c7210 */ /* 0x000fe20007f3e0ff */
[----:B------:R-:W-:Y:S01]  /*178f0*/  IMAD.WIDE.U32 R16, R7, R3, RZ ;  /* 0x0000000307107225 */ /* 0x000fe200078e00ff */
[----:B------:R-:W-:-:S03]  /*17900*/  IADD3 R19, P3, PT, R47, R18, RZ ;  /* 0x000000122f137210 */ /* 0x000fc60007f7e0ff */
[----:B------:R-:W-:Y:S01]  /*17910*/  IMAD.X R59, RZ, RZ, RZ, P2 ;  /* 0x000000ffff3b7224 */ /* 0x000fe200010e06ff */
[----:B------:R-:W-:Y:S01]  /*17920*/  IADD3 RZ, P2, PT, R17, R32, RZ ;  /* 0x0000002011ff7210 */ /* 0x000fe20007f5e0ff */
[----:B------:R-:W-:Y:S01]  /*17930*/  IMAD.MOV.U32 R58, RZ, RZ, R33 ;  /* 0x000000ffff3a7224 */ /* 0x000fe200078e0021 */
[----:B------:R-:W-:Y:S01]  /*17940*/  SEL R33, RZ, 0x1, P0 ;  /* 0x00000001ff217807 */ /* 0x000fe20000000000 */
[----:B------:R-:W-:Y:S01]  /*17950*/  IMAD.X R13, RZ, RZ, R13, P1 ;  /* 0x000000ffff0d7224 */ /* 0x000fe200008e060d */
[----:B------:R-:W-:Y:S01]  /*17960*/  ISETP.GT.U32.AND P1, PT, R19, R56, PT ;  /* 0x000000381300720c */ /* 0x000fe20003f24070 */
[----:B------:R-:W-:Y:S02]  /*17970*/  IMAD R2, R0, R9, RZ ;  /* 0x0000000900027224 */ /* 0x000fe400078e02ff */
[----:B------:R-:W-:Y:S02]  /*17980*/  IMAD.MOV.U32 R31, RZ, RZ, RZ ;  /* 0x000000ffff1f7224 */ /* 0x000fe400078e00ff */
[----:B------:R-:W-:-:S02]  /*17990*/  IMAD R57, R44, R3, R2 ;  /* 0x000000032c397224 */ /* 0x000fc400078e0202 */
[----:B------:R-:W-:-:S04]  /*179a0*/  IMAD.WIDE.U32 R12, R9, R3, R12 ;  /* 0x00000003090c7225 */ /* 0x000fc800078e000c */
[----:B------:R-:W-:-:S04]  /*179b0*/  IMAD.WIDE.U32.X R18, R42, R0, R58, P2 ;  /* 0x000000002a127225 */ /* 0x000fc800010e043a */
[----:B------:R-:W-:Y:S01]  /*179c0*/  IMAD.WIDE.U32 R16, R54, 0x3d1, R30 ;  /* 0x000003d136107825 */ /* 0x000fe200078e001e */
[----:B------:R-:W-:-:S03]  /*179d0*/  IADD3 R33, P0, P2, R12, R18, R33 ;  /* 0x000000120c217210 */ /* 0x000fc60007a1e021 */
[-C--:B------:R-:W-:Y:S02]  /*179e0*/  IMAD R15, R38, R5.reuse, RZ ;  /* 0x00000005260f7224 */ /* 0x080fe400078e02ff */
[----:B------:R-:W-:Y:S02]  /*179f0*/  IMAD.IADD R31, R13, 0x1, R57 ;  /* 0x000000010d1f7824 */ /* 0x000fe400078e0239 */
[----:B------:R-:W-:Y:S02]  /*17a00*/  IMAD.X R13, RZ, RZ, R30, P3 ;  /* 0x000000ffff0d7224 */ /* 0x000fe400018e061e */
[----:B------:R-:W-:Y:S01]  /*17a10*/  IMAD.WIDE.U32 R28, R40, R5, RZ ;  /* 0x00000005281c7225 */ /* 0x000fe200078e00ff */
[----:B------:R-:W-:Y:S02]  /*17a20*/  IADD3.X R30, PT, PT, R31, R19, RZ, P0, P2 ;  /* 0x000000131f1e7210 */ /* 0x000fe400007e44ff */
[----:B------:R-:W-:Y:S01]  /*17a30*/  ISETP.GT.U32.AND.EX P0, PT, R13, R60, PT, P1 ;  /* 0x0000003c0d00720c */ /* 0x000fe20003f04110 */
[----:B------:R-:W-:Y:S01]  /*17a40*/  IMAD R15, R4, R40, R15 ;  /* 0x00000028040f7224 */ /* 0x000fe200078e020f */
[----:B------:R-:W-:Y:S01]  /*17a50*/  IADD3 R59, P3, PT, R28, R14, RZ ;  /* 0x0000000e1c3b7210 */ /* 0x000fe20007f7e0ff */
[----:B------:R-:W-:Y:S01]  /*17a60*/  IMAD.IADD R17, R17, 0x1, R61 ;  /* 0x0000000111117824 */ /* 0x000fe200078e023d */
[----:B------:R-:W-:Y:S01]  /*17a70*/  SEL R63, R47, 0x1, !P0 ;  /* 0x000000012f3f7807 */ /* 0x000fe20004000000 */
[----:B------:R-:W-:Y:S01]  /*17a80*/  IMAD.IADD R13, R29, 0x1, R15 ;  /* 0x000000011d0d7824 */ /* 0x000fe200078e020f */
[----:B------:R-:W-:Y:S01]  /*17a90*/  ISETP.GE.U32.AND P0, PT, R59, R28, PT ;  /* 0x0000001c3b00720c */ /* 0x000fe20003f06070 */
[----:B------:R-:W-:-:S04]  /*17aa0*/  IMAD.WIDE.U32 R14, R33, 0x3d1, R16 ;  /* 0x000003d1210e7825 */ /* 0x000fc800078e0010 */
[----:B------:R-:W-:Y:S02]  /*17ab0*/  IMAD R17, R30, 0x3d1, RZ ;  /* 0x000003d11e117824 */ /* 0x000fe400078e02ff */
[----:B------:R-:W-:Y:S01]  /*17ac0*/  IMAD.X R48, R46, 0x1, R13, P3 ;  /* 0x000000012e307824 */ /* 0x000fe200018e060d */
[----:B------:R-:W-:Y:S01]  /*17ad0*/  IADD3 R63, P3, P4, R14, R54, R63 ;  /* 0x000000360e3f7210 */ /* 0x000fe20007c7e03f */
[----:B------:R-:W-:-:S03]  /*17ae0*/  IMAD.WIDE.U32 R18, R44, R3, RZ ;  /* 0x000000032c127225 */ /* 0x000fc600078e00ff */
[----:B------:R-:W-:Y:S01]  /*17af0*/  ISETP.GE.U32.AND.EX P0, PT, R48, R13, PT, P0 ;  /* 0x0000000d3000720c */ /* 0x000fe20003f06100 */
[----:B------:R-:W-:Y:S01]  /*17b00*/  IMAD.IADD R2, R15, 0x1, R17 ;  /* 0x000000010f027824 */ /* 0x000fe200078e0211 */
[----:B------:R-:W-:Y:S01]  /*17b10*/  ISETP.GE.U32.AND P1, PT, R63, R54, PT ;  /* 0x000000363f00720c */ /* 0x000fe20003f26070 */
[C---:B------:R-:W-:Y:S01]  /*17b20*/  IMAD.WIDE.U32 R16, R9.reuse, R3, RZ ;  /* 0x0000000309107225 */ /* 0x040fe200078e00ff */
[----:B------:R-:W-:Y:S02]  /*17b30*/  SEL R61, RZ, 0x1, P0 ;  /* 0x00000001ff3d7807 */ /* 0x000fe40000000000 */
[----:B------:R-:W-:Y:S01]  /*17b40*/  IADD3.X R16, PT, PT, R2, R33, RZ, P3, P4 ;  /* 0x0000002102107210 */ /* 0x000fe20001fe84ff */
[----:B------:R-:W-:Y:S01]  /*17b50*/  IMAD.WIDE.U32 R18, P2, R9, R0, R18 ;  /* 0x0000000009127225 */ /* 0x000fe20007840012 */
[----:B------:R-:W-:Y:S02]  /*17b60*/  IADD3 R61, P3, P4, R56, R35, R61 ;  /* 0x00000023383d7210 */ /* 0x000fe40007c7e03d */
[----:B------:R-:W-:Y:S01]  /*17b70*/  ISETP.GE.U32.AND.EX P0, PT, R16, R33, PT, P1 ;  /* 0x000000211000720c */ /* 0x000fe20003f06110 */
[----:B------:R-:W-:Y:S01]  /*17b80*/  IMAD.X R13, RZ, RZ, RZ, P2 ;  /* 0x000000ffff0d7224 */ /* 0x000fe200010e06ff */
[----:B------:R-:W-:Y:S01]  /*17b90*/  IADD3 RZ, P2, PT, R17, R18, RZ ;  /* 0x0000001211ff7210 */ /* 0x000fe20007f5e0ff */
[----:B------:R-:W-:Y:S01]  /*17ba0*/  IMAD.MOV.U32 R3, RZ, RZ, RZ ;  /* 0x000000ffff037224 */ /* 0x000fe200078e00ff */
[----:B------:R-:W-:Y:S01]  /*17bb0*/  ISETP.GE.U32.AND P1, PT, R33, R12, PT ;  /* 0x0000000c2100720c */ /* 0x000fe20003f26070 */
[----:B------:R-:W-:Y:S01]  /*17bc0*/  IMAD.MOV.U32 R12, RZ, RZ, R19 ;  /* 0x000000ffff0c7224 */ /* 0x000fe200078e0013 */
[----:B------:R-:W-:-:S02]  /*17bd0*/  SEL R17, RZ, 0x1, P0 ;  /* 0x00000001ff117807 */ /* 0x000fc40000000000 */
[----:B------:R-:W-:Y:S01]  /*17be0*/  ISETP.GE.U32.AND.EX P0, PT, R30, R31, PT, P1 ;  /* 0x0000001f1e00720c */ /* 0x000fe20003f06110 */
[----:B------:R-:W-:Y:S01]  /*17bf0*/  IMAD.WIDE.U32.X R12, R44, R0, R12, P2 ;  /* 0x000000002c0c7225 */ /* 0x000fe200010e040c */
[----:B------:R-:W-:Y:S02]  /*17c00*/  IADD3 R0, P5, PT, R17, R14, RZ ;  /* 0x0000000e11007210 */ /* 0x000fe40007fbe0ff */
[----:B------:R-:W-:Y:S01]  /*17c10*/  SEL R19, RZ, 0x1, P0 ;  /* 0x00000001ff137807 */ /* 0x000fe20000000000 */
[----:B------:R-:W-:Y:S01]  /*17c20*/  IMAD.WIDE.U32 R14, R30, 0x3d1, R2 ;  /* 0x000003d11e0e7825 */ /* 0x000fe200078e0002 */
[----:B------:R-:W-:Y:S02]  /*17c30*/  ISETP.GT.U32.AND P0, PT, R0, R63, PT ;  /* 0x0000003f0000720c */ /* 0x000fe40003f04070 */
[----:B------:R-:W-:Y:S01]  /*17c40*/  IADD3 R19, P2, PT, R19, R12, RZ ;  /* 0x0000000c13137210 */ /* 0x000fe20007f5e0ff */
[----:B------:R-:W-:Y:S01]  /*17c50*/  IMAD.MOV.U32 R3, RZ, RZ, RZ ;  /* 0x000000ffff037224 */ /* 0x000fe200078e00ff */
[----:B------:R-:W-:-:S02]  /*17c60*/  ISETP.GE.U32.AND P1, PT, R61, R35, PT ;  /* 0x000000233d00720c */ /* 0x000fc40003f26070 */
[-C--:B------:R-:W-:Y:S01]  /*17c70*/  IADD3.X R35, PT, PT, R60, R41.reuse, RZ, P3, P4 ;  /* 0x000000293c237210 */ /* 0x080fe20001fe84ff */
[----:B------:R-:W-:Y:S02]  /*17c80*/  IMAD.IADD R15, R15, 0x1, R3 ;  /* 0x000000010f0f7824 */ /* 0x000fe400078e0203 */
[----:B------:R-:W-:Y:S01]  /*17c90*/  IMAD.X R3, RZ, RZ, R2, P5 ;  /* 0x000000ffff037224 */ /* 0x000fe200028e0602 */
[----:B------:R-:W-:Y:S01]  /*17ca0*/  ISETP.GE.U32.AND.EX P1, PT, R35, R41, PT, P1 ;  /* 0x000000292300720c */ /* 0x000fe20003f26110 */
[----:B------:R-:W-:Y:S02]  /*17cb0*/  IMAD.X R29, RZ, RZ, R13, P2 ;  /* 0x000000ffff1d7224 */ /* 0x000fe400010e060d */
        /* <DEDUP_REMOVED lines=8> */
[----:B------:R-:W-:-:S04]  /*17d40*/  IADD3 R3, P1, P2, R12, R30, R3 ;  /* 0x0000001e0c037210 */ /* 0x000fc80007a3e003 */
[----:B------:R-:W-:Y:S02]  /*17d50*/  ISETP.GE.U32.AND P0, PT, R3, R30, PT ;  /* 0x0000001e0300720c */ /* 0x000fe40003f06070 */
[----:B------:R-:W-:Y:S02]  /*17d60*/  IADD3.X R14, PT, PT, R2, R19, RZ, P1, P2 ;  /* 0x00000013020e7210 */ /* 0x000fe40000fe44ff */
[----:B------:R-:W-:Y:S02]  /*17d70*/  ISETP.GE.U32.AND P1, PT, R63, R37, PT ;  /* 0x000000253f00720c */ /* 0x000fe40003f26070 */
[----:B------:R-:W-:Y:S02]  /*17d80*/  IADD3.X R37, PT, PT, R16, R45, RZ, P3, P4 ;  /* 0x0000002d10257210 */ /* 0x000fe40001fe84ff */
[----:B------:R-:W-:Y:S02]  /*17d90*/  ISETP.GE.U32.AND.EX P0, PT, R14, R19, PT, P0 ;  /* 0x000000130e00720c */ /* 0x000fe40003f06100 */
[----:B------:R-:W-:-:S02]  /*17da0*/  ISETP.GE.U32.AND.EX P1, PT, R37, R45, PT, P1 ;  /* 0x0000002d2500720c */ /* 0x000fc40003f26110 */
[----:B------:R-:W-:Y:S02]  /*17db0*/  SEL R13, RZ, 0x1, P0 ;  /* 0x00000001ff0d7807 */ /* 0x000fe40000000000 */
[----:B------:R-:W-:Y:S02]  /*17dc0*/  SEL R0, RZ, 0x1, P1 ;  /* 0x00000001ff007807 */ /* 0x000fe40000800000 */
[----:B------:R-:W-:Y:S02]  /*17dd0*/  IADD3 R12, P1, PT, R13, R12, RZ ;  /* 0x0000000c0d0c7210 */ /* 0x000fe40007f3e0ff */
[----:B------:R-:W-:Y:S02]  /*17de0*/  IADD3 R45, P2, P3, R3, R43, R0 ;  /* 0x0000002b032d7210 */ /* 0x000fe40007b5e000 */
        /* <DEDUP_REMOVED lines=36> */
.L_x_70:
        /* <DEDUP_REMOVED lines=44> */
.L_x_72:
        /* <DEDUP_REMOVED lines=47> */
.L_x_73:
        /* <DEDUP_REMOVED lines=21> */
.L_x_71:
        /* <DEDUP_REMOVED lines=24> */
[----:B------:R-:W-:Y:S02]  /*188b0*/  IMAD.MOV.U32 R2, RZ, RZ, R15 ;  /* 0x000000ffff027224 */ /* 0x000fe400078e000f */
[----:B------:R-:W-:Y:S01]  /*188c0*/  IMAD.WIDE.U32 R12, P1, R8, R25, R16 ;  /* 0x00000019080c7225 */ /* 0x000fe20007820010 */
[----:B------:R-:W-:-:S03]  /*188d0*/  SEL R17, RZ, 0x1, P0 ;  /* 0x00000001ff117807 */ /* 0x000fc60000000000 */
[----:B------:R-:W-:-:S04]  /*188e0*/  IMAD.WIDE.U32 R14, R25, R6, RZ ;  /* 0x00000006190e7225 */ /* 0x000fc800078e00ff */
[----:B------:R-:W-:Y:S01]  /*188f0*/  IMAD.WIDE.U32.X R2, R51, R4, R2, P2 ;  /* 0x0000000433027225 */ /* 0x000fe200010e0402 */
[----:B------:R-:W-:-:S03]  /*18900*/  IADD3 RZ, P0, PT, R15, R12, RZ ;  /* 0x0000000c0fff7210 */ /* 0x000fc60007f1e0ff */
[----:B------:R-:W-:Y:S01]  /*18910*/  IMAD.X R29, RZ, RZ, RZ, P1 ;  /* 0x000000ffff1d7224 */ /* 0x000fe200008e06ff */
[----:B------:R-:W-:Y:S01]  /*18920*/  IADD3 R2, P1, PT, R17, R2, RZ ;  /* 0x0000000211027210 */ /* 0x000fe20007f3e0ff */
[----:B------:R-:W-:Y:S02]  /*18930*/  IMAD.MOV.U32 R28, RZ, RZ, R13 ;  /* 0x000000ffff1c7224 */ /* 0x000fe400078e000d */
[C---:B------:R-:W-:Y:S02]  /*18940*/  IMAD R33, R8.reuse, R55, RZ ;  /* 0x0000003708217224 */ /* 0x040fe400078e02ff */
        /* <DEDUP_REMOVED lines=8> */
[----:B------:R-:W-:-:S04]  /*189d0*/  IMAD.WIDE.U32 R16, R55, R6, RZ ;  /* 0x0000000637107225 */ /* 0x000fc800078e00ff */
[----:B------:R-:W-:Y:S02]  /*189e0*/  IMAD R32, R7, R24, R32 ;  /* 0x0000001807207224 */ /* 0x000fe400078e0220 */
[----:B------:R-:W-:-:S04]  /*189f0*/  IMAD.WIDE.U32 R12, P3, R55, R8, R12 ;  /* 0x00000008370c7225 */ /* 0x000fc8000786000c */
[----:B------:R-:W-:Y:S01]  /*18a00*/  IMAD.IADD R39, R3, 0x1, R33 ;  /* 0x0000000103277824 */ /* 0x000fe200078e0221 */
[----:B------:R-:W-:Y:S01]  /*18a10*/  IADD3 R33, P6, PT, R28, R2, RZ ;  /* 0x000000021c217210 */ /* 0x000fe20007fde0ff */
[----:B------:R-:W-:Y:S01]  /*18a20*/  IMAD.WIDE.U32 R14, R24, R7, RZ ;  /* 0x00000007180e7225 */ /* 0x000fe200078e00ff */
[----:B------:R-:W-:Y:S02]  /*18a30*/  IADD3 RZ, P5, PT, R17, R12, RZ ;  /* 0x0000000c11ff7210 */ /* 0x000fe40007fbe0ff */
[----:B------:R-:W-:Y:S01]  /*18a40*/  IADD3.X R28, PT, PT, R39, R29, R32, P6, !PT ;  /* 0x0000001d271c7210 */ /* 0x000fe200037fe420 */
[----:B------:R-:W-:-:S04]  /*18a50*/  IMAD.WIDE.U32 R18, R25, R9, RZ ;  /* 0x0000000919127225 */ /* 0x000fc800078e00ff */
[----:B------:R-:W-:-:S04]  /*18a60*/  IMAD.WIDE.U32 R56, P2, R44, R25, R56 ;  /* 0x000000192c387225 */ /* 0x000fc80007840038 */
[----:B------:R-:W-:Y:S01]  /*18a70*/  IMAD.X R3, RZ, RZ, RZ, P3 ;  /* 0x000000ffff037224 */ /* 0x000fe200018e06ff */
[----:B------:R-:W-:Y:S01]  /*18a80*/  ISETP.GE.U32.AND P3, PT, R33, R2, PT ;  /* 0x000000022100720c */ /* 0x000fe20003f66070 */
[----:B------:R-:W-:Y:S01]  /*18a90*/  IMAD.WIDE.U32 R16, R51, R7, RZ ;  /* 0x0000000733107225 */ /* 0x000fe200078e00ff */
[----:B------:R-:W-:Y:S02]  /*18aa0*/  IADD3 RZ, P4, PT, R19, R56, RZ ;  /* 0x0000003813ff7210 */ /* 0x000fe40007f9e0ff */
[----:B------:R-:W-:Y:S01]  /*18ab0*/  ISETP.GE.U32.AND.EX P3, PT, R28, R39, PT, P3 ;  /* 0x000000271c00720c */ /* 0x000fe20003f66130 */
[----:B------:R-:W-:-:S04]  /*18ac0*/  IMAD.WIDE.U32 R30, R25, R7, RZ ;  /* 0x00000007191e7225 */ /* 0x000fc800078e00ff */
[----:B------:R-:W-:-:S04]  /*18ad0*/  IMAD.WIDE.U32 R14, P1, R42, R25, R14 ;  /* 0x000000192a0e7225 */ /* 0x000fc8000782000e */
[-C--:B------:R-:W-:Y:S01]  /*18ae0*/  IMAD R12, R4, R53.reuse, RZ ;  /* 0x00000035040c7224 */ /* 0x080fe200078e02ff */
[----:B------:R-:W-:Y:S01]  /*18af0*/  IADD3 RZ, P0, PT, R31, R14, RZ ;  /* 0x0000000e1fff7210 */ /* 0x000fe20007f1e0ff */
[----:B------:R-:W-:Y:S01]  /*18b00*/  IMAD.WIDE.U32 R18, R5, R53, RZ ;  /* 0x0000003505127225 */ /* 0x000fe200078e00ff */
[----:B------:R-:W-:-:S03]  /*18b10*/  SEL R31, RZ, 0x1, P3 ;  /* 0x00000001ff1f7807 */ /* 0x000fc60001800000 */
[----:B------:R-:W-:Y:S01]  /*18b20*/  IMAD R29, R50, R5, R12 ;  /* 0x00000005321d7224 */ /* 0x000fe200078e020c */
[----:B------:R-:W-:Y:S01]  /*18b30*/  IADD3 R54, P3, PT, R33, R18, RZ ;  /* 0x0000001221367210 */ /* 0x000fe20007f7e0ff */
[----:B------:R-:W-:Y:S02]  /*18b40*/  IMAD.MOV.U32 R2, RZ, RZ, R13 ;  /* 0x000000ffff027224 */ /* 0x000fe400078e000d */
[----:B------:R-:W-:-:S04]  /*18b50*/  IMAD.WIDE.U32 R12, R55, R7, RZ ;  /* 0x00000007370c7225 */ /* 0x000fc800078e00ff */
[----:B------:R-:W-:-:S04]  /*18b60*/  IMAD.WIDE.U32 R16, P6, R55, R42, R16 ;  /* 0x0000002a37107225 */ /* 0x000fc800078c0010 */
[----:B------:R-:W-:Y:S02]  /*18b70*/  IMAD.IADD R29, R19, 0x1, R29 ;  /* 0x00000001131d7824 */ /* 0x000fe400078e021d */
[----:B------:R-:W-:Y:S01]  /*18b80*/  IMAD.WIDE.U32.X R2, R51, R8, R2, P5 ;  /* 0x0000000833027225 */ /* 0x000fe200028e0402 */
[----:B------:R-:W-:-:S03]  /*18b90*/  IADD3 RZ, P5, PT, R13, R16, RZ ;  /* 0x000000100dff7210 */ /* 0x000fc60007fbe0ff */
[----:B------:R-:W-:Y:S01]  /*18ba0*/  IMAD.X R13, RZ, RZ, RZ, P1 ;  /* 0x000000ffff0d7224 */ /* 0x000fe200008e06ff */
[----:B------:R-:W-:Y:S01]  /*18bb0*/  ISETP.GE.U32.AND P1, PT, R54, R18, PT ;  /* 0x000000123600720c */ /* 0x000fe20003f26070 */
[----:B------:R-:W-:Y:S01]  /*18bc0*/  IMAD.X R56, R29, 0x1, R28, P3 ;  /* 0x000000011d387824 */ /* 0x000fe200018e061c */
[----:B------:R-:W-:Y:S01]  /*18bd0*/  IADD3 R2, P3, PT, R31, R2, RZ ;  /* 0x000000021f027210 */ /* 0x000fe20007f7e0ff */
[----:B------:R-:W-:-:S03]  /*18be0*/  IMAD.WIDE.U32 R18, R50, R5, RZ ;  /* 0x0000000532127225 */ /* 0x000fc600078e00ff */
[----:B------:R-:W-:Y:S01]  /*18bf0*/  ISETP.GE.U32.AND.EX P1, PT, R56, R29, PT, P1 ;  /* 0x0000001d3800720c */ /* 0x000fe20003f26110 */
[----:B------:R-:W-:Y:S02]  /*18c00*/  IMAD.X R3, RZ, RZ, R3, P3 ;  /* 0x000000ffff037224 */ /* 0x000fe400018e0603 */
[----:B------:R-:W-:Y:S01]  /*18c10*/  IMAD.WIDE.U32 R18, P3, R53, R4, R18 ;  /* 0x0000000435127225 */ /* 0x000fe20007860012 */
[----:B------:R-:W-:-:S03]  /*18c20*/  SEL R33, RZ, 0x1, P1 ;  /* 0x00000001ff217807 */ /* 0x000fc60000800000 */
[----:B------:R-:W-:-:S04]  /*18c30*/  IMAD.WIDE.U32 R28, R53, R5, RZ ;  /* 0x00000005351c7225 */ /* 0x000fc800078e00ff */
[----:B------:R-:W-:Y:S01]  /*18c40*/  IMAD.MOV.U32 R12, RZ, RZ, R15 ;  /* 0x000000ffff0c7224 */ /* 0x000fe200078e000f */
[----:B------:R-:W-:Y:S01]  /*18c50*/  IADD3 RZ, P1, PT, R29, R18, RZ ;  /* 0x000000121dff7210 */ /* 0x000fe20007f3e0ff */
[----:B------:R-:W-:-:S04]  /*18c60*/  IMAD.WIDE.U32 R40, R51, R9, RZ ;  /* 0x0000000933287225 */ /* 0x000fc800078e00ff */
[----:B------:R-:W-:-:S04]  /*18c70*/  IMAD.WIDE.U32.X R12, R42, R24, R12, P0 ;  /* 0x000000182a0c7225 */ /* 0x000fc800000e040c */
[----:B------:R-:W-:Y:S02]  /*18c80*/  IMAD.X R15, RZ, RZ, RZ, P3 ;  /* 0x000000ffff0f7224 */ /* 0x000fe400018e06ff */
[----:B------:R-:W-:Y:S02]  /*18c90*/  IMAD.MOV.U32 R14, RZ, RZ, R19 ;  /* 0x000000ffff0e7224 */ /* 0x000fe400078e0013 */
[----:B------:R-:W-:-:S04]  /*18ca0*/  IMAD.WIDE.U32 R30, R55, R9, RZ ;  /* 0x00000009371e7225 */ /* 0x000fc800078e00ff */
[----:B------:R-:W-:-:S04]  /*18cb0*/  IMAD.WIDE.U32 R40, P0, R55, R44, R40 ;  /* 0x0000002c37287225 */ /* 0x000fc80007800028 */
[----:B------:R-:W-:Y:S01]  /*18cc0*/  IMAD R18, R42, R55, RZ ;  /* 0x000000372a127224 */ /* 0x000fe200078e02ff */
[----:B------:R-:W-:Y:S01]  /*18cd0*/  IADD3 RZ, P3, PT, R31, R40, RZ ;  /* 0x000000281fff7210 */ /* 0x000fe20007f7e0ff */
[----:B------:R-:W-:-:S04]  /*18ce0*/  IMAD.WIDE.U32.X R14, R50, R4, R14, P1 ;  /* 0x00000004320e7225 */ /* 0x000fc800008e040e */
[----:B------:R-:W-:Y:S02]  /*18cf0*/  IMAD R16, R44, R25, RZ ;  /* 0x000000192c107224 */ /* 0x000fe400078e02ff */
[-C--:B------:R-:W-:Y:S02]  /*18d00*/  IMAD R29, R51, R7.reuse, R18 ;  /* 0x00000007331d7224 */ /* 0x080fe400078e0212 */
[----:B------:R-:W-:-:S04]  /*18d10*/  IMAD.WIDE.U32 R2, R55, R7, R2 ;  /* 0x0000000737027225 */ /* 0x000fc800078e0002 */
[----:B------:R-:W-:-:S04]  /*18d20*/  IMAD.WIDE.U32 R12, R9, R25, R12 ;  /* 0x00000019090c7225 */ /* 0x000fc800078e000c */
[----:B------:R-:W-:Y:S01]  /*18d30*/  IMAD.X R31, RZ, RZ, RZ, P6 ;  /* 0x000000ffff1f7224 */ /* 0x000fe200030e06ff */
[----:B------:R-:W-:Y:S01]  /*18d40*/  IADD3 R14, P6, PT, R33, R14, RZ ;  /* 0x0000000e210e7210 */ /* 0x000fe20007fde0ff */
[----:B------:R-:W-:Y:S01]  /*18d50*/  IMAD R16, R9, R24, R16 ;  /* 0x0000001809107224 */ /* 0x000fe200078e0210 */
[----:B------:R-:W-:Y:S01]  /*18d60*/  IADD3 R33, P1, PT, R12, R2, RZ ;  /* 0x000000020c217210 */ /* 0x000fe20007f3e0ff */
[----:B------:R-:W-:Y:S02]  /*18d70*/  IMAD.IADD R29, R3, 0x1, R29 ;  /* 0x00000001031d7824 */ /* 0x000fe400078e021d */
[----:B------:R-:W-:-:S03]  /*18d80*/  IMAD.WIDE.U32 R18, R50, R6, RZ ;  /* 0x0000000632127225 */ /* 0x000fc600078e00ff */
[----:B------:R-:W-:Y:S01]  /*18d90*/  IADD3.X R32, PT, PT, R29, R13, R16, P1, !PT ;  /* 0x0000000d1d207210 */ /* 0x000fe20000ffe410 */
[----:B------:R-:W-:Y:S01]  /*18da0*/  IMAD.X R15, RZ, RZ, R15, P6 ;  /* 0x000000ffff0f7224 */ /* 0x000fe200030e060f */
[----:B------:R-:W-:Y:S01]  /*18db0*/  ISETP.GE.U32.AND P6, PT, R33, R2, PT ;  /* 0x000000022100720c */ /* 0x000fe20003fc6070 */
[----:B------:R-:W-:-:S03]  /*18dc0*/  IMAD.WIDE.U32 R2, R50, R7, RZ ;  /* 0x0000000732027225 */ /* 0x000fc600078e00ff */
[----:B------:R-:W-:Y:S01]  /*18dd0*/  ISETP.GE.U32.AND.EX P6, PT, R32, R29, PT, P6 ;  /* 0x0000001d2000720c */ /* 0x000fe20003fc6160 */
[----:B------:R-:W-:-:S04]  /*18de0*/  IMAD.WIDE.U32 R18, P1, R53, R8, R18 ;  /* 0x0000000835127225 */ /* 0x000fc80007820012 */
[----:B------:R-:W-:-:S04]  /*18df0*/  IMAD.WIDE.U32 R28, R53, R6, RZ ;  /* 0x00000006351c7225 */ /* 0x000fc800078e00ff */
[----:B------:R-:W-:Y:S02]  /*18e00*/  IMAD.MOV.U32 R30, RZ, RZ, R17 ;  /* 0x000000ffff1e7224 */ /* 0x000fe400078e0011 */
[----:B------:R-:W-:Y:S02]  /*18e10*/  IMAD.X R47, RZ, RZ, RZ, P2 ;  /* 0x000000ffff2f7224 */ /* 0x000fe400010e06ff */
[----:B------:R-:W-:-:S04]  /*18e20*/  IMAD.WIDE.U32 R12, R53, R7, RZ ;  /* 0x00000007350c7225 */ /* 0x000fc800078e00ff */
[----:B------:R-:W-:-:S04]  /*18e30*/  IMAD.WIDE.U32 R2, P2, R53, R42, R2 ;  /* 0x0000002a35027225 */ /* 0x000fc80007840002 */
[----:B------:R-:W-:Y:S01]  /*18e40*/  IMAD.X R17, RZ, RZ, RZ, P1 ;  /* 0x000000ffff117224 */ /* 0x000fe200008e06ff */
[----:B------:R-:W-:Y:S01]  /*18e50*/  IADD3 RZ, P1, PT, R29, R18, RZ ;  /* 0x000000121dff7210 */ /* 0x000fe20007f3e0ff */
[----:B------:R-:W-:Y:S01]  /*18e60*/  IMAD.WIDE.U32.X R30, R51, R42, R30, P5 ;  /* 0x0000002a331e7225 */ /* 0x000fe200028e041e */
[----:B------:R-:W-:Y:S02]  /*18e70*/  SEL R29, RZ, 0x1, P6 ;  /* 0x00000001ff1d7807 */ /* 0x000fe40003000000 */
[----:B------:R-:W-:Y:S01]  /*18e80*/  IADD3 RZ, P5, PT, R13, R2, RZ ;  /* 0x000000020dff7210 */ /* 0x000fe20007fbe0ff */
[----:B------:R-:W-:Y:S01]  /*18e90*/  IMAD R13, R8, R53, RZ ;  /* 0x00000035080d7224 */ /* 0x000fe200078e02ff */
[----:B------:R-:W-:Y:S01]  /*18ea0*/  IADD3 R12, P6, PT, R29, R30, RZ ;  /* 0x0000001e1d0c7210 */ /* 0x000fe20007fde0ff */
[----:B------:R-:W-:-:S04]  /*18eb0*/  IMAD.WIDE.U32 R14, R53, R6, R14 ;  /* 0x00000006350e7225 */ /* 0x000fc800078e000e */
[----:B------:R-:W-:Y:S02]  /*18ec0*/  IMAD R29, R50, R6, R13 ;  /* 0x00000006321d7224 */ /* 0x000fe400078e020d */
[----:B------:R-:W-:Y:S01]  /*18ed0*/  IMAD.X R13, RZ, RZ, R31, P6 ;  /* 0x000000ffff0d7224 */ /* 0x000fe200030e061f */
[----:B------:R-:W-:Y:S01]  /*18ee0*/  IADD3 R33, P6, PT, R33, R14, RZ ;  /* 0x0000000e21217210 */ /* 0x000fe20007fde0ff */
[-C--:B------:R-:W-:Y:S02]  /*18ef0*/  IMAD R2, R4, R52.reuse, RZ ;  /* 0x0000003404027224 */ /* 0x080fe400078e02ff */
[----:B------:R-:W-:Y:S02]  /*18f00*/  IMAD.IADD R31, R15, 0x1, R29 ;  /* 0x000000010f1f7824 */ /* 0x000fe400078e021d */
[----:B------:R-:W-:Y:S02]  /*18f10*/  IMAD.MOV.U32 R16, RZ, RZ, R19 ;  /* 0x000000ffff107224 */ /* 0x000fe400078e0013 */
[----:B------:R-:W-:-:S04]  /*18f20*/  IMAD.WIDE.U32 R18, R5, R52, RZ ;  /* 0x0000003405127225 */ /* 0x000fc800078e00ff */
[----:B------:R-:W-:Y:S02]  /*18f30*/  IMAD R39, R49, R5, R2 ;  /* 0x0000000531277224 */ /* 0x000fe400078e0202 */
[----:B------:R-:W-:Y:S01]  /*18f40*/  IMAD.X R15, RZ, RZ, RZ, P0 ;  /* 0x000000ffff0f7224 */ /* 0x000fe200000e06ff */
[----:B------:R-:W-:Y:S01]  /*18f50*/  ISETP.GE.U32.AND P0, PT, R33, R14, PT ;  /* 0x0000000e2100720c */ /* 0x000fe20003f06070 */
[----:B------:R-:W-:Y:S01]  /*18f60*/  IMAD.X R40, R31, 0x1, R32, P6 ;  /* 0x000000011f287824 */ /* 0x000fe200030e0620 */
[----:B------:R-:W-:Y:S01]  /*18f70*/  IADD3 R2, P6, PT, R33, R18, RZ ;  /* 0x0000001221027210 */ /* 0x000fe20007fde0ff */
[----:B------:R-:W-:-:S03]  /*18f80*/  IMAD.WIDE.U32 R28, R49, R6, RZ ;  /* 0x00000006311c7225 */ /* 0x000fc600078e00ff */
[----:B------:R-:W-:Y:S01]  /*18f90*/  ISETP.GE.U32.AND.EX P0, PT, R40, R31, PT, P0 ;  /* 0x0000001f2800720c */ /* 0x000fe20003f06100 */
[----:B------:R-:W-:Y:S02]  /*18fa0*/  IMAD.IADD R39, R19, 0x1, R39 ;  /* 0x0000000113277824 */ /* 0x000fe400078e0227 */
[----:B------:R-:W-:Y:S01]  /*18fb0*/  IMAD.X R19, RZ, RZ, RZ, P2 ;  /* 0x000000ffff137224 */ /* 0x000fe200010e06ff */
[----:B------:R-:W-:Y:S01]  /*18fc0*/  SEL R65, RZ, 0x1, P0 ;  /* 0x00000001ff417807 */ /* 0x000fe20000000000 */
[----:B------:R-:W-:-:S04]  /*18fd0*/  IMAD.WIDE.U32 R32, R52, R6, RZ ;  /* 0x0000000634207225 */ /* 0x000fc800078e00ff */
[----:B------:R-:W-:-:S04]  /*18fe0*/  IMAD.WIDE.U32 R30, R49, R5, RZ ;  /* 0x00000005311e7225 */ /* 0x000fc800078e00ff */
[----:B------:R-:W-:-:S04]  /*18ff0*/  IMAD.WIDE.U32 R28, P2, R52, R8, R28 ;  /* 0x00000008341c7225 */ /* 0x000fc8000784001c */
[----:B------:R-:W-:Y:S01]  /*19000*/  IMAD.WIDE.U32.X R16, R50, R8, R16, P1 ;  /* 0x0000000832107225 */ /* 0x000fe200008e0410 */
[----:B------:R-:W-:Y:S02]  /*19010*/  ISETP.GE.U32.AND P1, PT, R2, R18, PT ;  /* 0x000000120200720c */ /* 0x000fe40003f26070 */
[----:B------:R-:W-:Y:S01]  /*19020*/  IADD3 RZ, P0, PT, R33, R28, RZ ;  /* 0x0000001c21ff7210 */ /* 0x000fe20007f1e0ff */
[----:B------:R-:W-:Y:S02]  /*19030*/  IMAD.X R40, R39, 0x1, R40, P6 ;  /* 0x0000000127287824 */ /* 0x000fe400030e0628 */
[----:B------:R-:W-:-:S03]  /*19040*/  IMAD.WIDE.U32 R30, P6, R52, R4, R30 ;  /* 0x00000004341e7225 */ /* 0x000fc600078c001e */
[----:B------:R-:W-:Y:S01]  /*19050*/  ISETP.GE.U32.AND.EX P1, PT, R40, R39, PT, P1 ;  /* 0x000000272800720c */ /* 0x000fe20003f26110 */
[----:B------:R-:W-:-:S04]  /*19060*/  IMAD.WIDE.U32 R32, R52, R5, RZ ;  /* 0x0000000534207225 */ /* 0x000fc800078e00ff */
[----:B------:R-:W-:Y:S01]  /*19070*/  IMAD.X R39, RZ, RZ, RZ, P6 ;  /* 0x000000ffff277224 */ /* 0x000fe200030e06ff */
[----:B------:R-:W-:Y:S01]  /*19080*/  IADD3 RZ, P6, PT, R33, R30, RZ ;  /* 0x0000001e21ff7210 */ /* 0x000fe20007fde0ff */
[----:B------:R-:W-:Y:S01]  /*19090*/  IMAD.MOV.U32 R38, RZ, RZ, R31 ;  /* 0x000000ffff267224 */ /* 0x000fe200078e001f */
[----:B------:R-:W-:Y:S01]  /*190a0*/  SEL R31, RZ, 0x1, P1 ;  /* 0x00000001ff1f7807 */ /* 0x000fe20000800000 */
[----:B------:R-:W-:Y:S01]  /*190b0*/  IMAD.MOV.U32 R46, RZ, RZ, R57 ;  /* 0x000000ffff2e7224 */ /* 0x000fe200078e0039 */
[----:B------:R-:W-:Y:S01]  /*190c0*/  IADD3 R16, P1, PT, R65, R16, RZ ;  /* 0x0000001041107210 */ /* 0x000fe20007f3e0ff */
[----:B------:R-:W-:-:S04]  /*190d0*/  IMAD.WIDE.U32.X R38, R49, R4, R38, P6 ;  /* 0x0000000431267225 */ /* 0x000fc800030e0426 */
[----:B------:R-:W-:Y:S01]  /*190e0*/  IMAD.X R17, RZ, RZ, R17, P1 ;  /* 0x000000ffff117224 */ /* 0x000fe200008e0611 */
[----:B------:R-:W-:Y:S01]  /*190f0*/  IADD3 R30, P1, PT, R31, R38, RZ ;  /* 0x000000261f1e7210 */ /* 0x000fe20007f3e0ff */
[----:B------:R-:W-:Y:S02]  /*19100*/  IMAD R28, R44, R55, RZ ;  /* 0x000000372c1c7224 */ /* 0x000fe400078e02ff */
[----:B------:R-:W-:-:S04]  /*19110*/  IMAD.WIDE.U32 R12, R55, R9, R12 ;  /* 0x00000009370c7225 */ /* 0x000fc800078e000c */
[----:B------:R-:W-:-:S04]  /*19120*/  IMAD.WIDE.U32.X R46, R44, R24, R46, P4 ;  /* 0x000000182c2e7225 */ /* 0x000fc800020e042e */
[----:B------:R-:W-:Y:S02]  /*19130*/  IMAD.MOV.U32 R14, RZ, RZ, R41 ;  /* 0x000000ffff0e7224 */ /* 0x000fe400078e0029 */
[----:B------:R-:W-:Y:S02]  /*19140*/  IMAD.MOV.U32 R18, RZ, RZ, R3 ;  /* 0x000000ffff127224 */ /* 0x000fe400078e0003 */
[----:B------:R-:W-:Y:S02]  /*19150*/  IMAD R3, R42, R53, RZ ;  /* 0x000000352a037224 */ /* 0x000fe400078e02ff */
[----:B------:R-:W-:Y:S02]  /*19160*/  IMAD R41, R51, R9, R28 ;  /* 0x0000000933297224 */ /* 0x000fe400078e021c */
[----:B------:R-:W-:Y:S01]  /*19170*/  IMAD.X R31, RZ, RZ, R39, P1 ;  /* 0x000000ffff1f7224 */ /* 0x000fe200008e0627 */
[----:B------:R-:W-:Y:S01]  /*19180*/  IADD3 R39, P1, PT, R46, R12, RZ ;  /* 0x0000000c2e277210 */ /* 0x000fe20007f3e0ff */
[----:B------:R-:W-:-:S04]  /*19190*/  IMAD.WIDE.U32 R16, R53, R7, R16 ;  /* 0x0000000735107225 */ /* 0x000fc800078e0010 */
[----:B------:R-:W-:Y:S02]  /*191a0*/  IMAD R55, R50, R7, R3 ;  /* 0x0000000732377224 */ /* 0x000fe400078e0203 */
[----:B------:R-:W-:Y:S02]  /*191b0*/  IMAD.IADD R41, R13, 0x1, R41 ;  /* 0x000000010d297824 */ /* 0x000fe400078e0229 */
[----:B------:R-:W-:Y:S01]  /*191c0*/  IMAD.X R33, RZ, RZ, RZ, P2 ;  /* 0x000000ffff217224 */ /* 0x000fe200010e06ff */
[----:B------:R-:W-:Y:S01]  /*191d0*/  IADD3 R3, P2, PT, R39, R16, RZ ;  /* 0x0000001027037210 */ /* 0x000fe20007f5e0ff */
[----:B------:R-:W-:Y:S02]  /*191e0*/  IMAD R32, R8, R52, RZ ;  /* 0x0000003408207224 */ /* 0x000fe400078e02ff */
[----:B------:R-:W-:Y:S01]  /*191f0*/  IMAD.X R46, R41, 0x1, R47, P1 ;  /* 0x00000001292e7824 */ /* 0x000fe200008e062f */
[----:B------:R-:W-:Y:S01]  /*19200*/  ISETP.GE.U32.AND P1, PT, R3, R16, PT ;  /* 0x000000100300720c */ /* 0x000fe20003f26070 */
[----:B------:R-:W-:-:S02]  /*19210*/  IMAD.IADD R17, R17, 0x1, R55 ;  /* 0x0000000111117824 */ /* 0x000fc400078e0237 */
[-C--:B------:R-:W-:Y:S02]  /*19220*/  IMAD R57, R49, R6.reuse, R32 ;  /* 0x0000000631397224 */ /* 0x080fe400078e0220 */
[----:B------:R-:W-:-:S04]  /*19230*/  IMAD.WIDE.U32 R30, R52, R6, R30 ;  /* 0x00000006341e7225 */ /* 0x000fc800078e001e */
[----:B------:R-:W-:Y:S02]  /*19240*/  IMAD.MOV.U32 R32, RZ, RZ, R29 ;  /* 0x000000ffff207224 */ /* 0x000fe400078e001d */
[----:B------:R-:W-:Y:S01]  /*19250*/  IMAD.X R13, R17, 0x1, R46, P2 ;  /* 0x00000001110d7824 */ /* 0x000fe200010e062e */
[----:B------:R-:W-:Y:S01]  /*19260*/  IADD3 R29, P2, PT, R3, R30, RZ ;  /* 0x0000001e031d7210 */ /* 0x000fe20007f5e0ff */
[----:B------:R-:W-:-:S03]  /*19270*/  IMAD.WIDE.U32.X R32, R49, R8, R32, P0 ;  /* 0x0000000831207225 */ /* 0x000fc600000e0420 */
[----:B------:R-:W-:Y:S01]  /*19280*/  ISETP.GE.U32.AND.EX P0, PT, R13, R17, PT, P1 ;  /* 0x000000110d00720c */ /* 0x000fe20003f06110 */
[----:B------:R-:W-:Y:S01]  /*19290*/  IMAD.IADD R6, R31, 0x1, R57 ;  /* 0x000000011f067824 */ /* 0x000fe200078e0239 */
[----:B------:R-:W-:Y:S01]  /*192a0*/  ISETP.GE.U32.AND P1, PT, R39, R12, PT ;  /* 0x0000000c2700720c */ /* 0x000fe20003f26070 */
[----:B------:R-:W-:Y:S01]  /*192b0*/  IMAD.WIDE.U32.X R18, R50, R42, R18, P5 ;  /* 0x0000002a32127225 */ /* 0x000fe200028e0412 */
[----:B------:R-:W-:Y:S02]  /*192c0*/  SEL R17, RZ, 0x1, P0 ;  /* 0x00000001ff117807 */ /* 0x000fe40000000000 */
[----:B------:R-:W-:Y:S01]  /*192d0*/  ISETP.GE.U32.AND.EX P0, PT, R46, R41, PT, P1 ;  /* 0x000000292e00720c */ /* 0x000fe20003f06110 */
[----:B------:R-:W-:Y:S01]  /*192e0*/  IMAD.X R3, R6, 0x1, R13, P2 ;  /* 0x0000000106037824 */ /* 0x000fe200010e060d */
[----:B------:R-:W-:Y:S01]  /*192f0*/  ISETP.GE.U32.AND P1, PT, R29, R30, PT ;  /* 0x0000001e1d00720c */ /* 0x000fe20003f26070 */
[----:B------:R-:W-:Y:S01]  /*19300*/  IMAD.WIDE.U32.X R14, R51, R44, R14, P3 ;  /* 0x0000002c330e7225 */ /* 0x000fe200018e040e */
[----:B------:R-:W-:-:S02]  /*19310*/  IADD3 R16, P3, PT, R17, R18, RZ ;  /* 0x0000001211107210 */ /* 0x000fc40007f7e0ff */
[----:B------:R-:W-:Y:S01]  /*19320*/  ISETP.GE.U32.AND.EX P1, PT, R3, R6, PT, P1 ;  /* 0x000000060300720c */ /* 0x000fe20003f26110 */
[----:B------:R-:W-:Y:S01]  /*19330*/  IMAD.WIDE.U32 R12, R29, 0x3d1, RZ ;  /* 0x000003d11d0c7825 */ /* 0x000fe200078e00ff */
[----:B------:R-:W-:-:S03]  /*19340*/  SEL R41, RZ, 0x1, P0 ;  /* 0x00000001ff297807 */ /* 0x000fc60000000000 */
[----:B------:R-:W-:Y:S01]  /*19350*/  IMAD R39, R3, 0x3d1, RZ ;  /* 0x000003d103277824 */ /* 0x000fe200078e02ff */
[----:B------:R-:W-:Y:S01]  /*19360*/  ISETP.GE.U32.AND P2, PT, R12, RZ, PT ;  /* 0x000000ff0c00720c */ /* 0x000fe20003f46070 */
[----:B------:R-:W-:Y:S02]  /*19370*/  IMAD R6, R44, R53, RZ ;  /* 0x000000352c067224 */ /* 0x000fe400078e02ff */
[----:B------:R-:W-:Y:S01]  /*19380*/  IMAD.X R17, RZ, RZ, R19, P3 ;  /* 0x000000ffff117224 */ /* 0x000fe200018e0613 */
[----:B------:R-:W-:Y:S01]  /*19390*/  IADD3 R8, PT, PT, R13, R29, R39 ;  /* 0x0000001d0d087210 */ /* 0x000fe20007ffe027 */
[-C--:B------:R-:W-:Y:S01]  /*193a0*/  IMAD R51, R50, R9.reuse, R6 ;  /* 0x0000000932337224 */ /* 0x080fe200078e0206 */
[----:B------:R-:W-:Y:S01]  /*193b0*/  SEL R19, RZ, 0x1, P1 ;  /* 0x00000001ff137807 */ /* 0x000fe20000800000 */
[----:B------:R-:W-:Y:S01]  /*193c0*/  IMAD.WIDE.U32 R16, R53, R9, R16 ;  /* 0x0000000935107225 */ /* 0x000fe200078e0010 */
[----:B------:R-:W-:Y:S02]  /*193d0*/  ISETP.GE.U32.AND.EX P2, PT, R8, R29, PT, P2 ;  /* 0x0000001d0800720c */ /* 0x000fe40003f46120 */
[----:B------:R-:W-:Y:S01]  /*193e0*/  IADD3 R18, P0, PT, R19, R32, RZ ;  /* 0x0000002013127210 */ /* 0x000fe20007f1e0ff */
[----:B------:R-:W-:Y:S01]  /*193f0*/  IMAD R4, R4, R25, RZ ;  /* 0x0000001904047224 */ /* 0x000fe200078e02ff */
[----:B------:R-:W-:Y:S01]  /*19400*/  SEL R47, RZ, 0x1, P2 ;  /* 0x00000001ff2f7807 */ /* 0x000fe20001000000 */
[----:B------:R-:W-:Y:S01]  /*19410*/  IMAD.WIDE.U32 R28, R50, R9, RZ ;  /* 0x00000009321c7225 */ /* 0x000fe200078e00ff */
[----:B------:R-:W-:-:S02]  /*19420*/  IADD3 R41, P1, P2, R16, R14, R41 ;  /* 0x0000000e10297210 */ /* 0x000fc40007a3e029 */
[----:B------:R-:W-:Y:S01]  /*19430*/  IADD3 R31, P3, PT, R47, R12, RZ ;  /* 0x0000000c2f1f7210 */ /* 0x000fe20007f7e0ff */
[----:B------:R-:W-:Y:S02]  /*19440*/  IMAD.IADD R17, R17, 0x1, R51 ;  /* 0x0000000111117824 */ /* 0x000fe400078e0233 */
[----:B------:R-:W-:Y:S02]  /*19450*/  IMAD R6, R42, R52, RZ ;  /* 0x000000342a067224 */ /* 0x000fe400078e02ff */
[----:B------:R-:W-:Y:S01]  /*19460*/  IMAD.X R19, RZ, RZ, R33, P0 ;  /* 0x000000ffff137224 */ /* 0x000fe200000e0621 */
[----:B------:R-:W-:Y:S01]  /*19470*/  ISETP.GT.U32.AND P0, PT, R31, R12, PT ;  /* 0x0000000c1f00720c */ /* 0x000fe20003f04070 */
[----:B------:R-:W-:Y:S01]  /*19480*/  IMAD R24, R5, R24, R4 ;  /* 0x0000001805187224 */ /* 0x000fe200078e0204 */
[----:B------:R-:W-:Y:S01]  /*19490*/  IADD3.X R4, PT, PT, R17, R15, RZ, P1, P2 ;  /* 0x0000000f11047210 */ /* 0x000fe20000fe44ff */
[----:B------:R-:W-:Y:S02]  /*194a0*/  IMAD R51, R49, R7, R6 ;  /* 0x0000000731337224 */ /* 0x000fe400078e0206 */
[----:B------:R-:W-:-:S04]  /*194b0*/  IMAD.WIDE.U32 R14, P4, R53, R44, R28 ;  /* 0x0000002c350e7225 */ /* 0x000fc8000788001c */
[----:B------:R-:W-:Y:S02]  /*194c0*/  IMAD.IADD R6, R13, 0x1, R39 ;  /* 0x000000010d067824 */ /* 0x000fe400078e0227 */
[----:B------:R-:W-:-:S04]  /*194d0*/  IMAD.WIDE.U32 R28, R49, R7, RZ ;  /* 0x00000007311c7225 */ /* 0x000fc800078e00ff */
[----:B------:R-:W-:-:S04]  /*194e0*/  IMAD.WIDE.U32 R18, R52, R7, R18 ;  /* 0x0000000734127225 */ /* 0x000fc800078e0012 */
[----:B------:R-:W-:-:S04]  /*194f0*/  IMAD.WIDE.U32 R38, R52, R7, RZ ;  /* 0x0000000734267225 */ /* 0x000fc800078e00ff */
[----:B------:R-:W-:Y:S02]  /*19500*/  IMAD.MOV.U32 R7, RZ, RZ, RZ ;  /* 0x000000ffff077224 */ /* 0x000fe400078e00ff */
[----:B------:R-:W-:Y:S02]  /*19510*/  IMAD.MOV.U32 R13, RZ, RZ, RZ ;  /* 0x000000ffff0d7224 */ /* 0x000fe400078e00ff */
[----:B------:R-:W-:-:S04]  /*19520*/  IMAD.WIDE.U32 R32, R3, 0x3d1, R6 ;  /* 0x000003d103207825 */ /* 0x000fc800078e0006 */
[----:B------:R-:W-:Y:S02]  /*19530*/  IMAD.X R7, RZ, RZ, R6, P3 ;  /* 0x000000ffff077224 */ /* 0x000fe400018e0606 */
[----:B------:R-:W-:Y:S01]  /*19540*/  IMAD.IADD R6, R19, 0x1, R51 ;  /* 0x0000000113067824 */ /* 0x000fe200078e0233 */
[----:B------:R-:W-:Y:S01]  /*19550*/  IADD3 R51, P3, PT, R41, R18, RZ ;  /* 0x0000001229337210 */ /* 0x000fe20007f7e0ff */
[----:B------:R-:W-:Y:S01]  /*19560*/  IMAD.WIDE.U32 R28, P1, R52, R42, R28 ;  /* 0x0000002a341c7225 */ /* 0x000fe2000782001c */
[----:B------:R-:W-:-:S03]  /*19570*/  ISETP.GT.U32.AND.EX P0, PT, R7, R8, PT, P0 ;  /* 0x000000080700720c */ /* 0x000fc60003f04100 */
[----:B------:R-:W-:-:S04]  /*19580*/  IMAD.WIDE.U32 R30, R53, R9, RZ ;  /* 0x00000009351e7225 */ /* 0x000fc800078e00ff */
[----:B------:R-:W-:Y:S01]  /*19590*/  IMAD.IADD R33, R33, 0x1, R13 ;  /* 0x0000000121217824 */ /* 0x000fe200078e020d */
[----:B------:R-:W-:Y:S01]  /*195a0*/  IADD3 RZ, P2, PT, R31, R14, RZ ;  /* 0x0000000e1fff7210 */ /* 0x000fe20007f5e0ff */
[----:B------:R-:W-:Y:S01]  /*195b0*/  IMAD.X R13, R6, 0x1, R4, P3 ;  /* 0x00000001060d7824 */ /* 0x000fe200018e0604 */
[----:B------:R-:W-:Y:S01]  /*195c0*/  IADD3 RZ, P3, PT, R39, R28, RZ ;  /* 0x0000001c27ff7210 */ /* 0x000fe20007f7e0ff */
[----:B------:R-:W-:Y:S01]  /*195d0*/  IMAD.WIDE.U32 R32, R51, 0x3d1, R32 ;  /* 0x000003d133207825 */ /* 0x000fe200078e0020 */
[----:B------:R-:W-:Y:S02]  /*195e0*/  SEL R28, R47, 0x1, !P0 ;  /* 0x000000012f1c7807 */ /* 0x000fe40004000000 */
[----:B------:R-:W-:Y:S01]  /*195f0*/  ISETP.GE.U32.AND P0, PT, R51, R18, PT ;  /* 0x000000123300720c */ /* 0x000fe20003f06070 */
[----:B------:R-:W-:Y:S02]  /*19600*/  IMAD R31, R13, 0x3d1, RZ ;  /* 0x000003d10d1f7824 */ /* 0x000fe400078e02ff */
[----:B------:R-:W-:Y:S01]  /*19610*/  IMAD.X R19, RZ, RZ, RZ, P4 ;  /* 0x000000ffff137224 */ /* 0x000fe200020e06ff */
[-C--:B------:R-:W-:Y:S01]  /*19620*/  IADD3 R28, P4, P5, R32, R3.reuse, R28 ;  /* 0x00000003201c7210 */ /* 0x080fe20007d9e01c */
[----:B------:R-:W-:Y:S01]  /*19630*/  IMAD.IADD R14, R33, 0x1, R31 ;  /* 0x00000001210e7824 */ /* 0x000fe200078e021f */
[----:B------:R-:W-:Y:S01]  /*19640*/  ISETP.GE.U32.AND.EX P0, PT, R13, R6, PT, P0 ;  /* 0x000000060d00720c */ /* 0x000fe20003f06100 */
[----:B------:R-:W-:Y:S01]  /*19650*/  IMAD.X R7, RZ, RZ, RZ, P1 ;  /* 0x000000ffff077224 */ /* 0x000fe200008e06ff */
[----:B------:R-:W-:Y:S01]  /*19660*/  ISETP.GE.U32.AND P1, PT, R28, R3, PT ;  /* 0x000000031c00720c */ /* 0x000fe20003f26070 */
[----:B------:R-:W-:Y:S01]  /*19670*/  IMAD.MOV.U32 R6, RZ, RZ, R29 ;  /* 0x000000ffff067224 */ /* 0x000fe200078e001d */
[-C--:B------:R-:W-:Y:S01]  /*19680*/  IADD3.X R3, PT, PT, R14, R51.reuse, RZ, P4, P5 ;  /* 0x000000330e037210 */ /* 0x080fe200027ea4ff */
[----:B------:R-:W-:Y:S01]  /*19690*/  IMAD.MOV.U32 R18, RZ, RZ, R15 ;  /* 0x000000ffff127224 */ /* 0x000fe200078e000f */
[----:B------:R-:W-:Y:S01]  /*196a0*/  SEL R15, RZ, 0x1, P0 ;  /* 0x00000001ff0f7807 */ /* 0x000fe20000000000 */
[----:B------:R-:W-:Y:S01]  /*196b0*/  IMAD.WIDE.U32.X R6, R49, R42, R6, P3 ;  /* 0x0000002a31067225 */ /* 0x000fe200018e0406 */
[----:B------:R-:W-:-:S02]  /*196c0*/  ISETP.GE.U32.AND.EX P0, PT, R3, R51, PT, P1 ;  /* 0x000000330300720c */ /* 0x000fc40003f06110 */
[----:B------:R-:W-:Y:S01]  /*196d0*/  ISETP.GE.U32.AND P1, PT, R41, R16, PT ;  /* 0x000000102900720c */ /* 0x000fe20003f26070 */
[----:B------:R-:W-:Y:S01]  /*196e0*/  IMAD.WIDE.U32.X R18, R50, R44, R18, P2 ;  /* 0x0000002c32127225 */ /* 0x000fe200010e0412 */
[----:B------:R-:W-:Y:S02]  /*196f0*/  IADD3 R6, P2, PT, R15, R6, RZ ;  /* 0x000000060f067210 */ /* 0x000fe40007f5e0ff */
[----:B------:R-:W-:Y:S01]  /*19700*/  SEL R31, RZ, 0x1, P0 ;  /* 0x00000001ff1f7807 */ /* 0x000fe20000000000 */
[----:B------:R-:W-:Y:S01]  /*19710*/  IMAD.MOV.U32 R15, RZ, RZ, RZ ;  /* 0x000000ffff0f7224 */ /* 0x000fe200078e00ff */
[----:B------:R-:W-:Y:S01]  /*19720*/  ISETP.GE.U32.AND.EX P0, PT, R4, R17, PT, P1 ;  /* 0x000000110400720c */ /* 0x000fe20003f06110 */
[----:B------:R-:W-:Y:S01]  /*19730*/  IMAD R4, R44, R52, RZ ;  /* 0x000000342c047224 */ /* 0x000fe200078e02ff */
[----:B------:R-:W-:Y:S01]  /*19740*/  IADD3 R33, P3, PT, R31, R32, RZ ;  /* 0x000000201f217210 */ /* 0x000fe20007f7e0ff */
[----:B------:R-:W-:Y:S01]  /*19750*/  IMAD.X R7, RZ, RZ, R7, P2 ;  /* 0x000000ffff077224 */ /* 0x000fe200010e0607 */
[----:B------:R-:W-:Y:S01]  /*19760*/  SEL R29, RZ, 0x1, P0 ;  /* 0x00000001ff1d7807 */ /* 0x000fe20000000000 */
[-C--:B------:R-:W-:Y:S01]  /*19770*/  IMAD R39, R49, R9.reuse, R4 ;  /* 0x0000000931277224 */ /* 0x080fe200078e0204 */
[----:B------:R-:W-:Y:S01]  /*19780*/  ISETP.GT.U32.AND P1, PT, R33, R28, PT ;  /* 0x0000001c2100720c */ /* 0x000fe20003f24070 */
[----:B------:R-:W-:-:S04]  /*19790*/  IMAD.WIDE.U32 R6, R52, R9, R6 ;  /* 0x0000000934067225 */ /* 0x000fc800078e0006 */
[----:B------:R-:W-:Y:S01]  /*197a0*/  IMAD.WIDE.U32 R4, R5, R25, RZ ;  /* 0x0000001905047225 */ /* 0x000fe200078e00ff */
[----:B------:R-:W-:-:S03]  /*197b0*/  IADD3 R29, P0, P2, R6, R18, R29 ;  /* 0x00000012061d7210 */ /* 0x000fc60007a1e01d */
[----:B------:R-:W-:-:S04]  /*197c0*/  IMAD.WIDE.U32 R16, R13, 0x3d1, R14 ;  /* 0x000003d10d107825 */ /* 0x000fc800078e000e */
[----:B------:R-:W-:Y:S02]  /*197d0*/  IMAD.IADD R25, R7, 0x1, R39 ;  /* 0x0000000107197824 */ /* 0x000fe400078e0227 */
[----:B------:R-:W-:Y:S01]  /*197e0*/  IMAD.X R14, RZ, RZ, R14, P3 ;  /* 0x000000ffff0e7224 */ /* 0x000fe200018e060e */
[----:B------:R-:W-:Y:S01]  /*197f0*/  IADD3 R7, P3, PT, R4, R12, RZ ;  /* 0x0000000c04077210 */ /* 0x000fe20007f7e0ff */
[----:B------:R-:W-:Y:S01]  /*19800*/  IMAD.MOV.U32 R41, RZ, RZ, RZ ;  /* 0x000000ffff297224 */ /* 0x000fe200078e00ff */
[----:B------:R-:W-:Y:S01]  /*19810*/  IADD3.X R19, PT, PT, R25, R19, RZ, P0, P2 ;  /* 0x0000001319137210 */ /* 0x000fe200007e44ff */
[----:B------:R-:W-:Y:S01]  /*19820*/  IMAD.IADD R5, R5, 0x1, R24 ;  /* 0x0000000105057824 */ /* 0x000fe200078e0218 */
[----:B------:R-:W-:Y:S01]  /*19830*/  ISETP.GT.U32.AND.EX P0, PT, R14, R3, PT, P1 ;  /* 0x000000030e00720c */ /* 0x000fe20003f04110 */
[----:B------:R-:W-:Y:S02]  /*19840*/  IMAD.IADD R17, R17, 0x1, R41 ;  /* 0x0000000111117824 */ /* 0x000fe400078e0229 */
[----:B------:R-:W-:Y:S01]  /*19850*/  IMAD.WIDE.U32 R14, R49, R9, RZ ;  /* 0x00000009310e7225 */ /* 0x000fe200078e00ff */
[----:B------:R-:W-:-:S02]  /*19860*/  SEL R18, R31, 0x1, !P0 ;  /* 0x000000011f127807 */ /* 0x000fc40004000000 */
[----:B------:R-:W-:Y:S01]  /*19870*/  ISETP.GE.U32.AND P0, PT, R7, R4, PT ;  /* 0x000000040700720c */ /* 0x000fe20003f06070 */
[----:B------:R-:W-:-:S04]  /*19880*/  IMAD.WIDE.U32 R16, R29, 0x3d1, R16 ;  /* 0x000003d11d107825 */ /* 0x000fc800078e0010 */
[----:B------:R-:W-:Y:S02]  /*19890*/  IMAD R31, R19, 0x3d1, RZ ;  /* 0x000003d1131f7824 */ /* 0x000fe400078e02ff */
[----:B------:R-:W-:Y:S01]  /*198a0*/  IMAD.X R8, R8, 0x1, R5, P3 ;  /* 0x0000000108087824 */ /* 0x000fe200018e0605 */
[----:B------:R-:W-:Y:S01]  /*198b0*/  IADD3 R18, P3, P4, R16, R13, R18 ;  /* 0x0000000d10127210 */ /* 0x000fe20007c7e012 */
[----:B------:R-:W-:Y:S02]  /*198c0*/  IMAD.IADD R4, R17, 0x1, R31 ;  /* 0x0000000111047824 */ /* 0x000fe400078e021f */
[----:B------:R-:W-:Y:S01]  /*198d0*/  IMAD.WIDE.U32 R14, P2, R52, R44, R14 ;  /* 0x0000002c340e7225 */ /* 0x000fe2000784000e */
[----:B------:R-:W-:Y:S02]  /*198e0*/  ISETP.GE.U32.AND.EX P0, PT, R8, R5, PT, P0 ;  /* 0x000000050800720c */ /* 0x000fe40003f06100 */
[----:B------:R-:W-:Y:S01]  /*198f0*/  ISETP.GE.U32.AND P1, PT, R18, R13, PT ;  /* 0x0000000d1200720c */ /* 0x000fe20003f26070 */
[----:B------:R-:W-:Y:S01]  /*19900*/  IMAD.WIDE.U32 R52, R52, R9, RZ ;  /* 0x0000000934347225 */ /* 0x000fe200078e00ff */
[----:B------:R-:W-:-:S02]  /*19910*/  IADD3.X R9, PT, PT, R4, R29, RZ, P3, P4 ;  /* 0x0000001d04097210 */ /* 0x000fc40001fe84ff */
[----:B------:R-:W-:Y:S01]  /*19920*/  SEL R5, RZ, 0x1, P0 ;  /* 0x00000001ff057807 */ /* 0x000fe20000000000 */
[----:B------:R-:W-:Y:S01]  /*19930*/  IMAD.X R13, RZ, RZ, RZ, P2 ;  /* 0x000000ffff0d7224 */ /* 0x000fe200010e06ff */
[----:B------:R-:W-:Y:S01]  /*19940*/  ISETP.GE.U32.AND.EX P0, PT, R9, R29, PT, P1 ;  /* 0x0000001d0900720c */ /* 0x000fe20003f06110 */
[----:B------:R-:W-:Y:S01]  /*19950*/  IMAD.MOV.U32 R12, RZ, RZ, R15 ;  /* 0x000000ffff0c7224 */ /* 0x000fe200078e000f */
[----:B------:R-:W-:Y:S02]  /*19960*/  ISETP.GE.U32.AND P1, PT, R29, R6, PT ;  /* 0x000000061d00720c */ /* 0x000fe40003f26070 */
[----:B------:R-:W-:Y:S02]  /*19970*/  IADD3 RZ, P2, PT, R53, R14, RZ ;  /* 0x0000000e35ff7210 */ /* 0x000fe40007f5e0ff */
[----:B------:R-:W-:Y:S02]  /*19980*/  SEL R31, RZ, 0x1, P0 ;  /* 0x00000001ff1f7807 */ /* 0x000fe40000000000 */
[----:B------:R-:W-:Y:S01]  /*19990*/  ISETP.GE.U32.AND.EX P0, PT, R19, R25, PT, P1 ;  /* 0x000000191300720c */ /* 0x000fe20003f06110 */
[----:B------:R-:W-:Y:S01]  /*199a0*/  IMAD.WIDE.U32.X R12, R49, R44, R12, P2 ;  /* 0x0000002c310c7225 */ /* 0x000fe200010e040c */
[----:B------:R-:W-:-:S02]  /*199b0*/  IADD3 R28, P3, P4, R28, R43, R5 ;  /* 0x0000002b1c1c7210 */ /* 0x000fc40007c7e005 */
[----:B------:R-:W-:Y:S01]  /*199c0*/  IADD3 R17, P5, PT, R31, R16, RZ ;  /* 0x000000101f117210 */ /* 0x000fe20007fbe0ff */
[----:B------:R-:W-:Y:S01]  /*199d0*/  IMAD.MOV.U32 R5, RZ, RZ, RZ ;  /* 0x000000ffff057224 */ /* 0x000fe200078e00ff */
[----:B------:R-:W-:Y:S02]  /*199e0*/  SEL R25, RZ, 0x1, P0 ;  /* 0x00000001ff197807 */ /* 0x000fe40000000000 */
[----:B------:R-:W-:Y:S01]  /*199f0*/  ISETP.GT.U32.AND P0, PT, R17, R18, PT ;  /* 0x000000121100720c */ /* 0x000fe20003f04070 */
[----:B------:R-:W-:Y:S01]  /*19a00*/  IMAD.WIDE.U32 R14, R19, 0x3d1, R4 ;  /* 0x000003d1130e7825 */ /* 0x000fe200078e0004 */
[----:B------:R-:W-:Y:S02]  /*19a10*/  IADD3 R17, P2, PT, R25, R12, RZ ;  /* 0x0000000c19117210 */ /* 0x000fe40007f5e0ff */
[----:B------:R-:W-:Y:S01]  /*19a20*/  ISETP.GE.U32.AND P1, PT, R28, R43, PT ;  /* 0x0000002b1c00720c */ /* 0x000fe20003f26070 */
[----:B------:R-:W-:Y:S01]  /*19a30*/  IMAD.MOV.U32 R5, RZ, RZ, RZ ;  /* 0x000000ffff057224 */ /* 0x000fe200078e00ff */
[----:B------:R-:W-:Y:S01]  /*19a40*/  IADD3.X R29, PT, PT, R3, R58, RZ, P3, P4 ;  /* 0x0000003a031d7210 */ /* 0x000fe20001fe84ff */
[----:B------:R-:W-:-:S02]  /*19a50*/  IMAD.X R4, RZ, RZ, R4, P5 ;  /* 0x000000ffff047224 */ /* 0x000fc400028e0604 */
[----:B------:R-:W-:Y:S01]  /*19a60*/  IMAD.IADD R15, R15, 0x1, R5 ;  /* 0x000000010f0f7824 */ /* 0x000fe200078e0205 */
[----:B------:R-:W-:Y:S01]  /*19a70*/  ISETP.GE.U32.AND.EX P1, PT, R29, R58, PT, P1 ;  /* 0x0000003a1d00720c */ /* 0x000fe20003f26110 */
[----:B------:R-:W-:Y:S01]  /*19a80*/  IMAD.X R25, RZ, RZ, R13, P2 ;  /* 0x000000ffff197224 */ /* 0x000fe200010e060d */
        /* <DEDUP_REMOVED lines=10> */
[-C--:B------:R-:W-:Y:S02]  /*19b30*/  IADD3.X R14, PT, PT, R4, R17.reuse, RZ, P1, P2 ;  /* 0x00000011040e7210 */ /* 0x080fe40000fe44ff */
[----:B------:R-:W-:Y:S02]  /*19b40*/  ISETP.GE.U32.AND P1, PT, R6, R54, PT ;  /* 0x000000360600720c */ /* 0x000fe40003f26070 */
        /* <DEDUP_REMOVED lines=43> */
.L_x_74:
        /* <DEDUP_REMOVED lines=56> */
.L_x_76:
        /* <DEDUP_REMOVED lines=47> */
.L_x_77:
        /* <DEDUP_REMOVED lines=21> */
.L_x_75:
[----:B------:R-:W-:-:S04]  /*1a5c0*/  IMAD.WIDE.U32 R2, R34, R59, RZ ;  /* 0x0000003b22027225 */ /* 0x000fc800078e00ff */
[C---:B------:R-:W-:Y:S02]  /*1a5d0*/  IMAD R13, R48.reuse, R27, RZ ;  /* 0x0000001b300d7224 */ /* 0x040fe400078e02ff */
        /* <DEDUP_REMOVED lines=8> */
[----:B------:R-:W-:-:S04]  /*1a660*/  IMAD.WIDE.U32 R2, R59, R27, RZ ;  /* 0x0000001b3b027225 */ /* 0x000fc800078e00ff */
[----:B------:R-:W-:Y:S02]  /*1a670*/  IMAD R13, R22, R59, R13 ;  /* 0x0000003b160d7224 */ /* 0x000fe400078e020d */
[----:B------:R-:W-:-:S04]  /*1a680*/  IMAD.WIDE.U32 R52, R61, R36, R52 ;  /* 0x000000243d347225 */ /* 0x000fc800078e0034 */
[----:B------:R-:W-:Y:S01]  /*1a690*/  IMAD R14, R61, R34, R12 ;  /* 0x000000223d0e7224 */ /* 0x000fe200078e020c */
[----:B------:R-:W-:Y:S01]  /*1a6a0*/  IADD3 R50, P1, PT, R52, R2, RZ ;  /* 0x0000000234327210 */ /* 0x000fe20007f3e0ff */
[----:B------:R-:W-:Y:S02]  /*1a6b0*/  IMAD.IADD R17, R3, 0x1, R13 ;  /* 0x0000000103117824 */ /* 0x000fe400078e020d */
[----:B------:R-:W-:-:S03]  /*1a6c0*/  IMAD.WIDE.U32 R4, P0, R27, R48, R4 ;  /* 0x000000301b047225 */ /* 0x000fc60007800004 */
[----:B------:R-:W-:Y:S01]  /*1a6d0*/  IADD3.X R52, PT, PT, R17, R53, R14, P1, !PT ;  /* 0x0000003511347210 */ /* 0x000fe20000ffe40e */
[----:B------:R-:W-:-:S04]  /*1a6e0*/  IMAD.WIDE.U32 R12, R27, R59, RZ ;  /* 0x0000003b1b0c7225 */ /* 0x000fc800078e00ff */
[----:B------:R-:W-:Y:S01]  /*1a6f0*/  IMAD.X R3, RZ, RZ, RZ, P0 ;  /* 0x000000ffff037224 */ /* 0x000fe200000e06ff */
[----:B------:R-:W-:Y:S01]  /*1a700*/  ISETP.GE.U32.AND P0, PT, R50, R2, PT ;  /* 0x000000023200720c */ /* 0x000fe20003f06070 */
[----:B------:R-:W-:Y:S01]  /*1a710*/  IMAD.WIDE.U32 R14, R34, R61, RZ ;  /* 0x0000003d220e7225 */ /* 0x000fe200078e00ff */
[----:B------:R-:W-:Y:S02]  /*1a720*/  IADD3 RZ, P2, PT, R13, R4, RZ ;  /* 0x000000040dff7210 */ /* 0x000fe40007f5e0ff */
[----:B------:R-:W-:Y:S01]  /*1a730*/  ISETP.GE.U32.AND.EX P0, PT, R52, R17, PT, P0 ;  /* 0x000000113400720c */ /* 0x000fe20003f06100 */
        /* <DEDUP_REMOVED lines=17> */
[----:B------:R-:W-:Y:S01]  /*1a850*/  IMAD R14, R63, R34, R14 ;  /* 0x000000223f0e7224 */ /* 0x000fe200078e020e */
[----:B------:R-:W-:Y:S01]  /*1a860*/  IADD3 R51, P1, PT, R4, R2, RZ ;  /* 0x0000000204337210 */ /* 0x000fe20007f3e0ff */
[----:B------:R-:W-:-:S04]  /*1a870*/  IMAD.WIDE.U32 R12, P0, R27, R35, R12 ;  /* 0x000000231b0c7225 */ /* 0x000fc8000780000c */
[----:B------:R-:W-:Y:S02]  /*1a880*/  IMAD.IADD R3, R3, 0x1, R15 ;  /* 0x0000000103037824 */ /* 0x000fe400078e020f */
[----:B------:R-:W-:Y:S01]  /*1a890*/  IMAD.X R15, RZ, RZ, RZ, P0 ;  /* 0x000000ffff0f7224 */ /* 0x000fe200000e06ff */
[----:B------:R-:W-:Y:S01]  /*1a8a0*/  ISETP.GE.U32.AND P0, PT, R51, R2, PT ;  /* 0x000000023300720c */ /* 0x000fe20003f06070 */
[----:B------:R-:W-:Y:S01]  /*1a8b0*/  IMAD.WIDE.U32 R16, R27, R61, RZ ;  /* 0x0000003d1b107225 */ /* 0x000fe200078e00ff */
[----:B------:R-:W-:-:S03]  /*1a8c0*/  IADD3.X R53, PT, PT, R3, R5, R14, P1, !PT ;  /* 0x0000000503357210 */ /* 0x000fc60000ffe40e */
[C---:B------:R-:W-:Y:S01]  /*1a8d0*/  IMAD.WIDE.U32 R30, R34.reuse, R63, RZ ;  /* 0x0000003f221e7225 */ /* 0x040fe200078e00ff */
[----:B------:R-:W-:Y:S02]  /*1a8e0*/  ISETP.GE.U32.AND.EX P0, PT, R53, R3, PT, P0 ;  /* 0x000000033500720c */ /* 0x000fe40003f06100 */
[----:B------:R-:W-:Y:S01]  /*1a8f0*/  IADD3 RZ, P1, PT, R17, R12, RZ ;  /* 0x0000000c11ff7210 */ /* 0x000fe20007f3e0ff */
[----:B------:R-:W-:Y:S01]  /*1a900*/  IMAD.WIDE.U32 R2, R34, R45, RZ ;  /* 0x0000002d22027225 */ /* 0x000fe200078e00ff */
[----:B------:R-:W-:-:S03]  /*1a910*/  SEL R17, RZ, 0x1, P0 ;  /* 0x00000001ff117807 */ /* 0x000fc60000000000 */
[----:B------:R-:W-:Y:S02]  /*1a920*/  IMAD.MOV.U32 R14, RZ, RZ, R13 ;  /* 0x000000ffff0e7224 */ /* 0x000fe400078e000d */
[----:B------:R-:W-:-:S04]  /*1a930*/  IMAD.WIDE.U32 R12, R36, R45, RZ ;  /* 0x0000002d240c7225 */ /* 0x000fc800078e00ff */
[----:B------:R-:W-:-:S04]  /*1a940*/  IMAD.WIDE.U32 R2, P2, R0, R36, R2 ;  /* 0x0000002400027225 */ /* 0x000fc80007840002 */
[----:B------:R-:W-:Y:S01]  /*1a950*/  IMAD.WIDE.U32 R4, R36, R63, RZ ;  /* 0x0000003f24047225 */ /* 0x000fe200078e00ff */
[----:B------:R-:W-:-:S03]  /*1a960*/  IADD3 RZ, P4, PT, R13, R2, RZ ;  /* 0x000000020dff7210 */ /* 0x000fc60007f9e0ff */
[----:B------:R-:W-:-:S04]  /*1a970*/  IMAD.WIDE.U32.X R14, R22, R35, R14, P1 ;  /* 0x00000023160e7225 */ /* 0x000fc800008e040e */
[----:B------:R-:W-:Y:S01]  /*1a980*/  IMAD.WIDE.U32 R30, P5, R37, R36, R30 ;  /* 0x00000024251e7225 */ /* 0x000fe200078a001e */
[----:B------:R-:W-:-:S03]  /*1a990*/  IADD3 R14, P0, PT, R17, R14, RZ ;  /* 0x0000000e110e7210 */ /* 0x000fc60007f1e0ff */
[----:B------:R-:W-:Y:S01]  /*1a9a0*/  IMAD R2, R48, R26, RZ ;  /* 0x0000001a30027224 */ /* 0x000fe200078e02ff */
[----:B------:R-:W-:Y:S01]  /*1a9b0*/  IADD3 RZ, P1, PT, R5, R30, RZ ;  /* 0x0000001e05ff7210 */ /* 0x000fe20007f3e0ff */
[----:B------:R-:W-:-:S04]  /*1a9c0*/  IMAD.WIDE.U32 R4, R21, R59, RZ ;  /* 0x0000003b15047225 */ /* 0x000fc800078e00ff */
[----:B------:R-:W-:-:S04]  /*1a9d0*/  IMAD.WIDE.U32 R16, R59, R26, RZ ;  /* 0x0000001a3b107225 */ /* 0x000fc800078e00ff */
[----:B------:R-:W-:Y:S01]  /*1a9e0*/  IMAD R25, R21, R59, R2 ;  /* 0x0000003b15197224 */ /* 0x000fe200078e0202 */
[----:B------:R-:W-:Y:S01]  /*1a9f0*/  IADD3 R51, P6, PT, R51, R16, RZ ;  /* 0x0000001033337210 */ /* 0x000fe20007fde0ff */
[----:B------:R-:W-:-:S04]  /*1aa00*/  IMAD.WIDE.U32 R18, R22, R63, RZ ;  /* 0x0000003f16127225 */ /* 0x000fc800078e00ff */
[----:B------:R-:W-:Y:S02]  /*1aa10*/  IMAD.X R15, RZ, RZ, R15, P0 ;  /* 0x000000ffff0f7224 */ /* 0x000fe400000e060f */
[----:B------:R-:W-:Y:S02]  /*1aa20*/  IMAD.IADD R2, R17, 0x1, R25 ;  /* 0x0000000111027824 */ /* 0x000fe400078e0219 */
[----:B------:R-:W-:-:S04]  /*1aa30*/  IMAD.WIDE.U32 R4, P0, R26, R48, R4 ;  /* 0x000000301a047225 */ /* 0x000fc80007800004 */
[----:B------:R-:W-:Y:S02]  /*1aa40*/  IMAD.X R25, RZ, RZ, RZ, P5 ;  /* 0x000000ffff197224 */ /* 0x000fe400028e06ff */
[----:B------:R-:W-:Y:S02]  /*1aa50*/  IMAD.MOV.U32 R24, RZ, RZ, R31 ;  /* 0x000000ffff187224 */ /* 0x000fe400078e001f */
[----:B------:R-:W-:-:S04]  /*1aa60*/  IMAD.WIDE.U32 R32, R27, R63, RZ ;  /* 0x0000003f1b207225 */ /* 0x000fc800078e00ff */
[----:B------:R-:W-:-:S04]  /*1aa70*/  IMAD.WIDE.U32 R12, R26, R59, RZ ;  /* 0x0000003b1a0c7225 */ /* 0x000fc800078e00ff */
[----:B------:R-:W-:-:S04]  /*1aa80*/  IMAD.WIDE.U32 R18, P3, R27, R37, R18 ;  /* 0x000000251b127225 */ /* 0x000fc80007860012 */
[----:B------:R-:W-:Y:S01]  /*1aa90*/  IMAD.X R17, RZ, RZ, RZ, P0 ;  /* 0x000000ffff117224 */ /* 0x000fe200000e06ff */
[----:B------:R-:W-:Y:S01]  /*1aaa0*/  ISETP.GE.U32.AND P0, PT, R51, R16, PT ;  /* 0x000000103300720c */ /* 0x000fe20003f06070 */
[----:B------:R-:W-:Y:S01]  /*1aab0*/  IMAD.X R53, R2, 0x1, R53, P6 ;  /* 0x0000000102357824 */ /* 0x000fe200030e0635 */
[----:B------:R-:W-:Y:S01]  /*1aac0*/  IADD3 RZ, P5, PT, R33, R18, RZ ;  /* 0x0000001221ff7210 */ /* 0x000fe20007fbe0ff */
[----:B------:R-:W-:Y:S01]  /*1aad0*/  IMAD.WIDE.U32.X R24, R37, R34, R24, P1 ;  /* 0x0000002225187225 */ /* 0x000fe200008e0418 */
[----:B------:R-:W-:Y:S02]  /*1aae0*/  IADD3 RZ, P6, PT, R13, R4, RZ ;  /* 0x000000040dff7210 */ /* 0x000fe40007fde0ff */
[----:B------:R-:W-:Y:S01]  /*1aaf0*/  ISETP.GE.U32.AND.EX P0, PT, R53, R2, PT, P0 ;  /* 0x000000023500720c */ /* 0x000fe20003f06100 */
[----:B------:R-:W-:Y:S02]  /*1ab00*/  IMAD R12, R37, R27, RZ ;  /* 0x0000001b250c7224 */ /* 0x000fe400078e02ff */
[----:B------:R-:W-:Y:S01]  /*1ab10*/  IMAD.MOV.U32 R16, RZ, RZ, R5 ;  /* 0x000000ffff107224 */ /* 0x000fe200078e0005 */
[----:B------:R-:W-:Y:S01]  /*1ab20*/  SEL R31, RZ, 0x1, P0 ;  /* 0x00000001ff1f7807 */ /* 0x000fe20000000000 */
[----:B------:R-:W-:-:S02]  /*1ab30*/  IMAD R2, R0, R36, RZ ;  /* 0x0000002400027224 */ /* 0x000fc400078e02ff */
[-C--:B------:R-:W-:Y:S02]  /*1ab40*/  IMAD R33, R22, R63.reuse, R12 ;  /* 0x0000003f16217224 */ /* 0x080fe400078e020c */
[----:B------:R-:W-:-:S04]  /*1ab50*/  IMAD.WIDE.U32 R14, R27, R63, R14 ;  /* 0x0000003f1b0e7225 */ /* 0x000fc800078e000e */
[----:B------:R-:W-:-:S04]  /*1ab60*/  IMAD.WIDE.U32 R24, R45, R36, R24 ;  /* 0x000000242d187225 */ /* 0x000fc800078e0018 */
[----:B------:R-:W-:Y:S02]  /*1ab70*/  IMAD R2, R45, R34, R2 ;  /* 0x000000222d027224 */ /* 0x000fe400078e0202 */
[----:B------:R-:W-:Y:S01]  /*1ab80*/  IMAD.WIDE.U32.X R16, R21, R48, R16, P6 ;  /* 0x0000003015107225 */ /* 0x000fe200030e0410 */
[----:B------:R-:W-:-:S03]  /*1ab90*/  IADD3 R39, P6, PT, R24, R14, RZ ;  /* 0x0000000e18277210 */ /* 0x000fc60007fde0ff */
[----:B------:R-:W-:Y:S01]  /*1aba0*/  IMAD.IADD R33, R15, 0x1, R33 ;  /* 0x000000010f217824 */ /* 0x000fe200078e0221 */
[----:B------:R-:W-:Y:S01]  /*1abb0*/  ISETP.GE.U32.AND P0, PT, R39, R14, PT ;  /* 0x0000000e2700720c */ /* 0x000fe20003f06070 */
[----:B------:R-:W-:-:S03]  /*1abc0*/  IMAD.WIDE.U32 R4, R22, R45, RZ ;  /* 0x0000002d16047225 */ /* 0x000fc600078e00ff */
[----:B------:R-:W-:Y:S01]  /*1abd0*/  IADD3.X R2, PT, PT, R33, R25, R2, P6, !PT ;  /* 0x0000001921027210 */ /* 0x000fe200037fe402 */
[----:B------:R-:W-:Y:S01]  /*1abe0*/  IMAD.WIDE.U32 R12, R27, R45, RZ ;  /* 0x0000002d1b0c7225 */ /* 0x000fe200078e00ff */
[----:B------:R-:W-:Y:S02]  /*1abf0*/  IADD3 R30, P6, PT, R31, R16, RZ ;  /* 0x000000101f1e7210 */ /* 0x000fe40007fde0ff */
[----:B------:R-:W-:Y:S01]  /*1ac00*/  ISETP.GE.U32.AND.EX P0, PT, R2, R33, PT, P0 ;  /* 0x000000210200720c */ /* 0x000fe20003f06100 */
[----:B------:R-:W-:-:S04]  /*1ac10*/  IMAD.WIDE.U32 R4, P1, R27, R0, R4 ;  /* 0x000000001b047225 */ /* 0x000fc80007820004 */
[----:B------:R-:W-:Y:S01]  /*1ac20*/  IMAD.X R15, RZ, RZ, RZ, P3 ;  /* 0x000000ffff0f7224 */ /* 0x000fe200018e06ff */
[----:B------:R-:W-:Y:S01]  /*1ac30*/  IADD3 RZ, P3, PT, R13, R4, RZ ;  /* 0x000000040dff7210 */ /* 0x000fe20007f7e0ff */
[----:B------:R-:W-:Y:S02]  /*1ac40*/  IMAD.MOV.U32 R14, RZ, RZ, R19 ;  /* 0x000000ffff0e7224 */ /* 0x000fe400078e0013 */
[----:B------:R-:W-:Y:S01]  /*1ac50*/  IMAD.X R31, RZ, RZ, R17, P6 ;  /* 0x000000ffff1f7224 */ /* 0x000fe200030e0611 */
[----:B------:R-:W-:Y:S01]  /*1ac60*/  SEL R17, RZ, 0x1, P0 ;  /* 0x00000001ff117807 */ /* 0x000fe20000000000 */
[----:B------:R-:W-:-:S04]  /*1ac70*/  IMAD.WIDE.U32 R24, R21, R61, RZ ;  /* 0x0000003d15187225 */ /* 0x000fc800078e00ff */
[----:B------:R-:W-:-:S04]  /*1ac80*/  IMAD.WIDE.U32.X R14, R22, R37, R14, P5 ;  /* 0x00000025160e7225 */ /* 0x000fc800028e040e */
[----:B------:R-:W-:Y:S01]  /*1ac90*/  IMAD R4, R35, R26, RZ ;  /* 0x0000001a23047224 */ /* 0x000fe200078e02ff */
[----:B------:R-:W-:Y:S01]  /*1aca0*/  IADD3 R14, P5, PT, R17, R14, RZ ;  /* 0x0000000e110e7210 */ /* 0x000fe20007fbe0ff */
[----:B------:R-:W-:-:S04]  /*1acb0*/  IMAD.WIDE.U32 R30, R26, R61, R30 ;  /* 0x0000003d1a1e7225 */ /* 0x000fc800078e001e */
[----:B------:R-:W-:Y:S02]  /*1acc0*/  IMAD R41, R21, R61, R4 ;  /* 0x0000003d15297224 */ /* 0x000fe400078e0204 */
[----:B------:R-:W-:-:S04]  /*1acd0*/  IMAD.WIDE.U32 R24, P0, R26, R35, R24 ;  /* 0x000000231a187225 */ /* 0x000fc80007800018 */
[----:B------:R-:W-:Y:S01]  /*1ace0*/  IMAD.X R17, RZ, RZ, RZ, P2 ;  /* 0x000000ffff117224 */ /* 0x000fe200010e06ff */
[----:B------:R-:W-:Y:S01]  /*1acf0*/  IADD3 R39, P2, PT, R39, R30, RZ ;  /* 0x0000001e27277210 */ /* 0x000fe20007f5e0ff */
[----:B------:R-:W-:-:S04]  /*1ad00*/  IMAD.WIDE.U32 R32, R26, R61, RZ ;  /* 0x0000003d1a207225 */ /* 0x000fc800078e00ff */
[----:B------:R-:W-:Y:S02]  /*1ad10*/  IMAD.IADD R41, R31, 0x1, R41 ;  /* 0x000000011f297824 */ /* 0x000fe400078e0229 */
[----:B------:R-:W-:Y:S02]  /*1ad20*/  IMAD R4, R48, R23, RZ ;  /* 0x0000001730047224 */ /* 0x000fe400078e02ff */
[----:B------:R-:W-:Y:S01]  /*1ad30*/  IMAD.X R31, RZ, RZ, RZ, P0 ;  /* 0x000000ffff1f7224 */ /* 0x000fe200000e06ff */
[----:B------:R-:W-:Y:S01]  /*1ad40*/  ISETP.GE.U32.AND P0, PT, R39, R30, PT ;  /* 0x0000001e2700720c */ /* 0x000fe20003f06070 */
[----:B------:R-:W-:Y:S01]  /*1ad50*/  IMAD.X R15, RZ, RZ, R15, P5 ;  /* 0x000000ffff0f7224 */ /* 0x000fe200028e060f */
[----:B------:R-:W-:Y:S01]  /*1ad60*/  IADD3 RZ, P5, PT, R33, R24, RZ ;  /* 0x0000001821ff7210 */ /* 0x000fe20007fbe0ff */
[----:B------:R-:W-:-:S04]  /*1ad70*/  IMAD.WIDE.U32 R12, R21, R63, RZ ;  /* 0x0000003f150c7225 */ /* 0x000fc800078e00ff */
[----:B------:R-:W-:Y:S02]  /*1ad80*/  IMAD.MOV.U32 R30, RZ, RZ, R25 ;  /* 0x000000ffff1e7224 */ /* 0x000fe400078e0019 */
[----:B------:R-:W-:-:S04]  /*1ad90*/  IMAD.WIDE.U32 R24, R59, R23, RZ ;  /* 0x000000173b187225 */ /* 0x000fc800078e00ff */
[----:B------:R-:W-:Y:S02]  /*1ada0*/  IMAD R57, R20, R59, R4 ;  /* 0x0000003b14397224 */ /* 0x000fe400078e0204 */
[----:B------:R-:W-:Y:S02]  /*1adb0*/  IMAD.X R2, R41, 0x1, R2, P2 ;  /* 0x0000000129027824 */ /* 0x000fe400010e0602 */
[----:B------:R-:W-:Y:S02]  /*1adc0*/  IMAD.IADD R57, R25, 0x1, R57 ;  /* 0x0000000119397824 */ /* 0x000fe400078e0239 */
[----:B------:R-:W-:Y:S01]  /*1add0*/  IMAD.WIDE.U32 R18, R26, R63, RZ ;  /* 0x0000003f1a127225 */ /* 0x000fe200078e00ff */
[----:B------:R-:W-:-:S03]  /*1ade0*/  ISETP.GE.U32.AND.EX P0, PT, R2, R41, PT, P0 ;  /* 0x000000290200720c */ /* 0x000fc60003f06100 */
[----:B------:R-:W-:Y:S01]  /*1adf0*/  IMAD.WIDE.U32 R12, P6, R26, R37, R12 ;  /* 0x000000251a0c7225 */ /* 0x000fe200078c000c */
[----:B------:R-:W-:-:S03]  /*1ae00*/  SEL R65, RZ, 0x1, P0 ;  /* 0x00000001ff417807 */ /* 0x000fc60000000000 */
[----:B------:R-:W-:Y:S01]  /*1ae10*/  IMAD.X R25, RZ, RZ, RZ, P1 ;  /* 0x000000ffff197224 */ /* 0x000fe200008e06ff */
[----:B------:R-:W-:Y:S01]  /*1ae20*/  IADD3 R55, P1, PT, R39, R24, RZ ;  /* 0x0000001827377210 */ /* 0x000fe20007f3e0ff */
[----:B------:R-:W-:Y:S01]  /*1ae30*/  IMAD.WIDE.U32 R32, R20, R59, RZ ;  /* 0x0000003b14207225 */ /* 0x000fe200078e00ff */
[----:B------:R-:W-:-:S03]  /*1ae40*/  IADD3 RZ, P2, PT, R19, R12, RZ ;  /* 0x0000000c13ff7210 */ /* 0x000fc60007f5e0ff */
[----:B------:R-:W-:-:S04]  /*1ae50*/  IMAD.WIDE.U32 R40, R20, R61, RZ ;  /* 0x0000003d14287225 */ /* 0x000fc800078e00ff */
[----:B------:R-:W-:-:S04]  /*1ae60*/  IMAD.WIDE.U32.X R30, R21, R35, R30, P5 ;  /* 0x00000023151e7225 */ /* 0x000fc800028e041e */
[----:B------:R-:W-:Y:S01]  /*1ae70*/  IMAD.X R12, R57, 0x1, R2, P1 ;  /* 0x00000001390c7824 */ /* 0x000fe200008e0602 */
[----:B------:R-:W-:Y:S01]  /*1ae80*/  ISETP.GE.U32.AND P1, PT, R55, R24, PT ;  /* 0x000000183700720c */ /* 0x000fe20003f26070 */
[----:B------:R-:W-:-:S03]  /*1ae90*/  IMAD.WIDE.U32 R32, P5, R23, R48, R32 ;  /* 0x0000003017207225 */ /* 0x000fc600078a0020 */
[----:B------:R-:W-:Y:S01]  /*1aea0*/  ISETP.GE.U32.AND.EX P1, PT, R12, R57, PT, P1 ;  /* 0x000000390c00720c */ /* 0x000fe20003f26110 */
[----:B------:R-:W-:-:S04]  /*1aeb0*/  IMAD.WIDE.U32 R42, R23, R59, RZ ;  /* 0x0000003b172a7225 */ /* 0x000fc800078e00ff */
[----:B------:R-:W-:Y:S02]  /*1aec0*/  IMAD.X R39, RZ, RZ, RZ, P6 ;  /* 0x000000ffff277224 */ /* 0x000fe400030e06ff */
[----:B------:R-:W-:-:S04]  /*1aed0*/  IMAD.WIDE.U32 R18, R23, R61, RZ ;  /* 0x0000003d17127225 */ /* 0x000fc800078e00ff */
[----:B------:R-:W-:-:S04]  /*1aee0*/  IMAD.WIDE.U32 R40, P6, R23, R35, R40 ;  /* 0x0000002317287225 */ /* 0x000fc800078c0028 */
[----:B------:R-:W-:Y:S01]  /*1aef0*/  IMAD.X R47, RZ, RZ, RZ, P5 ;  /* 0x000000ffff2f7224 */ /* 0x000fe200028e06ff */
[----:B------:R-:W-:Y:S01]  /*1af00*/  IADD3 RZ, P5, PT, R43, R32, RZ ;  /* 0x000000202bff7210 */ /* 0x000fe20007fbe0ff */
[----:B------:R-:W-:Y:S01]  /*1af10*/  IMAD.MOV.U32 R46, RZ, RZ, R33 ;  /* 0x000000ffff2e7224 */ /* 0x000fe200078e0021 */
[----:B------:R-:W-:Y:S01]  /*1af20*/  IADD3 RZ, P0, PT, R19, R40, RZ ;  /* 0x0000002813ff7210 */ /* 0x000fe20007f1e0ff */
[----:B------:R-:W-:Y:S01]  /*1af30*/  IMAD R18, R37, R26, RZ ;  /* 0x0000001a25127224 */ /* 0x000fe200078e02ff */
[----:B------:R-:W-:Y:S01]  /*1af40*/  SEL R19, RZ, 0x1, P1 ;  /* 0x00000001ff137807 */ /* 0x000fe20000800000 */
[----:B------:R-:W-:Y:S01]  /*1af50*/  IMAD.WIDE.U32.X R46, R20, R48, R46, P5 ;  /* 0x00000030142e7225 */ /* 0x000fe200028e042e */
[----:B------:R-:W-:-:S03]  /*1af60*/  IADD3 R2, P1, PT, R65, R30, RZ ;  /* 0x0000001e41027210 */ /* 0x000fc60007f3e0ff */
[----:B------:R-:W-:Y:S02]  /*1af70*/  IMAD.MOV.U32 R16, RZ, RZ, R3 ;  /* 0x000000ffff107224 */ /* 0x000fe400078e0003 */
[----:B------:R-:W-:-:S04]  /*1af80*/  IMAD.WIDE.U32 R14, R27, R45, R14 ;  /* 0x0000002d1b0e7225 */ /* 0x000fc800078e000e */
[----:B------:R-:W-:Y:S02]  /*1af90*/  IMAD.MOV.U32 R38, RZ, RZ, R13 ;  /* 0x000000ffff267224 */ /* 0x000fe400078e000d */
[----:B------:R-:W-:Y:S01]  /*1afa0*/  IMAD.X R3, RZ, RZ, R31, P1 ;  /* 0x000000ffff037224 */ /* 0x000fe200008e061f */
[----:B------:R-:W-:Y:S01]  /*1afb0*/  IADD3 R4, P1, PT, R19, R46, RZ ;  /* 0x0000002e13047210 */ /* 0x000fe20007f3e0ff */
[C---:B------:R-:W-:Y:S02]  /*1afc0*/  IMAD R27, R0.reuse, R27, RZ ;  /* 0x0000001b001b7224 */ /* 0x040fe400078e02ff */
[----:B------:R-:W-:Y:S02]  /*1afd0*/  IMAD R13, R21, R63, R18 ;  /* 0x0000003f150d7224 */ /* 0x000fe400078e0212 */
[----:B------:R-:W-:-:S04]  /*1afe0*/  IMAD.WIDE.U32.X R18, R0, R34, R16, P4 ;  /* 0x0000002200127225 */ /* 0x000fc800020e0410 */
[----:B------:R-:W-:Y:S02]  /*1aff0*/  IMAD R27, R22, R45, R27 ;  /* 0x0000002d161b7224 */ /* 0x000fe400078e021b */
[----:B------:R-:W-:Y:S02]  /*1b000*/  IMAD.MOV.U32 R24, RZ, RZ, R5 ;  /* 0x000000ffff187224 */ /* 0x000fe400078e0005 */
[----:B------:R-:W-:Y:S01]  /*1b010*/  IMAD.X R5, RZ, RZ, R47, P1 ;  /* 0x000000ffff057224 */ /* 0x000fe200008e062f */
[----:B------:R-:W-:Y:S01]  /*1b020*/  IADD3 R31, P1, PT, R18, R14, RZ ;  /* 0x0000000e121f7210 */ /* 0x000fe20007f3e0ff */
[----:B------:R-:W-:-:S04]  /*1b030*/  IMAD.WIDE.U32 R2, R26, R63, R2 ;  /* 0x0000003f1a027225 */ /* 0x000fc800078e0002 */
[----:B------:R-:W-:Y:S02]  /*1b040*/  IMAD R30, R35, R23, RZ ;  /* 0x00000017231e7224 */ /* 0x000fe400078e02ff */
[----:B------:R-:W-:Y:S01]  /*1b050*/  IMAD.IADD R15, R15, 0x1, R27 ;  /* 0x000000010f0f7824 */ /* 0x000fe200078e021b */
[----:B------:R-:W-:Y:S01]  /*1b060*/  IADD3 R27, P4, PT, R31, R2, RZ ;  /* 0x000000021f1b7210 */ /* 0x000fe20007f9e0ff */
[-C--:B------:R-:W-:Y:S02]  /*1b070*/  IMAD R33, R20, R61.reuse, R30 ;  /* 0x0000003d14217224 */ /* 0x080fe400078e021e */
[----:B------:R-:W-:-:S04]  /*1b080*/  IMAD.WIDE.U32 R4, R23, R61, R4 ;  /* 0x0000003d17047225 */ /* 0x000fc800078e0004 */
[----:B------:R-:W-:Y:S01]  /*1b090*/  IMAD.X R32, R15, 0x1, R19, P1 ;  /* 0x000000010f207824 */ /* 0x000fe200008e0613 */
[----:B------:R-:W-:Y:S01]  /*1b0a0*/  ISETP.GE.U32.AND P1, PT, R27, R2, PT ;  /* 0x000000021b00720c */ /* 0x000fe20003f26070 */
[----:B------:R-:W-:Y:S02]  /*1b0b0*/  IMAD.IADD R30, R3, 0x1, R13 ;  /* 0x00000001031e7824 */ /* 0x000fe400078e020d */
[----:B------:R-:W-:Y:S02]  /*1b0c0*/  IMAD.X R17, RZ, RZ, RZ, P6 ;  /* 0x000000ffff117224 */ /* 0x000fe400030e06ff */
[----:B------:R-:W-:Y:S02]  /*1b0d0*/  IMAD.MOV.U32 R16, RZ, RZ, R41 ;  /* 0x000000ffff107224 */ /* 0x000fe400078e0029 */
[----:B------:R-:W-:Y:S01]  /*1b0e0*/  IMAD.X R13, R30, 0x1, R32, P4 ;  /* 0x000000011e0d7824 */ /* 0x000fe200020e0620 */
[----:B------:R-:W-:Y:S01]  /*1b0f0*/  IADD3 R27, P4, PT, R27, R4, RZ ;  /* 0x000000041b1b7210 */ /* 0x000fe20007f9e0ff */
[----:B------:R-:W-:-:S02]  /*1b100*/  IMAD.IADD R18, R5, 0x1, R33 ;  /* 0x0000000105127824 */ /* 0x000fc400078e0221 */
[----:B------:R-:W-:Y:S01]  /*1b110*/  IMAD.WIDE.U32.X R16, R20, R35, R16, P0 ;  /* 0x0000002314107225 */ /* 0x000fe200000e0410 */
[----:B------:R-:W-:Y:S02]  /*1b120*/  ISETP.GE.U32.AND.EX P0, PT, R13, R30, PT, P1 ;  /* 0x0000001e0d00720c */ /* 0x000fe40003f06110 */
[----:B------:R-:W-:Y:S01]  /*1b130*/  ISETP.GE.U32.AND P1, PT, R31, R14, PT ;  /* 0x0000000e1f00720c */ /* 0x000fe20003f26070 */
[----:B------:R-:W-:Y:S01]  /*1b140*/  IMAD.X R13, R18, 0x1, R13, P4 ;  /* 0x00000001120d7824 */ /* 0x000fe200020e060d */
[----:B------:R-:W-:Y:S01]  /*1b150*/  SEL R5, RZ, 0x1, P0 ;  /* 0x00000001ff057807 */ /* 0x000fe20000000000 */
[C---:B------:R-:W-:Y:S01]  /*1b160*/  IMAD.WIDE.U32 R2, R27.reuse, 0x3d1, RZ ;  /* 0x000003d11b027825 */ /* 0x040fe200078e00ff */
[----:B------:R-:W-:Y:S02]  /*1b170*/  ISETP.GE.U32.AND.EX P0, PT, R32, R15, PT, P1 ;  /* 0x0000000f2000720c */ /* 0x000fe40003f06110 */
[----:B------:R-:W-:Y:S01]  /*1b180*/  ISETP.GE.U32.AND P1, PT, R27, R4, PT ;  /* 0x000000041b00720c */ /* 0x000fe20003f26070 */
[----:B------:R-:W-:Y:S01]  /*1b190*/  IMAD R19, R13, 0x3d1, RZ ;  /* 0x000003d10d137824 */ /* 0x000fe200078e02ff */
[----:B------:R-:W-:Y:S01]  /*1b1a0*/  SEL R35, RZ, 0x1, P0 ;  /* 0x00000001ff237807 */ /* 0x000fe20000000000 */
[----:B------:R-:W-:Y:S01]  /*1b1b0*/  IMAD.WIDE.U32.X R38, R21, R37, R38, P2 ;  /* 0x0000002515267225 */ /* 0x000fe200010e0426 */
[----:B------:R-:W-:-:S02]  /*1b1c0*/  ISETP.GE.U32.AND P2, PT, R2, RZ, PT ;  /* 0x000000ff0200720c */ /* 0x000fc40003f46070 */
[----:B------:R-:W-:Y:S01]  /*1b1d0*/  ISETP.GE.U32.AND.EX P1, PT, R13, R18, PT, P1 ;  /* 0x000000120d00720c */ /* 0x000fe20003f26110 */
[----:B------:R-:W-:Y:S01]  /*1b1e0*/  IMAD.WIDE.U32.X R24, R22, R0, R24, P3 ;  /* 0x0000000016187225 */ /* 0x000fe200018e0418 */
[-C--:B------:R-:W-:Y:S02]  /*1b1f0*/  IADD3 R22, PT, PT, R3, R27.reuse, R19 ;  /* 0x0000001b03167210 */ /* 0x080fe40007ffe013 */
[----:B------:R-:W-:Y:S01]  /*1b200*/  IADD3 R4, P3, PT, R5, R38, RZ ;  /* 0x0000002605047210 */ /* 0x000fe20007f7e0ff */
[----:B------:R-:W-:Y:S01]  /*1b210*/  IMAD R14, R0, R26, RZ ;  /* 0x0000001a000e7224 */ /* 0x000fe200078e02ff */
[----:B------:R-:W-:Y:S01]  /*1b220*/  ISETP.GE.U32.AND.EX P2, PT, R22, R27, PT, P2 ;  /* 0x0000001b1600720c */ /* 0x000fe20003f46120 */
[----:B------:R-:W-:Y:S01]  /*1b230*/  IMAD R18, R37, R23, RZ ;  /* 0x0000001725127224 */ /* 0x000fe200078e02ff */
[----:B------:R-:W-:Y:S01]  /*1b240*/  SEL R27, RZ, 0x1, P1 ;  /* 0x00000001ff1b7807 */ /* 0x000fe20000800000 */
[----:B------:R-:W-:Y:S01]  /*1b250*/  IMAD.X R5, RZ, RZ, R39, P3 ;  /* 0x000000ffff057224 */ /* 0x000fe200018e0627 */
[----:B------:R-:W-:Y:S01]  /*1b260*/  SEL R39, RZ, 0x1, P2 ;  /* 0x00000001ff277807 */ /* 0x000fe20001000000 */
[-C--:B------:R-:W-:Y:S01]  /*1b270*/  IMAD R31, R21, R45.reuse, R14 ;  /* 0x0000002d151f7224 */ /* 0x080fe200078e020e */
[----:B------:R-:W-:Y:S01]  /*1b280*/  IADD3 R16, P0, PT, R27, R16, RZ ;  /* 0x000000101b107210 */ /* 0x000fe20007f1e0ff */
[----:B------:R-:W-:Y:S01]  /*1b290*/  IMAD.WIDE.U32 R4, R26, R45, R4 ;  /* 0x0000002d1a047225 */ /* 0x000fe200078e0004 */
[----:B------:R-:W-:-:S03]  /*1b2a0*/  IADD3 R27, P3, PT, R39, R2, RZ ;  /* 0x00000002271b7210 */ /* 0x000fc60007f7e0ff */
[----:B------:R-:W-:Y:S01]  /*1b2b0*/  IMAD.IADD R5, R5, 0x1, R31 ;  /* 0x0000000105057824 */ /* 0x000fe200078e021f */
[----:B------:R-:W-:Y:S01]  /*1b2c0*/  IADD3 R35, P1, P2, R4, R24, R35 ;  /* 0x0000001804237210 */ /* 0x000fe20007a3e023 */
[----:B------:R-:W-:Y:S01]  /*1b2d0*/  IMAD.X R17, RZ, RZ, R17, P0 ;  /* 0x000000ffff117224 */ /* 0x000fe200000e0611 */
[----:B------:R-:W-:Y:S01]  /*1b2e0*/  ISETP.GT.U32.AND P0, PT, R27, R2, PT ;  /* 0x000000021b00720c */ /* 0x000fe20003f04070 */
[----:B------:R-:W-:Y:S01]  /*1b2f0*/  IMAD R41, R20, R63, R18 ;  /* 0x0000003f14297224 */ /* 0x000fe200078e0212 */
[----:B------:R-:W-:Y:S01]  /*1b300*/  IADD3.X R38, PT, PT, R5, R25, RZ, P1, P2 ;  /* 0x0000001905267210 */ /* 0x000fe20000fe44ff */
[----:B------:R-:W-:Y:S02]  /*1b310*/  IMAD.IADD R18, R3, 0x1, R19 ;  /* 0x0000000103127824 */ /* 0x000fe400078e0213 */
[----:B------:R-:W-:Y:S02]  /*1b320*/  IMAD.MOV.U32 R19, RZ, RZ, RZ ;  /* 0x000000ffff137224 */ /* 0x000fe400078e00ff */
[----:B------:R-:W-:-:S04]  /*1b330*/  IMAD.WIDE.U32 R16, R23, R63, R16 ;  /* 0x0000003f17107225 */ /* 0x000fc800078e0010 */
        /* <DEDUP_REMOVED lines=8> */
[----:B------:R-:W-:-:S04]  /*1b3c0*/  IMAD.WIDE.U32 R14, P4, R26, R0, R14 ;  /* 0x000000001a0e7225 */ /* 0x000fc8000788000e */
[----:B------:R-:W-:-:S04]  /*1b3d0*/  IMAD.WIDE.U32 R26, R26, R45, RZ ;  /* 0x0000002d1a1a7225 */ /* 0x000fc800078e00ff */
[----:B------:R-:W-:Y:S01]  /*1b3e0*/  IMAD.WIDE.U32 R30, R23, R63, RZ ;  /* 0x0000003f171e7225 */ /* 0x000fe200078e00ff */
[----:B------:R-:W-:-:S03]  /*1b3f0*/  IADD3 RZ, P2, PT, R27, R14, RZ ;  /* 0x0000000e1bff7210 */ /* 0x000fc60007f5e0ff */
[----:B------:R-:W-:-:S04]  /*1b400*/  IMAD.WIDE.U32 R24, P1, R23, R37, R24 ;  /* 0x0000002517187225 */ /* 0x000fc80007820018 */
[----:B------:R-:W-:Y:S02]  /*1b410*/  IMAD.IADD R33, R33, 0x1, R3 ;  /* 0x0000000121217824 */ /* 0x000fe400078e0203 */
        /* <DEDUP_REMOVED lines=13> */
[----:B------:R-:W-:Y:S01]  /*1b4f0*/  IADD3.X R13, PT, PT, R14, R41, RZ, P4, P5 ;  /* 0x000000290e0d7210 */ /* 0x000fe200027ea4ff */
        /* <DEDUP_REMOVED lines=8> */
[----:B------:R-:W-:Y:S01]  /*1b580*/  IMAD R15, R0, R23, RZ ;  /* 0x00000017000f7224 */ /* 0x000fe200078e02ff */
[----:B------:R-:W-:Y:S01]  /*1b590*/  ISETP.GE.U32.AND.EX P0, PT, R38, R5, PT, P1 ;  /* 0x000000052600720c */ /* 0x000fe20003f06110 */
[----:B------:R-:W-:Y:S01]  /*1b5a0*/  IMAD.X R5, RZ, RZ, R19, P2 ;  /* 0x000000ffff057224 */ /* 0x000fe200010e0613 */
[----:B------:R-:W-:Y:S01]  /*1b5b0*/  IADD3 R33, P3, PT, R21, R32, RZ ;  /* 0x0000002015217210 */ /* 0x000fe20007f7e0ff */
[-C--:B------:R-:W-:Y:S01]  /*1b5c0*/  IMAD R27, R20, R45.reuse, R15 ;  /* 0x0000002d141b7224 */ /* 0x080fe200078e020f */
[----:B------:R-:W-:Y:S01]  /*1b5d0*/  SEL R25, RZ, 0x1, P0 ;  /* 0x00000001ff197807 */ /* 0x000fe20000000000 */
[----:B------:R-:W-:Y:S01]  /*1b5e0*/  IMAD.WIDE.U32 R4, R23, R45, R4 ;  /* 0x0000002d17047225 */ /* 0x000fe200078e0004 */
[----:B------:R-:W-:-:S03]  /*1b5f0*/  ISETP.GT.U32.AND P1, PT, R33, R24, PT ;  /* 0x000000182100720c */ /* 0x000fc60003f24070 */
[----:B------:R-:W-:Y:S01]  /*1b600*/  IMAD.MOV.U32 R15, RZ, RZ, RZ ;  /* 0x000000ffff0f7224 */ /* 0x000fe200078e00ff */
[----:B------:R-:W-:Y:S01]  /*1b610*/  IADD3 R25, P0, P2, R4, R16, R25 ;  /* 0x0000001004197210 */ /* 0x000fe20007a1e019 */
[----:B------:R-:W-:Y:S02]  /*1b620*/  IMAD.MOV.U32 R31, RZ, RZ, RZ ;  /* 0x000000ffff1f7224 */ /* 0x000fe400078e00ff */
[----:B------:R-:W-:-:S04]  /*1b630*/  IMAD.WIDE.U32 R18, R3, 0x3d1, R14 ;  /* 0x000003d103127825 */ /* 0x000fc800078e000e */
[----:B------:R-:W-:Y:S02]  /*1b640*/  IMAD.IADD R32, R5, 0x1, R27 ;  /* 0x0000000105207824 */ /* 0x000fe400078e021b */
[----:B------:R-:W-:Y:S02]  /*1b650*/  IMAD.X R16, RZ, RZ, R14, P3 ;  /* 0x000000ffff107224 */ /* 0x000fe400018e060e */
[-C--:B------:R-:W-:Y:S02]  /*1b660*/  IMAD R48, R48, R36.reuse, RZ ;  /* 0x0000002430307224 */ /* 0x080fe400078e02ff */
[----:B------:R-:W-:-:S04]  /*1b670*/  IMAD.WIDE.U32 R36, R59, R36, RZ ;  /* 0x000000243b247225 */ /* 0x000fc800078e00ff */
[----:B------:R-:W-:Y:S01]  /*1b680*/  IMAD.IADD R15, R19, 0x1, R31 ;  /* 0x00000001130f7824 */ /* 0x000fe200078e021f */
[----:B------:R-:W-:Y:S01]  /*1b690*/  IADD3.X R19, PT, PT, R32, R17, RZ, P0, P2 ;  /* 0x0000001120137210 */ /* 0x000fe200007e44ff */
[----:B------:R-:W-:Y:S01]  /*1b6a0*/  IMAD R34, R59, R34, R48 ;  /* 0x000000223b227224 */ /* 0x000fe200078e0230 */
[----:B------:R-:W-:Y:S01]  /*1b6b0*/  ISETP.GT.U32.AND.EX P0, PT, R16, R13, PT, P1 ;  /* 0x0000000d1000720c */ /* 0x000fe20003f04110 */
[----:B------:R-:W-:Y:S01]  /*1b6c0*/  IMAD.MOV.U32 R14, RZ, RZ, R18 ;  /* 0x000000ffff0e7224 */ /* 0x000fe200078e0012 */
[----:B------:R-:W-:Y:S01]  /*1b6d0*/  IADD3 R5, P3, PT, R36, R2, RZ ;  /* 0x0000000224057210 */ /* 0x000fe20007f7e0ff */
[----:B------:R-:W-:Y:S01]  /*1b6e0*/  IMAD.IADD R31, R37, 0x1, R34 ;  /* 0x00000001251f7824 */ /* 0x000fe200078e0222 */
[----:B------:R-:W-:Y:S01]  /*1b6f0*/  SEL R18, R21, 0x1, !P0 ;  /* 0x0000000115127807 */ /* 0x000fe20004000000 */
[----:B------:R-:W-:Y:S01]  /*1b700*/  IMAD.WIDE.U32 R14, R25, 0x3d1, R14 ;  /* 0x000003d1190e7825 */ /* 0x000fe200078e000e */
[----:B------:R-:W-:-:S03]  /*1b710*/  ISETP.GE.U32.AND P0, PT, R5, R36, PT ;  /* 0x000000240500720c */ /* 0x000fc60003f06070 */
[----:B------:R-:W-:Y:S02]  /*1b720*/  IMAD R21, R19, 0x3d1, RZ ;  /* 0x000003d113157824 */ /* 0x000fe400078e02ff */
[----:B------:R-:W-:-:S04]  /*1b730*/  IMAD.WIDE.U32 R16, R20, R45, RZ ;  /* 0x0000002d14107225 */ /* 0x000fc800078e00ff */
[----:B------:R-:W-:Y:S01]  /*1b740*/  IMAD.X R22, R22, 0x1, R31, P3 ;  /* 0x0000000116167824 */ /* 0x000fe200018e061f */
[----:B------:R-:W-:Y:S01]  /*1b750*/  IADD3 R18, P3, P4, R14, R3, R18 ;  /* 0x000000030e127210 */ /* 0x000fe20007c7e012 */
[----:B------:R-:W-:Y:S02]  /*1b760*/  IMAD.IADD R2, R15, 0x1, R21 ;  /* 0x000000010f027824 */ /* 0x000fe400078e0215 */
[C---:B------:R-:W-:Y:S01]  /*1b770*/  IMAD.WIDE.U32 R16, P2, R23.reuse, R0, R16 ;  /* 0x0000000017107225 */ /* 0x040fe20007840010 */
[----:B------:R-:W-:Y:S02]  /*1b780*/  ISETP.GE.U32.AND.EX P0, PT, R22, R31, PT, P0 ;  /* 0x0000001f1600720c */ /* 0x000fe40003f06100 */
[----:B------:R-:W-:Y:S01]  /*1b790*/  ISETP.GE.U32.AND P1, PT, R18, R3, PT ;  /* 0x000000031200720c */ /* 0x000fe20003f26070 */
[----:B------:R-:W-:Y:S01]  /*1b7a0*/  IMAD.WIDE.U32 R26, R23, R45, RZ ;  /* 0x0000002d171a7225 */ /* 0x000fe200078e00ff */
[-C--:B------:R-:W-:Y:S02]  /*1b7b0*/  IADD3.X R23, PT, PT, R2, R25.reuse, RZ, P3, P4 ;  /* 0x0000001902177210 */ /* 0x080fe40001fe84ff */
[----:B------:R-:W-:Y:S01]  /*1b7c0*/  SEL R3, RZ, 0x1, P0 ;  /* 0x00000001ff037807 */ /* 0x000fe20000000000 */
[----:B------:R-:W-:Y:S01]  /*1b7d0*/  IMAD.X R31, RZ, RZ, RZ, P2 ;  /* 0x000000ffff1f7224 */ /* 0x000fe200010e06ff */
[----:B------:R-:W-:Y:S01]  /*1b7e0*/  ISETP.GE.U32.AND.EX P0, PT, R23, R25, PT, P1 ;  /* 0x000000191700720c */ /* 0x000fe20003f06110 */
[----:B------:R-:W-:Y:S01]  /*1b7f0*/  IMAD.MOV.U32 R30, RZ, RZ, R17 ;  /* 0x000000ffff1e7224 */ /* 0x000fe200078e0011 */
[----:B------:R-:W-:Y:S01]  /*1b800*/  ISETP.GE.U32.AND P1, PT, R25, R4, PT ;  /* 0x000000041900720c */ /* 0x000fe20003f26070 */
[----:B------:R-:W-:Y:S01]  /*1b810*/  IMAD.MOV.U32 R45, RZ, RZ, R44 ;  /* 0x000000ffff2d7224 */ /* 0x000fe200078e002c */
[----:B------:R-:W-:Y:S01]  /*1b820*/  IADD3 RZ, P2, PT, R27, R16, RZ ;  /* 0x000000101bff7210 */ /* 0x000fe20007f5e0ff */
[----:B------:R-:W-:Y:S01]  /*1b830*/  IMAD.MOV.U32 R44, RZ, RZ, R49 ;  /* 0x000000ffff2c7224 */ /* 0x000fe200078e0031 */
[----:B------:R-:W-:-:S02]  /*1b840*/  SEL R17, RZ, 0x1, P0 ;  /* 0x00000001ff117807 */ /* 0x000fc40000000000 */
[----:B------:R-:W-:Y:S01]  /*1b850*/  ISETP.GE.U32.AND.EX P0, PT, R19, R32, PT, P1 ;  /* 0x000000201300720c */ /* 0x000fe20003f06110 */
[----:B------:R-:W-:Y:S01]  /*1b860*/  IMAD.WIDE.U32.X R20, R20, R0, R30, P2 ;  /* 0x0000000014147225 */ /* 0x000fe200010e041e */
[----:B------:R-:W-:Y:S02]  /*1b870*/  IADD3 R24, P3, P4, R24, R50, R3 ;  /* 0x0000003218187210 */ /* 0x000fe40007c7e003 */
[----:B------:R-:W-:Y:S01]  /*1b880*/  IADD3 R0, P5, PT, R17, R14, RZ ;  /* 0x0000000e11007210 */ /* 0x000fe20007fbe0ff */
[----:B------:R-:W-:Y:S01]  /*1b890*/  IMAD.MOV.U32 R3, RZ, RZ, RZ ;  /* 0x000000ffff037224 */ /* 0x000fe200078e00ff */
[----:B------:R-:W-:Y:S02]  /*1b8a0*/  SEL R27, RZ, 0x1, P0 ;  /* 0x00000001ff1b7807 */ /* 0x000fe40000000000 */
[----:B------:R-:W-:Y:S01]  /*1b8b0*/  ISETP.GT.U32.AND P0, PT, R0, R18, PT ;  /* 0x000000120000720c */ /* 0x000fe20003f04070 */
[----:B------:R-:W-:Y:S01]  /*1b8c0*/  IMAD.WIDE.U32 R14, R19, 0x3d1, R2 ;  /* 0x000003d1130e7825 */ /* 0x000fe200078e0002 */
[----:B------:R-:W-:-:S02]  /*1b8d0*/  IADD3 R27, P2, PT, R27, R20, RZ ;  /* 0x000000141b1b7210 */ /* 0x000fc40007f5e0ff */
[----:B------:R-:W-:Y:S01]  /*1b8e0*/  ISETP.GE.U32.AND P1, PT, R24, R50, PT ;  /* 0x000000321800720c */ /* 0x000fe20003f26070 */
[----:B------:R-:W-:Y:S01]  /*1b8f0*/  IMAD.MOV.U32 R3, RZ, RZ, RZ ;  /* 0x000000ffff037224 */ /* 0x000fe200078e00ff */
[-C--:B------:R-:W-:Y:S01]  /*1b900*/  IADD3.X R25, PT, PT, R13, R52.reuse, RZ, P3, P4 ;  /* 0x000000340d197210 */ /* 0x080fe20001fe84ff */
[----:B------:R-:W-:Y:S02]  /*1b910*/  IMAD.X R2, RZ, RZ, R2, P5 ;  /* 0x000000ffff027224 */ /* 0x000fe400028e0602 */
[----:B------:R-:W-:Y:S01]  /*1b920*/  IMAD.IADD R15, R15, 0x1, R3 ;  /* 0x000000010f0f7824 */ /* 0x000fe200078e0203 */
[----:B------:R-:W-:Y:S01]  /*1b930*/  ISETP.GE.U32.AND.EX P1, PT, R25, R52, PT, P1 ;  /* 0x000000341900720c */ /* 0x000fe20003f26110 */
[----:B------:R-:W-:Y:S01]  /*1b940*/  IMAD.X R21, RZ, RZ, R21, P2 ;  /* 0x000000ffff157224 */ /* 0x000fe200010e0615 */
[----:B------:R-:W-:Y:S01]  /*1b950*/  ISETP.GT.U32.AND.EX P0, PT, R2, R23, PT, P0 ;  /* 0x000000170200720c */ /* 0x000fe20003f04100 */
[----:B------:R-:W-:Y:S01]  /*1b960*/  IMAD.WIDE.U32 R14, R27, 0x3d1, R14 ;  /* 0x000003d11b0e7825 */ /* 0x000fe200078e000e */
[----:B------:R-:W-:-:S02]  /*1b970*/  SEL R4, RZ, 0x1, P1 ;  /* 0x00000001ff047807 */ /* 0x000fc40000800000 */
[----:B------:R-:W-:Y:S01]  /*1b980*/  SEL R3, R17, 0x1, !P0 ;  /* 0x0000000111037807 */ /* 0x000fe20004000000 */
[----:B------:R-:W-:Y:S01]  /*1b990*/  IMAD R13, R21, 0x3d1, RZ ;  /* 0x000003d1150d7824 */ /* 0x000fe200078e02ff */
[----:B------:R-:W-:Y:S02]  /*1b9a0*/  IADD3 R4, P3, P4, R18, R51, R4 ;  /* 0x0000003312047210 */ /* 0x000fe40007c7e004 */
[----:B------:R-:W-:Y:S01]  /*1b9b0*/  IADD3 R3, P1, P2, R14, R19, R3 ;  /* 0x000000130e037210 */ /* 0x000fe20007a3e003 */
[----:B------:R-:W-:Y:S01]  /*1b9c0*/  IMAD.IADD R2, R15, 0x1, R13 ;  /* 0x000000010f027824 */ /* 0x000fe200078e020d */
[----:B------:R-:W-:Y:S02]  /*1b9d0*/  IADD3.X R17, PT, PT, R23, R53, RZ, P3, P4 ;  /* 0x0000003517117210 */ /* 0x000fe40001fe84ff */
[----:B------:R-:W-:Y:S01]  /*1b9e0*/  ISETP.GE.U32.AND P0, PT, R3, R19, PT ;  /* 0x000000130300720c */ /* 0x000fe20003f06070 */
[----:B------:R-:W-:Y:S01]  /*1b9f0*/  IMAD.MOV.U32 R19, RZ, RZ, RZ ;  /* 0x000000ffff137224 */ /* 0x000fe200078e00ff */
[----:B------:R-:W-:-:S02]  /*1ba00*/  IADD3.X R16, PT, PT, R2, R27, RZ, P1, P2 ;  /* 0x0000001b02107210 */ /* 0x000fc40000fe44ff */
[----:B------:R-:W-:Y:S02]  /*1ba10*/  ISETP.GE.U32.AND P1, PT, R4, R51, PT ;  /* 0x000000330400720c */ /* 0x000fe40003f26070 */
[----:B------:R-:W-:Y:S02]  /*1ba20*/  ISETP.GE.U32.AND.EX P0, PT, R16, R27, PT, P0 ;  /* 0x0000001b1000720c */ /* 0x000fe40003f06100 */
[----:B------:R-:W-:Y:S02]  /*1ba30*/  ISETP.GE.U32.AND.EX P1, PT, R17, R53, PT, P1 ;  /* 0x000000351100720c */ /* 0x000fe40003f26110 */
[----:B------:R-:W-:Y:S02]  /*1ba40*/  SEL R13, RZ, 0x1, P0 ;  /* 0x00000001ff0d7807 */ /* 0x000fe40000000000 */
[----:B------:R-:W-:Y:S02]  /*1ba50*/  SEL R0, RZ, 0x1, P1 ;  /* 0x00000001ff007807 */ /* 0x000fe40000800000 */
[----:B------:R-:W-:-:S02]  /*1ba60*/  IADD3 R14, P1, PT, R13, R14, RZ ;  /* 0x0000000e0d0e7210 */ /* 0x000fc40007f3e0ff */
        /* <DEDUP_REMOVED lines=12> */
[----:B------:R-:W-:Y:S02]  /*1bb30*/  IMAD.IADD R2, R3, 0x1, R19 ;  /* 0x0000000103027824 */ /* 0x000fe400078e0213 */
[----:B------:R-:W-:Y:S01]  /*1bb40*/  IMAD.MOV.U32 R3, RZ, RZ, R8 ;  /* 0x000000ffff037224 */ /* 0x000fe200078e0008 */
[----:B------:R-:W-:Y:S02]  /*1bb50*/  LOP3.LUT P0, RZ, R13, R12, RZ, 0xfc, !PT ;  /* 0x0000000c0dff7212 */ /* 0x000fe4000780fcff */
[----:B------:R-:W-:-:S02]  /*1bb60*/  IADD3.X R2, PT, PT, R2, RZ, RZ, P1, P2 ;  /* 0x000000ff02027210 */ /* 0x000fc40000fe44ff */
[----:B------:R-:W-:Y:S02]  /*1bb70*/  ISETP.GT.U32.AND P1, PT, R15, R10, PT ;  /* 0x0000000a0f00720c */ /* 0x000fe40003f24070 */
[----:B------:R-:W-:Y:S01]  /*1bb80*/  LOP3.LUT P0, RZ, R2, RZ, RZ, 0xfc, P0 ;  /* 0x000000ff02ff7212 */ /* 0x000fe2000000fcff */
[----:B------:R-:W-:Y:S02]  /*1bb90*/  IMAD.MOV.U32 R2, RZ, RZ, R7 ;  /* 0x000000ffff027224 */ /* 0x000fe400078e0007 */
[----:B------:R-:W-:Y:S01]  /*1bba0*/  IMAD.MOV.U32 R7, RZ, RZ, R9 ;  /* 0x000000ffff077224 */ /* 0x000fe200078e0009 */
        /* <DEDUP_REMOVED lines=20> */
.L_x_78:
        /* <DEDUP_REMOVED lines=53> */
.L_x_80:
        /* <DEDUP_REMOVED lines=47> */
.L_x_81:
        /* <DEDUP_REMOVED lines=21> */
.L_x_79:
[----:B------:R-:W0:Y:S01]  /*1c480*/  LDC.64 R8, c[0x0][0x398] ;  /* 0x0000e600ff087b82 */ /* 0x000e220000000a00 */
[----:B------:R-:W-:Y:S02]  /*1c490*/  IMAD.MOV.U32 R23, RZ, RZ, R22 ;  /* 0x000000ffff177224 */ /* 0x000fe400078e0016 */
[----:B------:R-:W-:Y:S02]  /*1c4a0*/  IMAD.MOV.U32 R22, RZ, RZ, R5 ;  /* 0x000000ffff167224 */ /* 0x000fe400078e0005 */
[----:B------:R-:W-:-:S03]  /*1c4b0*/  IMAD.MOV.U32 R5, RZ, RZ, R17 ;  /* 0x000000ffff057224 */ /* 0x000fc600078e0011 */
[----:B------:R-:W3:Y:S01]  /*1c4c0*/  LDC.64 R10, c[0x0][0x3a0] ;  /* 0x0000e800ff0a7b82 */ /* 0x000ee20000000a00 */
[----:B0-----:R0:W-:Y:S04]  /*1c4d0*/  STG.E.64 desc[UR6][R8.64], R2 ;  /* 0x0000000208007986 */ /* 0x0011e8000c101b06 */
[----:B---3--:R-:W-:Y:S04]  /*1c4e0*/  STG.E.64 desc[UR6][R10.64], R22 ;  /* 0x000000160a007986 */ /* 0x008fe8000c101b06 */
[----:B------:R-:W-:Y:S01]  /*1c4f0*/  STG.E.64 desc[UR6][R8.64+0x8], R28 ;  /* 0x0000081c08007986 */ /* 0x000fe2000c101b06 */
[----:B0-----:R-:W-:-:S02]  /*1c500*/  IMAD.MOV.U32 R2, RZ, RZ, R15 ;  /* 0x000000ffff027224 */ /* 0x001fc400078e000f */
[----:B------:R-:W-:Y:S01]  /*1c510*/  IMAD.MOV.U32 R3, RZ, RZ, R0 ;  /* 0x000000ffff037224 */ /* 0x000fe200078e0000 */
[----:B------:R-:W-:Y:S04]  /*1c520*/  STG.E.64 desc[UR6][R10.64+0x8], R24 ;  /* 0x000008180a007986 */ /* 0x000fe8000c101b06 */
[----:B------:R-:W-:Y:S04]  /*1c530*/  STG.E.64 desc[UR6][R8.64+0x10], R6 ;  /* 0x0000100608007986 */ /* 0x000fe8000c101b06 */
[----:B------:R-:W-:Y:S04]  /*1c540*/  STG.E.64 desc[UR6][R10.64+0x10], R4 ;  /* 0x000010040a007986 */ /* 0x000fe8000c101b06 */
[----:B------:R-:W-:Y:S04]  /*1c550*/  STG.E.64 desc[UR6][R8.64+0x18], R44 ;  /* 0x0000182c08007986 */ /* 0x000fe8000c101b06 */
[----:B------:R-:W-:Y:S01]  /*1c560*/  STG.E.64 desc[UR6][R10.64+0x18], R2 ;  /* 0x000018020a007986 */ /* 0x000fe2000c101b06 */
[----:B-12---:R-:W-:Y:S05]  /*1c570*/  EXIT ;  /* 0x000000000000794d */ /* 0x006fea0003800000 */
.L_x_82:
[----:B------:R-:W-:-:S00]  /*1c580*/  BRA `(.L_x_82) ;  /* 0xfffffffc00fc7947 */ /* 0x000fc0000383ffff */
[----:B------:R-:W-:-:S00]  /*1c590*/  NOP ;  /* 0x0000000000007918 */ /* 0x000fc00000000000 */
        /* <DEDUP_REMOVED lines=14> */
.L_x_127:


//--------------------- .text.test_mod_square     --------------------------
	.section	.text.test_mod_square,"ax",@progbits
	.align	128
        .global         test_mod_square
        .type           test_mod_square,@function
        .size           test_mod_square,(.L_x_128 - test_mod_square)
        .other          test_mod_square,@"STO_CUDA_ENTRY STV_DEFAULT"
test_mod_square:
.text.test_mod_square:
[----:B------:R-:W-:Y:S01]  /*0000*/  LDC R1, c[0x0][0x37c] ;  /* 0x0000df00ff017b82 */ /* 0x000fe20000000800 */
[----:B------:R-:W0:Y:S07]  /*0010*/  S2R R3, SR_TID.X ;  /* 0x0000000000037919 */ /* 0x000e2e0000002100 */
[----:B------:R-:W0:Y:S01]  /*0020*/  S2UR UR4, SR_CTAID.X ;  /* 0x00000000000479c3 */ /* 0x000e220000002500 */
[----:B------:R-:W1:Y:S07]  /*0030*/  LDCU.64 UR6, c[0x0][0x358] ;  /* 0x00006b00ff0677ac */ /* 0x000e6e0008000a00 */
[----:B------:R-:W0:Y:S08]  /*0040*/  LDC R0, c[0x0][0x360] ;  /* 0x0000d800ff007b82 */ /* 0x000e300000000800 */
[----:B------:R-:W2:Y:S01]  /*0050*/  LDC.64 R4, c[0x0][0x380] ;  /* 0x0000e000ff047b82 */ /* 0x000ea20000000a00 */
[----:B0-----:R-:W-:-:S04]  /*0060*/  IMAD R0, R0, UR4, R3 ;  /* 0x0000000400007c24 */ /* 0x001fc8000f8e0203 */
[----:B------:R-:W-:-:S04]  /*0070*/  IMAD.SHL.U32 R0, R0, 0x4, RZ ;  /* 0x0000000400007824 */ /* 0x000fc800078e00ff */
[----:B--2---:R-:W-:-:S05]  /*0080*/  IMAD.WIDE R4, R0, 0x8, R4 ;  /* 0x0000000800047825 */ /* 0x004fca00078e0204 */
[----:B-1----:R-:W2:Y:S04]  /*0090*/  LDG.E.64 R18, desc[UR6][R4.64] ;  /* 0x0000000604127981 */ /* 0x002ea8000c1e1b00 */
[----:B------:R-:W3:Y:S04]  /*00a0*/  LDG.E.64 R32, desc[UR6][R4.64+0x8] ;  /* 0x0000080604207981 */ /* 0x000ee8000c1e1b00 */
[----:B------:R-:W4:Y:S04]  /*00b0*/  LDG.E.64 R16, desc[UR6][R4.64+0x10] ;  /* 0x0000100604107981 */ /* 0x000f28000c1e1b00 */
[----:B------:R0:W5:Y:S01]  /*00c0*/  LDG.E.64 R20, desc[UR6][R4.64+0x18] ;  /* 0x0000180604147981 */ /* 0x000162000c1e1b00 */
[----:B------:R-:W-:Y:S01]  /*00d0*/  UMOV UR4, URZ ;  /* 0x000000ff00047c82 */ /* 0x000fe20008000000 */
[----:B------:R-:W-:Y:S04]  /*00e0*/  BSSY.RECONVERGENT B1, `(.L_x_83) ;  /* 0x00001c2000017945 */ /* 0x000fe80003800200 */
[----:B------:R-:W-:Y:S01]  /*00f0*/  BSSY.RELIABLE B0, `(.L_x_84) ;  /* 0x0000147000007945 */ /* 0x000fe20003800100 */
[----:B--2---:R-:W-:-:S04]  /*0100*/  IMAD.WIDE.U32 R2, R19, R18, RZ ;  /* 0x0000001213027225 */ /* 0x004fc800078e00ff */
[----:B---3--:R-:W-:-:S04]  /*0110*/  IMAD.WIDE.U32 R10, R33, R18, RZ ;  /* 0x00000012210a7225 */ /* 0x008fc800078e00ff */
[----:B------:R-:W-:-:S04]  /*0120*/  IMAD.WIDE.U32 R6, P0, R18, R19, R2 ;  /* 0x0000001312067225 */ /* 0x000fc80007800002 */
[----:B------:R-:W-:-:S04]  /*0130*/  IMAD.WIDE.U32 R2, R18, R18, RZ ;  /* 0x0000001212027225 */ /* 0x000fc800078e00ff */
[----:B------:R-:W-:Y:S01]  /*0140*/  IMAD.X R9, RZ, RZ, RZ, P0 ;  /* 0x000000ffff097224 */ /* 0x000fe200000e06ff */
[----:B------:R-:W-:Y:S01]  /*0150*/  IADD3 R3, P0, PT, R3, R6, RZ ;  /* 0x0000000603037210 */ /* 0x000fe20007f1e0ff */
[----:B------:R-:W-:Y:S02]  /*0160*/  IMAD.MOV.U32 R8, RZ, RZ, R7 ;  /* 0x000000ffff087224 */ /* 0x000fe400078e0007 */
[----:B------:R-:W-:-:S04]  /*0170*/  IMAD.WIDE.U32 R12, R32, R18, RZ ;  /* 0x00000012200c7225 */ /* 0x000fc800078e00ff */
[----:B------:R-:W-:-:S04]  /*0180*/  IMAD.WIDE.U32.X R6, R19, R19, R8, P0 ;  /* 0x0000001313067225 */ /* 0x000fc800000e0408 */
[----:B------:R-:W-:-:S04]  /*0190*/  IMAD.WIDE.U32 R8, P1, R19, R32, R10 ;  /* 0x0000002013087225 */ /* 0x000fc8000782000a */
[----:B------:R-:W-:Y:S01]  /*01a0*/  IMAD.WIDE.U32 R6, R18, R32, R6 ;  /* 0x0000002012067225 */ /* 0x000fe200078e0006 */
[----:B------:R-:W-:-:S03]  /*01b0*/  IADD3 RZ, P2, PT, R8, R13, RZ ;  /* 0x0000000d08ff7210 */ /* 0x000fc60007f5e0ff */
[----:B------:R-:W-:Y:S02]  /*01c0*/  IMAD.IADD R15, R7, 0x1, R8 ;  /* 0x00000001070f7824 */ /* 0x000fe400078e0208 */
[----:B------:R-:W-:Y:S02]  /*01d0*/  IMAD.MOV.U32 R14, RZ, RZ, R6 ;  /* 0x000000ffff0e7224 */ /* 0x000fe400078e0006 */
[----:B------:R-:W-:Y:S02]  /*01e0*/  IMAD.X R23, RZ, RZ, RZ, P1 ;  /* 0x000000ffff177224 */ /* 0x000fe400008e06ff */
[----:B------:R-:W-:-:S04]  /*01f0*/  IMAD.WIDE.U32 R10, R18, R32, R14 ;  /* 0x00000020120a7225 */ /* 0x000fc800078e000e */
[----:B0-----:R-:W-:Y:S01]  /*0200*/  IMAD.IADD R5, R8, 0x1, R11 ;  /* 0x0000000108057824 */ /* 0x001fe200078e020b */
[----:B------:R-:W-:Y:S01]  /*0210*/  ISETP.GE.U32.AND P0, PT, R10, R6, PT ;  /* 0x000000060a00720c */ /* 0x000fe20003f06070 */
[----:B------:R-:W-:Y:S02]  /*0220*/  IMAD.MOV.U32 R22, RZ, RZ, R9 ;  /* 0x000000ffff167224 */ /* 0x000fe400078e0009 */
[----:B------:R-:W-:Y:S01]  /*0230*/  IMAD.WIDE.U32 R6, R19, R32, RZ ;  /* 0x0000002013067225 */ /* 0x000fe200078e00ff */
[----:B------:R-:W-:-:S03]  /*0240*/  ISETP.GE.U32.AND.EX P0, PT, R5, R15, PT, P0 ;  /* 0x0000000f0500720c */ /* 0x000fc60003f06100 */
[----:B------:R-:W-:Y:S01]  /*0250*/  IMAD.WIDE.U32.X R22, R19, R33, R22, P2 ;  /* 0x0000002113167225 */ /* 0x000fe200010e0416 */
[----:B------:R-:W-:-:S03]  /*0260*/  SEL R27, RZ, 0x1, P0 ;  /* 0x00000001ff1b7807 */ /* 0x000fc60000000000 */
[----:B------:R-:W-:Y:S01]  /*0270*/  IMAD.WIDE.U32 R8, P1, R18, R33, R6 ;  /* 0x0000002112087225 */ /* 0x000fe20007820006 */
[----:B------:R-:W-:-:S03]  /*0280*/  IADD3 R26, P0, PT, R27, R22, RZ ;  /* 0x000000161b1a7210 */ /* 0x000fc60007f1e0ff */
[----:B------:R-:W-:-:S04]  /*0290*/  IMAD.WIDE.U32 R6, R18, R32, RZ ;  /* 0x0000002012067225 */ /* 0x000fc800078e00ff */
[----:B----4-:R-:W-:-:S04]  /*02a0*/  IMAD.WIDE.U32 R14, R17, R18, RZ ;  /* 0x00000012110e7225 */ /* 0x010fc800078e00ff */
[----:B------:R-:W-:Y:S01]  /*02b0*/  IMAD.X R13, RZ, RZ, RZ, P1 ;  /* 0x000000ffff0d7224 */ /* 0x000fe200008e06ff */
[----:B------:R-:W-:Y:S01]  /*02c0*/  IADD3 RZ, P1, PT, R7, R8, RZ ;  /* 0x0000000807ff7210 */ /* 0x000fe20007f3e0ff */
[----:B------:R-:W-:-:S04]  /*02d0*/  IMAD.WIDE.U32 R24, R33, R32, RZ ;  /* 0x0000002021187225 */ /* 0x000fc800078e00ff */
[----:B------:R-:W-:Y:S02]  /*02e0*/  IMAD.X R27, RZ, RZ, R23, P0 ;  /* 0x000000ffff1b7224 */ /* 0x000fe400000e0617 */
[----:B------:R-:W-:Y:S02]  /*02f0*/  IMAD.MOV.U32 R12, RZ, RZ, R9 ;  /* 0x000000ffff0c7224 */ /* 0x000fe400078e0009 */
[----:B------:R-:W-:-:S04]  /*0300*/  IMAD.WIDE.U32 R6, R16, R18, RZ ;  /* 0x0000001210067225 */ /* 0x000fc800078e00ff */
[----:B------:R-:W-:-:S04]  /*0310*/  IMAD.WIDE.U32 R22, P2, R19, R16, R14 ;  /* 0x0000001013167225 */ /* 0x000fc8000784000e */
[----:B------:R-:W-:Y:S01]  /*0320*/  IMAD.WIDE.U32 R8, P0, R32, R33, R24 ;  /* 0x0000002120087225 */ /* 0x000fe20007800018 */
[----:B------:R-:W-:-:S03]  /*0330*/  IADD3 R24, P3, PT, R7, R22, RZ ;  /* 0x0000001607187210 */ /* 0x000fc60007f7e0ff */
[----:B------:R-:W-:-:S04]  /*0340*/  IMAD.WIDE.U32 R14, R32, R32, R26 ;  /* 0x00000020200e7225 */ /* 0x000fc800078e001a */
[----:B------:R-:W-:-:S04]  /*0350*/  IMAD.WIDE.U32.X R12, R19, R33, R12, P1 ;  /* 0x00000021130c7225 */ /* 0x000fc800008e040c */
[----:B------:R-:W-:Y:S01]  /*0360*/  IMAD.WIDE.U32 R22, R32, R32, RZ ;  /* 0x0000002020167225 */ /* 0x000fe200078e00ff */
[----:B------:R-:W-:-:S03]  /*0370*/  IADD3 R7, P1, P5, R14, R6, R12 ;  /* 0x000000060e077210 */ /* 0x000fc60007d3e00c */
[----:B------:R-:W-:Y:S01]  /*0380*/  IMAD.IADD R11, R8, 0x1, R15 ;  /* 0x00000001080b7824 */ /* 0x000fe200078e020f */
[----:B------:R-:W-:Y:S01]  /*0390*/  IADD3 RZ, P4, PT, R23, R8, RZ ;  /* 0x0000000817ff7210 */ /* 0x000fe20007f9e0ff */
[----:B------:R-:W-:Y:S01]  /*03a0*/  IMAD.X R23, RZ, RZ, RZ, P0 ;  /* 0x000000ffff177224 */ /* 0x000fe200000e06ff */
[----:B------:R-:W-:Y:S01]  /*03b0*/  ISETP.GE.U32.AND P0, PT, R7, R14, PT ;  /* 0x0000000e0700720c */ /* 0x000fe20003f06070 */
[----:B------:R-:W-:Y:S01]  /*03c0*/  IMAD.MOV.U32 R22, RZ, RZ, R9 ;  /* 0x000000ffff167224 */ /* 0x000fe200078e0009 */
[----:B------:R-:W-:Y:S01]  /*03d0*/  IADD3.X R2, PT, PT, R11, R24, R13, P1, P5 ;  /* 0x000000180b027210 */ /* 0x000fe20000fea40d */
[----:B------:R-:W-:Y:S01]  /*03e0*/  IMAD.WIDE.U32 R12, R17, R18, RZ ;  /* 0x00000012110c7225 */ /* 0x000fe200078e00ff */
[----:B------:R-:W-:Y:S02]  /*03f0*/  IADD3 R4, P5, PT, R7, R6, RZ ;  /* 0x0000000607047210 */ /* 0x000fe40007fbe0ff */
[----:B------:R-:W-:Y:S01]  /*0400*/  ISETP.GE.U32.AND.EX P0, PT, R2, R11, PT, P0 ;  /* 0x0000000b0200720c */ /* 0x000fe20003f06100 */
[----:B------:R-:W-:Y:S01]  /*0410*/  IMAD.WIDE.U32 R14, R19, R16, RZ ;  /* 0x00000010130e7225 */ /* 0x000fe200078e00ff */
[----:B------:R-:W-:-:S02]  /*0420*/  ISETP.GE.U32.AND P1, PT, R4, R6, PT ;  /* 0x000000060400720c */ /* 0x000fc40003f26070 */
[----:B------:R-:W-:Y:S01]  /*0430*/  SEL R11, RZ, 0x1, P0 ;  /* 0x00000001ff0b7807 */ /* 0x000fe20000000000 */
[----:B------:R-:W-:Y:S02]  /*0440*/  IMAD.X R7, R2, 0x1, R24, P5 ;  /* 0x0000000102077824 */ /* 0x000fe400028e0618 */
[----:B------:R-:W-:-:S03]  /*0450*/  IMAD.HI.U32 R8, R19, R16, R12 ;  /* 0x0000001013087227 */ /* 0x000fc600078e000c */
[----:B------:R-:W-:Y:S01]  /*0460*/  ISETP.GE.U32.AND.EX P1, PT, R7, R24, PT, P1 ;  /* 0x000000180700720c */ /* 0x000fe20003f26110 */
[----:B------:R-:W-:-:S04]  /*0470*/  IMAD.WIDE.U32.X R22, R33, R33, R22, P4 ;  /* 0x0000002121167225 */ /* 0x000fc800020e0416 */
[----:B------:R-:W-:Y:S02]  /*0480*/  IMAD.X R9, RZ, RZ, RZ, P2 ;  /* 0x000000ffff097224 */ /* 0x000fe400010e06ff */
[----:B------:R-:W-:-:S04]  /*0490*/  IMAD.WIDE.U32 R12, P5, R18, R17, R14 ;  /* 0x00000011120c7225 */ /* 0x000fc800078a000e */
[----:B------:R-:W-:Y:S01]  /*04a0*/  IMAD.WIDE.U32 R14, R18, R16, RZ ;  /* 0x00000010120e7225 */ /* 0x000fe200078e00ff */
[----:B------:R-:W-:Y:S02]  /*04b0*/  IADD3 R14, P0, PT, R11, R22, RZ ;  /* 0x000000160b0e7210 */ /* 0x000fe40007f1e0ff */
[----:B------:R-:W-:Y:S01]  /*04c0*/  SEL R11, RZ, 0x1, P1 ;  /* 0x00000001ff0b7807 */ /* 0x000fe20000800000 */
[----:B------:R-:W-:Y:S01]  /*04d0*/  IMAD.WIDE.U32.X R8, R19, R17, R8, P3 ;  /* 0x0000001113087225 */ /* 0x000fe200018e0408 */
[----:B------:R-:W-:-:S03]  /*04e0*/  IADD3 RZ, P1, PT, R15, R12, RZ ;  /* 0x0000000c0fff7210 */ /* 0x000fc60007f3e0ff */
[----:B------:R-:W-:Y:S01]  /*04f0*/  IMAD.X R15, RZ, RZ, R23, P0 ;  /* 0x000000ffff0f7224 */ /* 0x000fe200000e0617 */
[----:B------:R-:W-:Y:S01]  /*0500*/  IADD3 R12, P0, PT, R11, R8, RZ ;  /* 0x000000080b0c7210 */ /* 0x000fe20007f1e0ff */
[----:B-----5:R-:W-:-:S04]  /*0510*/  IMAD.WIDE.U32 R28, R21, R18, RZ ;  /* 0x00000012151c7225 */ /* 0x020fc800078e00ff */
[----:B------:R-:W-:-:S04]  /*0520*/  IMAD.WIDE.U32 R22, R17, R32, RZ ;  /* 0x0000002011167225 */ /* 0x000fc800078e00ff */
[----:B------:R-:W-:Y:S02]  /*0530*/  IMAD.X R25, RZ, RZ, RZ, P5 ;  /* 0x000000ffff197224 */ /* 0x000fe400028e06ff */
[----:B------:R-:W-:Y:S02]  /*0540*/  IMAD.MOV.U32 R24, RZ, RZ, R13 ;  /* 0x000000ffff187224 */ /* 0x000fe400078e000d */
[----:B------:R-:W-:Y:S02]  /*0550*/  IMAD.X R13, RZ, RZ, R9, P0 ;  /* 0x000000ffff0d7224 */ /* 0x000fe400000e0609 */
[----:B------:R-:W-:-:S04]  /*0560*/  IMAD.WIDE.U32 R8, R20, R18, RZ ;  /* 0x0000001214087225 */ /* 0x000fc800078e00ff */
[----:B------:R-:W-:-:S04]  /*0570*/  IMAD.WIDE.U32 R28, P0, R19, R20, R28 ;  /* 0x00000014131c7225 */ /* 0x000fc8000780001c */
[----:B------:R-:W-:Y:S01]  /*0580*/  IMAD.WIDE.U32 R22, P3, R33, R16, R22 ;  /* 0x0000001021167225 */ /* 0x000fe20007860016 */
[----:B------:R-:W-:-:S03]  /*0590*/  IADD3 R35, P5, PT, R9, R28, RZ ;  /* 0x0000001c09237210 */ /* 0x000fc60007fbe0ff */
[----:B------:R-:W-:-:S04]  /*05a0*/  IMAD.WIDE.U32 R14, R32, R16, R14 ;  /* 0x00000010200e7225 */ /* 0x000fc800078e000e */
[----:B------:R-:W-:-:S04]  /*05b0*/  IMAD.WIDE.U32.X R24, R19, R17, R24, P1 ;  /* 0x0000001113187225 */ /* 0x000fc800008e0418 */
[----:B------:R-:W-:Y:S01]  /*05c0*/  IMAD.IADD R9, R15, 0x1, R22 ;  /* 0x000000010f097824 */ /* 0x000fe200078e0216 */
[----:B------:R-:W-:Y:S01]  /*05d0*/  IADD3 R15, P1, P6, R14, R8, R24 ;  /* 0x000000080e0f7210 */ /* 0x000fe20007e3e018 */
[----:B------:R-:W-:-:S03]  /*05e0*/  IMAD.WIDE.U32 R26, R19, R20, RZ ;  /* 0x00000014131a7225 */ /* 0x000fc600078e00ff */
[----:B------:R-:W-:Y:S01]  /*05f0*/  IADD3.X R24, PT, PT, R9, R35, R25, P1, P6 ;  /* 0x0000002309187210 */ /* 0x000fe20000fec419 */
[----:B------:R-:W-:Y:S01]  /*0600*/  IMAD.WIDE.U32 R12, R32, R16, R12 ;  /* 0x00000010200c7225 */ /* 0x000fe200078e000c */
[----:B------:R-:W-:-:S03]  /*0610*/  ISETP.GE.U32.AND P1, PT, R15, R14, PT ;  /* 0x0000000e0f00720c */ /* 0x000fc60003f26070 */
[----:B------:R-:W-:Y:S01]  /*0620*/  IMAD.WIDE.U32 R30, R18, R20, RZ ;  /* 0x00000014121e7225 */ /* 0x000fe200078e00ff */
[----:B------:R-:W-:Y:S02]  /*0630*/  IADD3 R15, P6, PT, R15, R12, RZ ;  /* 0x0000000c0f0f7210 */ /* 0x000fe40007fde0ff */
[----:B------:R-:W-:Y:S01]  /*0640*/  ISETP.GE.U32.AND.EX P1, PT, R24, R9, PT, P1 ;  /* 0x000000091800720c */ /* 0x000fe20003f26110 */
[----:B------:R-:W-:-:S04]  /*0650*/  IMAD.WIDE.U32 R26, P2, R18, R21, R26 ;  /* 0x00000015121a7225 */ /* 0x000fc8000784001a */
[----:B------:R-:W-:Y:S01]  /*0660*/  IMAD.IADD R11, R22, 0x1, R13 ;  /* 0x00000001160b7824 */ /* 0x000fe200078e020d */
[----:B------:R-:W-:Y:S01]  /*0670*/  IADD3 RZ, P4, PT, R31, R26, RZ ;  /* 0x0000001a1fff7210 */ /* 0x000fe20007f9e0ff */
[----:B------:R-:W-:Y:S01]  /*0680*/  IMAD.X R9, RZ, RZ, RZ, P0 ;  /* 0x000000ffff097224 */ /* 0x000fe200000e06ff */
[----:B------:R-:W-:Y:S01]  /*0690*/  ISETP.GE.U32.AND P0, PT, R15, R12, PT ;  /* 0x0000000c0f00720c */ /* 0x000fe20003f06070 */
[----:B------:R-:W-:Y:S01]  /*06a0*/  IMAD.WIDE.U32 R12, R33, R16, RZ ;  /* 0x00000010210c7225 */ /* 0x000fe200078e00ff */
[----:B------:R-:W-:Y:S02]  /*06b0*/  SEL R31, RZ, 0x1, P1 ;  /* 0x00000001ff1f7807 */ /* 0x000fe40000800000 */
[----:B------:R-:W-:Y:S01]  /*06c0*/  IADD3 R2, P1, PT, R15, R8, RZ ;  /* 0x000000080f027210 */ /* 0x000fe20007f3e0ff */
[----:B------:R-:W-:Y:S02]  /*06d0*/  IMAD.X R26, R11, 0x1, R24, P6 ;  /* 0x000000010b1a7824 */ /* 0x000fe400030e0618 */
[----:B------:R-:W-:Y:S01]  /*06e0*/  IMAD.WIDE.U32 R14, R32, R16, RZ ;  /* 0x00000010200e7225 */ /* 0x000fe200078e00ff */
[----:B------:R-:W-:-:S02]  /*06f0*/  ISETP.GE.U32.AND P6, PT, R2, R8, PT ;  /* 0x000000080200720c */ /* 0x000fc40003fc6070 */
[C---:B------:R-:W-:Y:S01]  /*0700*/  ISETP.GE.U32.AND.EX P0, PT, R26.reuse, R11, PT, P0 ;  /* 0x0000000b1a00720c */ /* 0x040fe20003f06100 */
[----:B------:R-:W-:Y:S02]  /*0710*/  IMAD.X R6, R26, 0x1, R35, P1 ;  /* 0x000000011a067824 */ /* 0x000fe400008e0623 */
[----:B------:R-:W-:-:S04]  /*0720*/  IMAD.WIDE.U32 R12, P1, R32, R17, R12 ;  /* 0x00000011200c7225 */ /* 0x000fc8000782000c */
[----:B------:R-:W-:Y:S01]  /*0730*/  IMAD.X R25, RZ, RZ, RZ, P1 ;  /* 0x000000ffff197224 */ /* 0x000fe200008e06ff */
[----:B------:R-:W-:Y:S01]  /*0740*/  IADD3 RZ, P1, PT, R15, R12, RZ ;  /* 0x0000000c0fff7210 */ /* 0x000fe20007f3e0ff */
[----:B------:R-:W-:Y:S02]  /*0750*/  IMAD.MOV.U32 R24, RZ, RZ, R13 ;  /* 0x000000ffff187224 */ /* 0x000fe400078e000d */
[----:B------:R-:W-:Y:S02]  /*0760*/  IMAD.MOV.U32 R8, RZ, RZ, R29 ;  /* 0x000000ffff087224 */ /* 0x000fe400078e001d */
[----:B------:R-:W-:Y:S01]  /*0770*/  IMAD.WIDE.U32.X R24, R33, R17, R24, P1 ;  /* 0x0000001121187225 */ /* 0x000fe200008e0418 */
[----:B------:R-:W-:-:S03]  /*0780*/  ISETP.GE.U32.AND.EX P1, PT, R6, R35, PT, P6 ;  /* 0x000000230600720c */ /* 0x000fc60003f26160 */
[----:B------:R-:W-:Y:S01]  /*0790*/  IMAD.WIDE.U32 R12, R16, R32, RZ ;  /* 0x00000020100c7225 */ /* 0x000fe200078e00ff */
[----:B------:R-:W-:-:S03]  /*07a0*/  SEL R11, RZ, 0x1, P1 ;  /* 0x00000001ff0b7807 */ /* 0x000fc60000800000 */
[----:B------:R-:W-:Y:S01]  /*07b0*/  IMAD.WIDE.U32.X R14, R19, R21, R8, P5 ;  /* 0x00000015130e7225 */ /* 0x000fe200028e0408 */
[----:B------:R-:W-:Y:S02]  /*07c0*/  IADD3 R8, P5, PT, R31, R24, RZ ;  /* 0x000000181f087210 */ /* 0x000fe40007fbe0ff */
[----:B------:R-:W-:Y:S01]  /*07d0*/  IADD3 RZ, P6, PT, R22, R13, RZ ;  /* 0x0000000d16ff7210 */ /* 0x000fe20007fde0ff */
[----:B------:R-:W-:-:S04]  /*07e0*/  IMAD.WIDE.U32 R34, R33, R20, RZ ;  /* 0x0000001421227225 */ /* 0x000fc800078e00ff */
[----:B------:R-:W-:Y:S02]  /*07f0*/  IMAD.X R9, RZ, RZ, R25, P5 ;  /* 0x000000ffff097224 */ /* 0x000fe400028e0619 */
[C---:B------:R-:W-:Y:S01]  /*0800*/  IMAD.WIDE.U32 R12, R32.reuse, R20, RZ ;  /* 0x00000014200c7225 */ /* 0x040fe200078e00ff */
[----:B------:R-:W-:Y:S02]  /*0810*/  IADD3 R12, P5, PT, R11, R14, RZ ;  /* 0x0000000e0b0c7210 */ /* 0x000fe40007fbe0ff */
[----:B------:R-:W-:Y:S01]  /*0820*/  SEL R11, RZ, 0x1, P0 ;  /* 0x00000001ff0b7807 */ /* 0x000fe20000000000 */
[----:B------:R-:W-:-:S04]  /*0830*/  IMAD.WIDE.U32 R34, P1, R32, R21, R34 ;  /* 0x0000001520227225 */ /* 0x000fc80007820022 */
[----:B------:R-:W-:-:S04]  /*0840*/  IMAD.WIDE.U32 R24, R21, R32, RZ ;  /* 0x0000002015187225 */ /* 0x000fc800078e00ff */
[----:B------:R-:W-:Y:S01]  /*0850*/  IMAD.X R29, RZ, RZ, RZ, P3 ;  /* 0x000000ffff1d7224 */ /* 0x000fe200018e06ff */
[----:B------:R-:W-:Y:S01]  /*0860*/  IADD3 RZ, P3, PT, R13, R34, RZ ;  /* 0x000000220dff7210 */ /* 0x000fe20007f7e0ff */
[----:B------:R-:W-:Y:S02]  /*0870*/  IMAD.X R13, RZ, RZ, R15, P5 ;  /* 0x000000ffff0d7224 */ /* 0x000fe400028e060f */
[----:B------:R-:W-:-:S04]  /*0880*/  IMAD.WIDE.U32 R14, P5, R33, R20, R24 ;  /* 0x00000014210e7225 */ /* 0x000fc800078a0018 */
[----:B------:R-:W-:Y:S02]  /*0890*/  IMAD.MOV.U32 R28, RZ, RZ, R23 ;  /* 0x000000ffff1c7224 */ /* 0x000fe400078e0017 */
[----:B------:R-:W-:-:S04]  /*08a0*/  IMAD.WIDE.U32 R24, R20, R32, RZ ;  /* 0x0000002014187225 */ /* 0x000fc800078e00ff */
[----:B------:R-:W-:Y:S01]  /*08b0*/  IMAD.X R31, RZ, RZ, RZ, P1 ;  /* 0x000000ffff1f7224 */ /* 0x000fe200008e06ff */
[----:B------:R-:W-:Y:S01]  /*08c0*/  IADD3 RZ, P1, PT, R14, R25, RZ ;  /* 0x000000190eff7210 */ /* 0x000fe20007f3e0ff */
[----:B------:R-:W-:Y:S02]  /*08d0*/  IMAD.MOV.U32 R30, RZ, RZ, R35 ;  /* 0x000000ffff1e7224 */ /* 0x000fe400078e0023 */
[----:B------:R-:W-:-:S04]  /*08e0*/  IMAD.WIDE.U32.X R22, R33, R17, R28, P6 ;  /* 0x0000001121167225 */ /* 0x000fc800030e041c */
[----:B------:R-:W-:Y:S01]  /*08f0*/  IMAD.WIDE.U32.X R28, R33, R21, R30, P3 ;  /* 0x00000015211c7225 */ /* 0x000fe200018e041e */
[----:B------:R-:W-:-:S03]  /*0900*/  IADD3 R22, P0, PT, R11, R22, RZ ;  /* 0x000000160b167210 */ /* 0x000fc60007f1e0ff */
[----:B------:R-:W-:-:S04]  /*0910*/  IMAD.WIDE.U32 R30, R17, R16, RZ ;  /* 0x00000010111e7225 */ /* 0x000fc800078e00ff */
[----:B------:R-:W-:Y:S02]  /*0920*/  IMAD.X R25, RZ, RZ, RZ, P5 ;  /* 0x000000ffff197224 */ /* 0x000fe400028e06ff */
[----:B------:R-:W-:Y:S02]  /*0930*/  IMAD.MOV.U32 R24, RZ, RZ, R15 ;  /* 0x000000ffff187224 */ /* 0x000fe400078e000f */
[----:B------:R-:W-:-:S04]  /*0940*/  IMAD.WIDE.U32 R8, R32, R20, R8 ;  /* 0x0000001420087225 */ /* 0x000fc800078e0008 */
[----:B------:R-:W-:-:S04]  /*0950*/  IMAD.WIDE.U32.X R24, R33, R21, R24, P1 ;  /* 0x0000001521187225 */ /* 0x000fc800008e0418 */
[----:B------:R-:W-:-:S04]  /*0960*/  IMAD.WIDE.U32 R12, R32, R20, R12 ;  /* 0x00000014200c7225 */ /* 0x000fc800078e000c */
[----:B------:R-:W-:-:S04]  /*0970*/  IMAD.WIDE.U32 R30, P1, R16, R17, R30 ;  /* 0x00000011101e7225 */ /* 0x000fc8000782001e */
[----:B------:R-:W-:-:S04]  /*0980*/  IMAD.WIDE.U32 R32, R16, R16, RZ ;  /* 0x0000001010207225 */ /* 0x000fc800078e00ff */
[----:B------:R-:W-:Y:S01]  /*0990*/  IMAD.MOV.U32 R32, RZ, RZ, R27 ;  /* 0x000000ffff207224 */ /* 0x000fe200078e001b */
[----:B------:R-:W-:Y:S01]  /*09a0*/  IADD3 RZ, P3, PT, R33, R30, RZ ;  /* 0x0000001e21ff7210 */ /* 0x000fe20007f7e0ff */
[----:B------:R-:W-:Y:S02]  /*09b0*/  IMAD.X R33, RZ, RZ, RZ, P2 ;  /* 0x000000ffff217224 */ /* 0x000fe400010e06ff */
[----:B------:R-:W-:Y:S02]  /*09c0*/  IMAD.X R23, RZ, RZ, R23, P0 ;  /* 0x000000ffff177224 */ /* 0x000fe400000e0617 */
[----:B------:R-:W-:-:S04]  /*09d0*/  IMAD.WIDE.U32.X R32, R19, R21, R32, P4 ;  /* 0x0000001513207225 */ /* 0x000fc800020e0420 */
[----:B------:R-:W-:Y:S01]  /*09e0*/  IMAD.IADD R11, R9, 0x1, R14 ;  /* 0x00000001090b7824 */ /* 0x000fe200078e020e */
[----:B------:R-:W-:Y:S01]  /*09f0*/  IADD3 R15, P2, PT, R32, R8, RZ ;  /* 0x00000008200f7210 */ /* 0x000fe20007f5e0ff */
[----:B------:R-:W-:-:S03]  /*0a00*/  IMAD.WIDE.U32 R22, R16, R16, R22 ;  /* 0x0000001010167225 */ /* 0x000fc600078e0016 */
[----:B------:R-:W-:Y:S01]  /*0a10*/  ISETP.GE.U32.AND P0, PT, R15, R8, PT ;  /* 0x000000080f00720c */ /* 0x000fe20003f06070 */
[----:B------:R-:W-:Y:S01]  /*0a20*/  IMAD.WIDE.U32 R8, R17, R20, RZ ;  /* 0x0000001411087225 */ /* 0x000fe200078e00ff */
[----:B------:R-:W-:-:S03]  /*0a30*/  IADD3 R15, P6, PT, R15, R22, RZ ;  /* 0x000000160f0f7210 */ /* 0x000fc60007fde0ff */
[----:B------:R-:W-:Y:S01]  /*0a40*/  IMAD.WIDE.U32 R26, R16, R20, RZ ;  /* 0x00000014101a7225 */ /* 0x000fe200078e00ff */
[----:B------:R-:W-:-:S03]  /*0a50*/  ISETP.GE.U32.AND P5, PT, R15, R22, PT ;  /* 0x000000160f00720c */ /* 0x000fc60003fa6070 */
[----:B------:R-:W-:-:S04]  /*0a60*/  IMAD.WIDE.U32 R8, P4, R16, R21, R8 ;  /* 0x0000001510087225 */ /* 0x000fc80007880008 */
[----:B------:R-:W-:Y:S01]  /*0a70*/  IMAD.X R32, R11, 0x1, R33, P2 ;  /* 0x000000010b207824 */ /* 0x000fe200010e0621 */
[----:B------:R-:W-:Y:S01]  /*0a80*/  IADD3 RZ, P2, PT, R27, R8, RZ ;  /* 0x000000081bff7210 */ /* 0x000fe20007f5e0ff */
[----:B------:R-:W-:Y:S02]  /*0a90*/  IMAD.IADD R8, R30, 0x1, R23 ;  /* 0x000000011e087824 */ /* 0x000fe400078e0217 */
[----:B------:R-:W-:Y:S01]  /*0aa0*/  IMAD.X R23, RZ, RZ, RZ, P1 ;  /* 0x000000ffff177224 */ /* 0x000fe200008e06ff */
[----:B------:R-:W-:Y:S01]  /*0ab0*/  ISETP.GE.U32.AND.EX P0, PT, R32, R11, PT, P0 ;  /* 0x0000000b2000720c */ /* 0x000fe20003f06100 */
[----:B------:R-:W-:Y:S01]  /*0ac0*/  IMAD.X R27, R8, 0x1, R32, P6 ;  /* 0x00000001081b7824 */ /* 0x000fe200030e0620 */
[----:B------:R-:W-:Y:S01]  /*0ad0*/  IADD3 R11, P1, PT, R15, R12, RZ ;  /* 0x0000000c0f0b7210 */ /* 0x000fe20007f3e0ff */
[----:B------:R-:W-:Y:S01]  /*0ae0*/  IMAD.MOV.U32 R22, RZ, RZ, R31 ;  /* 0x000000ffff167224 */ /* 0x000fe200078e001f */
[----:B------:R-:W-:Y:S02]  /*0af0*/  SEL R19, RZ, 0x1, P0 ;  /* 0x00000001ff137807 */ /* 0x000fe40000000000 */
[----:B------:R-:W-:Y:S01]  /*0b00*/  ISETP.GE.U32.AND.EX P5, PT, R27, R8, PT, P5 ;  /* 0x000000081b00720c */ /* 0x000fe20003fa6150 */
[----:B------:R-:W-:-:S02]  /*0b10*/  IMAD.IADD R8, R14, 0x1, R13 ;  /* 0x000000010e087824 */ /* 0x000fc400078e020d */
[----:B------:R-:W-:Y:S01]  /*0b20*/  IMAD.WIDE.U32.X R14, R17, R17, R22, P3 ;  /* 0x00000011110e7225 */ /* 0x000fe200018e0416 */
[----:B------:R-:W-:Y:S02]  /*0b30*/  SEL R13, RZ, 0x1, P5 ;  /* 0x00000001ff0d7807 */ /* 0x000fe40002800000 */
[----:B------:R-:W-:Y:S01]  /*0b40*/  ISETP.GE.U32.AND P5, PT, R11, R12, PT ;  /* 0x0000000c0b00720c */ /* 0x000fe20003fa6070 */
[----:B------:R-:W-:Y:S01]  /*0b50*/  IMAD.X R27, R8, 0x1, R27, P1 ;  /* 0x00000001081b7824 */ /* 0x000fe200008e061b */
[----:B------:R-:W-:Y:S01]  /*0b60*/  IADD3 R14, P1, PT, R13, R14, RZ ;  /* 0x0000000e0d0e7210 */ /* 0x000fe20007f3e0ff */
[----:B------:R-:W-:-:S03]  /*0b70*/  IMAD.WIDE.U32 R12, R11, 0x3d1, RZ ;  /* 0x000003d10b0c7825 */ /* 0x000fc600078e00ff */
[C---:B------:R-:W-:Y:S01]  /*0b80*/  ISETP.GE.U32.AND.EX P5, PT, R27.reuse, R8, PT, P5 ;  /* 0x000000081b00720c */ /* 0x040fe20003fa6150 */
[----:B------:R-:W-:Y:S02]  /*0b90*/  IMAD R35, R27, 0x3d1, RZ ;  /* 0x000003d11b237824 */ /* 0x000fe400078e02ff */
[----:B------:R-:W-:Y:S01]  /*0ba0*/  IMAD.X R15, RZ, RZ, R15, P1 ;  /* 0x000000ffff0f7224 */ /* 0x000fe200008e060f */
[----:B------:R-:W-:Y:S01]  /*0bb0*/  SEL R31, RZ, 0x1, P5 ;  /* 0x00000001ff1f7807 */ /* 0x000fe20002800000 */
[----:B------:R-:W-:Y:S01]  /*0bc0*/  IMAD.WIDE.U32 R22, R21, R16, RZ ;  /* 0x0000001015167225 */ /* 0x000fe200078e00ff */
[----:B------:R-:W-:Y:S02]  /*0bd0*/  ISETP.GE.U32.AND P1, PT, R12, RZ, PT ;  /* 0x000000ff0c00720c */ /* 0x000fe40003f26070 */
[----:B------:R-:W-:Y:S01]  /*0be0*/  IADD3 R8, PT, PT, R13, R11, R35 ;  /* 0x0000000b0d087210 */ /* 0x000fe20007ffe023 */
[----:B------:R-:W-:Y:S01]  /*0bf0*/  IMAD.WIDE.U32 R14, R16, R20, R14 ;  /* 0x00000014100e7225 */ /* 0x000fe200078e000e */
[----:B------:R-:W-:-:S02]  /*0c00*/  IADD3 R30, P0, PT, R31, R24, RZ ;  /* 0x000000181f1e7210 */ /* 0x000fc40007f1e0ff */
[----:B------:R-:W-:Y:S01]  /*0c10*/  ISETP.GE.U32.AND.EX P1, PT, R8, R11, PT, P1 ;  /* 0x0000000b0800720c */ /* 0x000fe20003f26110 */
[----:B------:R-:W-:Y:S01]  /*0c20*/  IMAD.WIDE.U32 R22, P3, R17, R20, R22 ;  /* 0x0000001411167225 */ /* 0x000fe20007860016 */
[----:B------:R-:W-:Y:S02]  /*0c30*/  IADD3 R19, P5, P6, R14, R28, R19 ;  /* 0x0000001c0e137210 */ /* 0x000fe40007ebe013 */
[----:B------:R-:W-:Y:S01]  /*0c40*/  SEL R33, RZ, 0x1, P1 ;  /* 0x00000001ff217807 */ /* 0x000fe20000800000 */
[----:B------:R-:W-:Y:S01]  /*0c50*/  IMAD.X R31, RZ, RZ, R25, P0 ;  /* 0x000000ffff1f7224 */ /* 0x000fe200000e0619 */
[----:B------:R-:W-:Y:S01]  /*0c60*/  ISETP.GE.U32.AND P0, PT, R19, R14, PT ;  /* 0x0000000e1300720c */ /* 0x000fe20003f06070 */
[----:B------:R-:W-:Y:S01]  /*0c70*/  IMAD.IADD R11, R15, 0x1, R22 ;  /* 0x000000010f0b7824 */ /* 0x000fe200078e0216 */
[----:B------:R-:W-:Y:S01]  /*0c80*/  IADD3 R15, P1, PT, R33, R12, RZ ;  /* 0x0000000c210f7210 */ /* 0x000fe20007f3e0ff */
[----:B------:R-:W-:-:S03]  /*0c90*/  IMAD.WIDE.U32 R30, R16, R20, R30 ;  /* 0x00000014101e7225 */ /* 0x000fc600078e001e */
[----:B------:R-:W-:Y:S01]  /*0ca0*/  IADD3.X R28, PT, PT, R11, R29, RZ, P5, P6 ;  /* 0x0000001d0b1c7210 */ /* 0x000fe20002fec4ff */
[----:B------:R-:W-:Y:S01]  /*0cb0*/  IMAD.IADD R24, R13, 0x1, R35 ;  /* 0x000000010d187824 */ /* 0x000fe200078e0223 */
[----:B------:R-:W-:Y:S01]  /*0cc0*/  ISETP.GT.U32.AND P5, PT, R15, R12, PT ;  /* 0x0000000c0f00720c */ /* 0x000fe20003fa4070 */
[----:B------:R-:W-:Y:S01]  /*0cd0*/  IMAD.MOV.U32 R25, RZ, RZ, RZ ;  /* 0x000000ffff197224 */ /* 0x000fe200078e00ff */
[----:B------:R-:W-:Y:S01]  /*0ce0*/  IADD3 R13, P6, PT, R19, R30, RZ ;  /* 0x0000001e130d7210 */ /* 0x000fe20007fde0ff */
[----:B------:R-:W-:Y:S01]  /*0cf0*/  IMAD.IADD R19, R22, 0x1, R31 ;  /* 0x0000000116137824 */ /* 0x000fe200078e021f */
[----:B------:R-:W-:Y:S01]  /*0d00*/  ISETP.GE.U32.AND.EX P0, PT, R28, R11, PT, P0 ;  /* 0x0000000b1c00720c */ /* 0x000fe20003f06100 */
[----:B------:R-:W-:-:S04]  /*0d10*/  IMAD.WIDE.U32 R14, R27, 0x3d1, R24 ;  /* 0x000003d11b0e7825 */ /* 0x000fc800078e0018 */
[----:B------:R-:W-:Y:S01]  /*0d20*/  IMAD.X R25, RZ, RZ, R24, P1 ;  /* 0x000000ffff197224 */ /* 0x000fe200008e0618 */
[----:B------:R-:W-:Y:S01]  /*0d30*/  ISETP.GE.U32.AND P1, PT, R13, R30, PT ;  /* 0x0000001e0d00720c */ /* 0x000fe20003f26070 */
[----:B------:R-:W-:Y:S02]  /*0d40*/  VIADD R15, R15, UR4 ;  /* 0x000000040f0f7c36 */ /* 0x000fe40008000000 */
[----:B------:R-:W-:Y:S01]  /*0d50*/  IMAD.X R29, R19, 0x1, R28, P6 ;  /* 0x00000001131d7824 */ /* 0x000fe200030e061c */
[----:B------:R-:W-:Y:S01]  /*0d60*/  ISETP.GT.U32.AND.EX P5, PT, R25, R8, PT, P5 ;  /* 0x000000081900720c */ /* 0x000fe20003fa4150 */
[----:B------:R-:W-:-:S03]  /*0d70*/  IMAD.WIDE.U32 R14, R13, 0x3d1, R14 ;  /* 0x000003d10d0e7825 */ /* 0x000fc600078e000e */
[----:B------:R-:W-:Y:S01]  /*0d80*/  SEL R31, R33, 0x1, !P5 ;  /* 0x00000001211f7807 */ /* 0x000fe20006800000 */
[C---:B------:R-:W-:Y:S01]  /*0d90*/  IMAD R25, R29.reuse, 0x3d1, RZ ;  /* 0x000003d11d197824 */ /* 0x040fe200078e02ff */
[----:B------:R-:W-:Y:S02]  /*0da0*/  ISETP.GE.U32.AND.EX P1, PT, R29, R19, PT, P1 ;  /* 0x000000131d00720c */ /* 0x000fe40003f26110 */
[----:B------:R-:W-:Y:S01]  /*0db0*/  IADD3 R31, P5, P6, R14, R27, R31 ;  /* 0x0000001b0e1f7210 */ /* 0x000fe20007ebe01f */
[----:B------:R-:W-:Y:S02]  /*0dc0*/  IMAD.IADD R26, R15, 0x1, R25 ;  /* 0x000000010f1a7824 */ /* 0x000fe400078e0219 */
[----:B------:R-:W-:-:S03]  /*0dd0*/  IMAD.WIDE.U32 R24, R20, R16, RZ ;  /* 0x0000001014187225 */ /* 0x000fc600078e00ff */
[----:B------:R-:W-:Y:S01]  /*0de0*/  IADD3.X R16, PT, PT, R26, R13, RZ, P5, P6 ;  /* 0x0000000d1a107210 */ /* 0x000fe20002fec4ff */
[----:B------:R-:W-:Y:S01]  /*0df0*/  IMAD.MOV.U32 R24, RZ, RZ, R23 ;  /* 0x000000ffff187224 */ /* 0x000fe200078e0017 */
[----:B------:R-:W-:Y:S01]  /*0e00*/  IADD3 RZ, P6, PT, R22, R25, RZ ;  /* 0x0000001916ff7210 */ /* 0x000fe20007fde0ff */
[----:B------:R-:W-:Y:S01]  /*0e10*/  IMAD.X R25, RZ, RZ, RZ, P3 ;  /* 0x000000ffff197224 */ /* 0x000fe200018e06ff */
[----:B------:R-:W-:Y:S01]  /*0e20*/  ISETP.GE.U32.AND P5, PT, R31, R27, PT ;  /* 0x0000001b1f00720c */ /* 0x000fe20003fa6070 */
[----:B------:R-:W-:Y:S01]  /*0e30*/  IMAD.X R15, RZ, RZ, RZ, P4 ;  /* 0x000000ffff0f7224 */ /* 0x000fe200020e06ff */
[----:B------:R-:W-:Y:S01]  /*0e40*/  SEL R23, RZ, 0x1, P1 ;  /* 0x00000001ff177807 */ /* 0x000fe20000800000 */
[----:B------:R-:W-:Y:S01]  /*0e50*/  IMAD.WIDE.U32.X R24, R17, R21, R24, P6 ;  /* 0x0000001511187225 */ /* 0x000fe200030e0418 */
[----:B------:R-:W-:-:S03]  /*0e60*/  ISETP.GE.U32.AND.EX P5, PT, R16, R13, PT, P5 ;  /* 0x0000000d1000720c */ /* 0x000fc60003fa6150 */
[----:B------:R-:W-:Y:S01]  /*0e70*/  IMAD R13, R18, R18, RZ ;  /* 0x00000012120d7224 */ /* 0x000fe200078e02ff */
[----:B------:R-:W-:Y:S01]  /*0e80*/  SEL R11, RZ, 0x1, P5 ;  /* 0x00000001ff0b7807 */ /* 0x000fe20002800000 */
[----:B------:R-:W-:Y:S01]  /*0e90*/  IMAD.WIDE.U32 R18, R21, R20, RZ ;  /* 0x0000001415127225 */ /* 0x000fe200078e00ff */
[----:B------:R-:W-:Y:S02]  /*0ea0*/  IADD3 R22, P1, PT, R23, R24, RZ ;  /* 0x0000001817167210 */ /* 0x000fe40007f3e0ff */
[----:B------:R-:W-:Y:S01]  /*0eb0*/  IADD3 R24, P3, PT, R11, R14, RZ ;  /* 0x0000000e0b187210 */ /* 0x000fe20007f7e0ff */
[----:B------:R-:W-:Y:S02]  /*0ec0*/  IMAD.MOV.U32 R14, RZ, RZ, R9 ;  /* 0x000000ffff0e7224 */ /* 0x000fe400078e0009 */
[----:B------:R-:W-:Y:S01]  /*0ed0*/  IMAD.X R23, RZ, RZ, R25, P1 ;  /* 0x000000ffff177224 */ /* 0x000fe200008e0619 */
[----:B------:R-:W-:Y:S01]  /*0ee0*/  ISETP.GT.U32.AND P1, PT, R24, R31, PT ;  /* 0x0000001f1800720c */ /* 0x000fe20003f24070 */
[----:B------:R-:W-:Y:S01]  /*0ef0*/  IMAD.WIDE.U32.X R14, R17, R21, R14, P2 ;  /* 0x00000015110e7225 */ /* 0x000fe200010e040e */
[----:B------:R-:W-:-:S03]  /*0f00*/  SEL R17, RZ, 0x1, P0 ;  /* 0x00000001ff117807 */ /* 0x000fc60000000000 */
[----:B------:R-:W-:Y:S02]  /*0f10*/  IMAD.MOV.U32 R27, RZ, RZ, RZ ;  /* 0x000000ffff1b7224 */ /* 0x000fe400078e00ff */
[----:B------:R-:W-:-:S04]  /*0f20*/  IMAD.WIDE.U32 R18, P2, R20, R21, R18 ;  /* 0x0000001514127225 */ /* 0x000fc80007840012 */
[----:B------:R-:W-:-:S04]  /*0f30*/  IMAD.WIDE.U32 R24, R20, R20, R22 ;  /* 0x0000001414187225 */ /* 0x000fc800078e0016 */
[----:B------:R-:W-:-:S04]  /*0f40*/  IMAD.WIDE.U32 R22, R29, 0x3d1, R26 ;  /* 0x000003d11d167825 */ /* 0x000fc800078e001a */
[----:B------:R-:W-:Y:S01]  /*0f50*/  IMAD.X R27, RZ, RZ, R26, P3 ;  /* 0x000000ffff1b7224 */ /* 0x000fe200018e061a */
[----:B------:R-:W-:Y:S01]  /*0f60*/  IADD3 R17, P3, P4, R24, R14, R17 ;  /* 0x0000000e18117210 */ /* 0x000fe20007c7e011 */
[----:B------:R-:W-:Y:S02]  /*0f70*/  IMAD.IADD R9, R18, 0x1, R25 ;  /* 0x0000000112097824 */ /* 0x000fe400078e0219 */
[----:B------:R-:W-:Y:S01]  /*0f80*/  VIADD R23, R23, UR4 ;  /* 0x0000000417177c36 */ /* 0x000fe20008000000 */
[----:B------:R-:W-:Y:S02]  /*0f90*/  ISETP.GT.U32.AND.EX P0, PT, R27, R16, PT, P1 ;  /* 0x000000101b00720c */ /* 0x000fe40003f04110 */
[----:B------:R-:W-:Y:S01]  /*0fa0*/  IADD3.X R14, PT, PT, R9, R15, RZ, P3, P4 ;  /* 0x0000000f090e7210 */ /* 0x000fe20001fe84ff */
[----:B------:R-:W-:Y:S01]  /*0fb0*/  IMAD.WIDE.U32 R22, R17, 0x3d1, R22 ;  /* 0x000003d111167825 */ /* 0x000fe200078e0016 */
[----:B------:R-:W-:Y:S02]  /*0fc0*/  IADD3 R15, P1, PT, R13, R12, RZ ;  /* 0x0000000c0d0f7210 */ /* 0x000fe40007f3e0ff */
[----:B------:R-:W-:Y:S01]  /*0fd0*/  SEL R11, R11, 0x1, !P0 ;  /* 0x000000010b0b7807 */ /* 0x000fe20004000000 */
[----:B------:R-:W-:Y:S01]  /*0fe0*/  IMAD R25, R14, 0x3d1, RZ ;  /* 0x000003d10e197824 */ /* 0x000fe200078e02ff */
[----:B------:R-:W-:Y:S01]  /*0ff0*/  ISETP.GE.U32.AND P0, PT, R15, R13, PT ;  /* 0x0000000d0f00720c */ /* 0x000fe20003f06070 */
[----:B------:R-:W-:Y:S01]  /*1000*/  IMAD.X R26, R8, 0x1, R3, P1 ;  /* 0x00000001081a7824 */ /* 0x000fe200008e0603 */
[----:B------:R-:W-:Y:S01]  /*1010*/  IADD3 R11, P3, P4, R22, R29, R11 ;  /* 0x0000001d160b7210 */ /* 0x000fe20007c7e00b */
[----:B------:R-:W-:-:S02]  /*1020*/  IMAD.IADD R8, R23, 0x1, R25 ;  /* 0x0000000117087824 */ /* 0x000fc400078e0219 */
[----:B------:R-:W-:Y:S01]  /*1030*/  IMAD.WIDE.U32 R12, R20, R20, RZ ;  /* 0x00000014140c7225 */ /* 0x000fe200078e00ff */
[----:B------:R-:W-:Y:S02]  /*1040*/  ISETP.GE.U32.AND.EX P0, PT, R26, R3, PT, P0 ;  /* 0x000000031a00720c */ /* 0x000fe40003f06100 */
[----:B------:R-:W-:Y:S01]  /*1050*/  ISETP.GE.U32.AND P1, PT, R11, R29, PT ;  /* 0x0000001d0b00720c */ /* 0x000fe20003f26070 */
[----:B------:R-:W-:Y:S01]  /*1060*/  IMAD.X R25, RZ, RZ, RZ, P2 ;  /* 0x000000ffff197224 */ /* 0x000fe200010e06ff */
[-C--:B------:R-:W-:Y:S02]  /*1070*/  IADD3.X R12, PT, PT, R8, R17.reuse, RZ, P3, P4 ;  /* 0x00000011080c7210 */ /* 0x080fe40001fe84ff */
[----:B------:R-:W-:Y:S02]  /*1080*/  SEL R3, RZ, 0x1, P0 ;  /* 0x00000001ff037807 */ /* 0x000fe40000000000 */
[----:B------:R-:W-:Y:S02]  /*1090*/  ISETP.GE.U32.AND.EX P0, PT, R12, R17, PT, P1 ;  /* 0x000000110c00720c */ /* 0x000fe40003f06110 */
[----:B------:R-:W-:Y:S01]  /*10a0*/  ISETP.GE.U32.AND P1, PT, R17, R24, PT ;  /* 0x000000181100720c */ /* 0x000fe20003f26070 */
[----:B------:R-:W-:Y:S01]  /*10b0*/  IMAD.MOV.U32 R24, RZ, RZ, R19 ;  /* 0x000000ffff187224 */ /* 0x000fe200078e0013 */
[----:B------:R-:W-:-:S02]  /*10c0*/  IADD3 RZ, P2, PT, R13, R18, RZ ;  /* 0x000000120dff7210 */ /* 0x000fc40007f5e0ff */
[----:B------:R-:W-:Y:S02]  /*10d0*/  IADD3 R31, P3, P4, R31, R10, R3 ;  /* 0x0000000a1f1f7210 */ /* 0x000fe40007c7e003 */
[----:B------:R-:W-:Y:S01]  /*10e0*/  SEL R3, RZ, 0x1, P0 ;  /* 0x00000001ff037807 */ /* 0x000fe20000000000 */
[----:B------:R-:W-:Y:S01]  /*10f0*/  IMAD.WIDE.U32.X R20, R21, R21, R24, P2 ;  /* 0x0000001515147225 */ /* 0x000fe200010e0418 */
[----:B------:R-:W-:Y:S02]  /*1100*/  ISETP.GE.U32.AND.EX P0, PT, R14, R9, PT, P1 ;  /* 0x000000090e00720c */ /* 0x000fe40003f06110 */
[----:B------:R-:W-:Y:S01]  /*1110*/  IADD3 R22, P5, PT, R3, R22, RZ ;  /* 0x0000001603167210 */ /* 0x000fe20007fbe0ff */
[----:B------:R-:W-:Y:S01]  /*1120*/  IMAD.MOV.U32 R9, RZ, RZ, RZ ;  /* 0x000000ffff097224 */ /* 0x000fe200078e00ff */
[----:B------:R-:W-:Y:S02]  /*1130*/  SEL R13, RZ, 0x1, P0 ;  /* 0x00000001ff0d7807 */ /* 0x000fe40000000000 */
[----:B------:R-:W-:Y:S01]  /*1140*/  ISETP.GT.U32.AND P0, PT, R22, R11, PT ;  /* 0x0000000b1600720c */ /* 0x000fe20003f04070 */
[----:B------:R-:W-:Y:S01]  /*1150*/  IMAD.WIDE.U32 R18, R14, 0x3d1, R8 ;  /* 0x000003d10e127825 */ /* 0x000fe200078e0008 */
[----:B------:R-:W-:-:S02]  /*1160*/  IADD3 R13, P2, PT, R13, R20, RZ ;  /* 0x000000140d0d7210 */ /* 0x000fc40007f5e0ff */
[----:B------:R-:W-:Y:S01]  /*1170*/  ISETP.GE.U32.AND P1, PT, R31, R10, PT ;  /* 0x0000000a1f00720c */ /* 0x000fe20003f26070 */
[----:B------:R-:W-:Y:S01]  /*1180*/  IMAD.X R9, RZ, RZ, R8, P5 ;  /* 0x000000ffff097224 */ /* 0x000fe200028e0608 */
[-C--:B------:R-:W-:Y:S01]  /*1190*/  IADD3.X R16, PT, PT, R16, R5.reuse, RZ, P3, P4 ;  /* 0x0000000510107210 */ /* 0x080fe20001fe84ff */
[----:B------:R-:W-:Y:S02]  /*11a0*/  VIADD R19, R19, UR4 ;  /* 0x0000000413137c36 */ /* 0x000fe40008000000 */
[----:B------:R-:W-:Y:S01]  /*11b0*/  IMAD.X R21, RZ, RZ, R21, P2 ;  /* 0x000000ffff157224 */ /* 0x000fe200010e0615 */
[----:B------:R-:W-:Y:S01]  /*11c0*/  ISETP.GT.U32.AND.EX P0, PT, R9, R12, PT, P0 ;  /* 0x0000000c0900720c */ /* 0x000fe20003f04100 */
[----:B------:R-:W-:Y:S01]  /*11d0*/  IMAD.WIDE.U32 R18, R13, 0x3d1, R18 ;  /* 0x000003d10d127825 */ /* 0x000fe200078e0012 */
[----:B------:R-:W-:Y:S02]  /*11e0*/  ISETP.GE.U32.AND.EX P1, PT, R16, R5, PT, P1 ;  /* 0x000000051000720c */ /* 0x000fe40003f26110 */
[----:B------:R-:W-:Y:S01]  /*11f0*/  SEL R9, R3, 0x1, !P0 ;  /* 0x0000000103097807 */ /* 0x000fe20004000000 */
[----:B------:R-:W-:Y:S01]  /*1200*/  IMAD R5, R21, 0x3d1, RZ ;  /* 0x000003d115057824 */ /* 0x000fe200078e02ff */
[----:B------:R-:W-:-:S02]  /*1210*/  SEL R3, RZ, 0x1, P1 ;  /* 0x00000001ff037807 */ /* 0x000fc40000800000 */
[----:B------:R-:W-:Y:S01]  /*1220*/  IADD3 R9, P1, P2, R18, R14, R9 ;  /* 0x0000000e12097210 */ /* 0x000fe20007a3e009 */
[----:B------:R-:W-:Y:S01]  /*1230*/  IMAD.IADD R8, R19, 0x1, R5 ;  /* 0x0000000113087824 */ /* 0x000fe200078e0205 */
[----:B------:R-:W-:Y:S02]  /*1240*/  IADD3 R11, P3, P4, R11, R4, R3 ;  /* 0x000000040b0b7210 */ /* 0x000fe40007c7e003 */
[----:B------:R-:W-:Y:S02]  /*1250*/  ISETP.GE.U32.AND P0, PT, R9, R14, PT ;  /* 0x0000000e0900720c */ /* 0x000fe40003f06070 */
[----:B------:R-:W-:Y:S02]  /*1260*/  IADD3.X R14, PT, PT, R8, R13, RZ, P1, P2 ;  /* 0x0000000d080e7210 */ /* 0x000fe40000fe44ff */
[----:B------:R-:W-:Y:S02]  /*1270*/  ISETP.GE.U32.AND P1, PT, R11, R4, PT ;  /* 0x000000040b00720c */ /* 0x000fe40003f26070 */
[----:B------:R-:W-:Y:S01]  /*1280*/  IADD3.X R10, PT, PT, R12, R7, RZ, P3, P4 ;  /* 0x000000070c0a7210 */ /* 0x000fe20001fe84ff */
[----:B------:R-:W0:Y:S01]  /*1290*/  LDC.64 R4, c[0x3][0x18] ;  /* 0x00c00600ff047b82 */ /* 0x000e220000000a00 */
[----:B------:R-:W-:-:S02]  /*12a0*/  ISETP.GE.U32.AND.EX P0, PT, R14, R13, PT, P0 ;  /* 0x0000000d0e00720c */ /* 0x000fc40003f06100 */
[----:B------:R-:W-:Y:S02]  /*12b0*/  ISETP.GE.U32.AND.EX P1, PT, R10, R7, PT, P1 ;  /* 0x000000070a00720c */ /* 0x000fe40003f26110 */
[----:B------:R-:W-:Y:S02]  /*12c0*/  SEL R13, RZ, 0x1, P0 ;  /* 0x00000001ff0d7807 */ /* 0x000fe40000000000 */
        /* <DEDUP_REMOVED lines=9> */
[----:B------:R-:W-:-:S03]  /*1360*/  IMAD.WIDE.U32 R8, R21, 0x3d1, R8 ;  /* 0x000003d115087825 */ /* 0x000fc600078e0008 */
[----:B------:R-:W-:Y:S02]  /*1370*/  SEL R7, R13, 0x1, !P0 ;  /* 0x000000010d077807 */ /* 0x000fe40004000000 */
[----:B------:R-:W-:Y:S02]  /*1380*/  ISETP.GE.U32.AND.EX P0, PT, R2, R6, PT, P1 ;  /* 0x000000060200720c */ /* 0x000fe40003f06110 */
[----:B------:R-:W-:Y:S01]  /*1390*/  IADD3 R21, P1, P2, R8, R21, R7 ;  /* 0x0000001508157210 */ /* 0x000fe20007a3e007 */
[----:B------:R-:W-:Y:S01]  /*13a0*/  VIADD R8, R9, UR4 ;  /* 0x0000000409087c36 */ /* 0x000fe20008000000 */
[----:B------:R-:W-:-:S04]  /*13b0*/  SEL R6, RZ, 0x1, P0 ;  /* 0x00000001ff067807 */ /* 0x000fc80000000000 */
        /* <DEDUP_REMOVED lines=8> */
[----:B------:R-:W-:Y:S05]  /*1440*/  @!P0 BREAK.RELIABLE B0 ;  /* 0x0000000000008942 */ /* 0x000fea0003800100 */
[----:B------:R-:W-:Y:S05]  /*1450*/  @!P0 BRA `(.L_x_86) ;  /* 0x0000000800288947 */ /* 0x000fea0003800000 */
[----:B------:R-:W0:Y:S02]  /*1460*/  LDC.64 R6, c[0x3][0x10] ;  /* 0x00c00400ff067b82 */ /* 0x000e240000000a00 */
[----:B0-----:R-:W-:-:S04]  /*1470*/  ISETP.GT.U32.AND P0, PT, R11, R6, PT ;  /* 0x000000060b00720c */ /* 0x001fc80003f04070 */
[----:B------:R-:W-:-:S13]  /*1480*/  ISETP.GT.U32.AND.EX P0, PT, R10, R7, PT, P0 ;  /* 0x000000070a00720c */ /* 0x000fda0003f04100 */
[----:B------:R-:W-:Y:S05]  /*1490*/  @P0 BRA `(.L_x_85) ;  /* 0x0000000000300947 */ /* 0x000fea0003800000 */
[----:B------:R-:W0:Y:S01]  /*14a0*/  LDCU.128 UR8, c[0x3][URZ] ;  /* 0x00c00000ff0877ac */ /* 0x000e220008000c00 */
[----:B------:R-:W-:-:S04]  /*14b0*/  ISETP.GE.U32.AND P1, PT, R11, R6, PT ;  /* 0x000000060b00720c */ /* 0x000fc80003f26070 */
[----:B------:R-:W-:Y:S02]  /*14c0*/  ISETP.GE.U32.AND.EX P1, PT, R10, R7, PT, P1 ;  /* 0x000000070a00720c */ /* 0x000fe40003f26110 */
[----:B0-----:R-:W-:Y:S02]  /*14d0*/  ISETP.GE.U32.AND P0, PT, R15, UR8, PT ;  /* 0x000000080f007c0c */ /* 0x001fe4000bf06070 */
[C---:B------:R-:W-:Y:S02]  /*14e0*/  ISETP.GT.U32.AND P2, PT, R31.reuse, UR10, PT ;  /* 0x0000000a1f007c0c */ /* 0x040fe4000bf44070 */
[----:B------:R-:W-:Y:S02]  /*14f0*/  ISETP.LT.U32.AND P3, PT, R31, UR10, PT ;  /* 0x0000000a1f007c0c */ /* 0x000fe4000bf61070 */
[----:B------:R-:W-:Y:S02]  /*1500*/  ISETP.GE.U32.AND.EX P0, PT, R26, UR9, PT, P0 ;  /* 0x000000091a007c0c */ /* 0x000fe4000bf06100 */
[----:B------:R-:W-:-:S02]  /*1510*/  ISETP.GT.U32.AND.EX P2, PT, R16, UR11, PT, P2 ;  /* 0x0000000b10007c0c */ /* 0x000fc4000bf44120 */
[----:B------:R-:W-:-:S04]  /*1520*/  ISETP.LT.U32.OR.EX P0, PT, R16, UR11, !P0, P3 ;  /* 0x0000000b10007c0c */ /* 0x000fc8000c701530 */
[----:B------:R-:W-:-:S13]  /*1530*/  PLOP3.LUT P0, PT, P1, P2, P0, 0x2f, 0x0 ;  /* 0x000000000000781c */ /* 0x000fda0000f04507 */
[----:B------:R-:W-:Y:S05]  /*1540*/  @P0 BREAK.RELIABLE B0 ;  /* 0x0000000000000942 */ /* 0x000fea0003800100 */
[----:B------:R-:W-:Y:S05]  /*1550*/  @P0 BRA `(.L_x_86) ;  /* 0x0000000400e80947 */ /* 0x000fea0003800000 */
.L_x_85:
[----:B------:R-:W-:Y:S05]  /*1560*/  BSYNC.RELIABLE B0 ;  /* 0x0000000000007941 */ /* 0x000fea0003800100 */
.L_x_84:
[----:B------:R-:W0:Y:S01]  /*1570*/  LDC.64 R6, c[0x3][RZ] ;  /* 0x00c00000ff067b82 */ /* 0x000e220000000a00 */
[----:B------:R-:W-:Y:S07]  /*1580*/  BSSY.RELIABLE B2, `(.L_x_87) ;  /* 0x0000033000027945 */ /* 0x000fee0003800100 */
        /* <DEDUP_REMOVED lines=32> */
[----:B------:R-:W-:Y:S05]  /*1790*/  @!P0 BREAK.RELIABLE B2 ;  /* 0x0000000000028942 */ /* 0x000fea0003800100 */
[----:B------:R-:W-:Y:S05]  /*17a0*/  @!P0 BRA `(.L_x_86) ;  /* 0x0000000400548947 */ /* 0x000fea0003800000 */
[----:B------:R-:W-:-:S04]  /*17b0*/  ISETP.GT.U32.AND P0, PT, R18, R8, PT ;  /* 0x000000081200720c */ /* 0x000fc80003f04070 */
[----:B------:R-:W-:-:S13]  /*17c0*/  ISETP.GT.U32.AND.EX P0, PT, R17, R9, PT, P0 ;  /* 0x000000091100720c */ /* 0x000fda0003f04100 */
[----:B------:R-:W-:Y:S05]  /*17d0*/  @P0 BRA `(.L_x_88) ;  /* 0x0000000000340947 */ /* 0x000fea0003800000 */
[----:B------:R-:W-:-:S04]  /*17e0*/  ISETP.GE.U32.AND P0, PT, R18, R8, PT ;  /* 0x000000081200720c */ /* 0x000fc80003f06070 */
[----:B------:R-:W-:-:S13]  /*17f0*/  ISETP.GE.U32.AND.EX P0, PT, R17, R9, PT, P0 ;  /* 0x000000091100720c */ /* 0x000fda0003f06100 */
[----:B------:R-:W-:Y:S05]  /*1800*/  @!P0 BREAK.RELIABLE B2 ;  /* 0x0000000000028942 */ /* 0x000fea0003800100 */
        /* <DEDUP_REMOVED lines=8> */
[----:B------:R-:W-:Y:S05]  /*1890*/  @P0 BREAK.RELIABLE B2 ;  /* 0x0000000000020942 */ /* 0x000fea0003800100 */
[----:B------:R-:W-:Y:S05]  /*18a0*/  @P0 BRA `(.L_x_86) ;  /* 0x0000000400140947 */ /* 0x000fea0003800000 */
.L_x_88:
[----:B------:R-:W-:Y:S05]  /*18b0*/  BSYNC.RELIABLE B2 ;  /* 0x0000000000027941 */ /* 0x000fea0003800100 */
.L_x_87:
[----:B------:R-:W-:Y:S01]  /*18c0*/  ISETP.GE.U32.AND P0, PT, R21, R6, PT ;  /* 0x000000061500720c */ /* 0x000fe20003f06070 */
[----:B------:R-:W-:Y:S03]  /*18d0*/  BSSY.RELIABLE B2, `(.L_x_89) ;  /* 0x000002d000027945 */ /* 0x000fe60003800100 */
        /* <DEDUP_REMOVED lines=13> */
[----:B------:R-:W-:-:S04]  /*19b0*/  ISETP.GE.U32.AND.EX P0, PT, R17, R14, PT, P0 ;  /* 0x0000000e1100720c */ /* 0x000fc80003f06100 */
[----:B------:R-:W-:-:S04]  /*19c0*/  SEL R10, RZ, 0x1, P0 ;  /* 0x00000001ff0a7807 */ /* 0x000fc80000000000 */
[----:B------:R-:W-:Y:S01]  /*19d0*/  IADD3 R3, P0, P1, R3, -R4, -R10 ;  /* 0x8000000403037210 */ /* 0x000fe2000791e80a */
[----:B------:R-:W-:-:S03]  /*19e0*/  IMAD.X R10, R17, 0x1, ~R14, P3 ;  /* 0x00000001110a7824 */ /* 0x000fc600018e0e0e */
        /* <DEDUP_REMOVED lines=27> */
.L_x_90:
[----:B------:R-:W-:Y:S05]  /*1ba0*/  BSYNC.RELIABLE B2 ;  /* 0x0000000000027941 */ /* 0x000fea0003800100 */
.L_x_89:
        /* <DEDUP_REMOVED lines=21> */
.L_x_86:
[----:B------:R-:W-:Y:S05]  /*1d00*/  BSYNC.RECONVERGENT B1 ;  /* 0x0000000000017941 */ /* 0x000fea0003800200 */
.L_x_83:
[----:B------:R-:W-:Y:S05]  /*1d10*/  WARPSYNC.ALL ;  /* 0x0000000000007948 */ /* 0x000fea0003800000 */
[----:B------:R-:W0:Y:S01]  /*1d20*/  LDC.64 R4, c[0x0][0x388] ;  /* 0x0000e200ff047b82 */ /* 0x000e220000000a00 */
[----:B------:R-:W-:Y:S01]  /*1d30*/  LOP3.LUT R11, R11, R10, RZ, 0x3c, !PT ;  /* 0x0000000a0b0b7212 */ /* 0x000fe200078e3cff */
[----:B------:R-:W-:Y:S01]  /*1d40*/  IMAD.MOV.U32 R27, RZ, RZ, R26 ;  /* 0x000000ffff1b7224 */ /* 0x000fe200078e001a */
[----:B------:R-:W-:Y:S01]  /*1d50*/  LOP3.LUT R3, R3, R2, RZ, 0x3c, !PT ;  /* 0x0000000203037212 */ /* 0x000fe200078e3cff */
[----:B------:R-:W-:Y:S01]  /*1d60*/  IMAD.MOV.U32 R17, RZ, RZ, R16 ;  /* 0x000000ffff117224 */ /* 0x000fe200078e0010 */
[----:B------:R-:W-:Y:S01]  /*1d70*/  LOP3.LUT R10, R11, R10, RZ, 0x3c, !PT ;  /* 0x0000000a0b0a7212 */ /* 0x000fe200078e3cff */
[----:B------:R-:W-:Y:S01]  /*1d80*/  IMAD.MOV.U32 R26, RZ, RZ, R15 ;  /* 0x000000ffff1a7224 */ /* 0x000fe200078e000f */
[----:B------:R-:W-:Y:S01]  /*1d90*/  LOP3.LUT R2, R3, R2, RZ, 0x3c, !PT ;  /* 0x0000000203027212 */ /* 0x000fe200078e3cff */
[----:B------:R-:W-:Y:S01]  /*1da0*/  IMAD.MOV.U32 R16, RZ, RZ, R31 ;  /* 0x000000ffff107224 */ /* 0x000fe200078e001f */
[----:B------:R-:W-:-:S02]  /*1db0*/  LOP3.LUT R11, R11, R10, RZ, 0x3c, !PT ;  /* 0x0000000a0b0b7212 */ /* 0x000fc400078e3cff */
[----:B------:R-:W-:Y:S01]  /*1dc0*/  LOP3.LUT R3, R3, R2, RZ, 0x3c, !PT ;  /* 0x0000000203037212 */ /* 0x000fe200078e3cff */
[----:B0-----:R-:W-:-:S05]  /*1dd0*/  IMAD.WIDE R4, R0, 0x8, R4 ;  /* 0x0000000800047825 */ /* 0x001fca00078e0204 */
[----:B------:R-:W-:Y:S04]  /*1de0*/  STG.E.64 desc[UR6][R4.64], R26 ;  /* 0x0000001a04007986 */ /* 0x000fe8000c101b06 */
[----:B------:R-:W-:Y:S04]  /*1df0*/  STG.E.64 desc[UR6][R4.64+0x8], R16 ;  /* 0x0000081004007986 */ /* 0x000fe8000c101b06 */
[----:B------:R-:W-:Y:S04]  /*1e00*/  STG.E.64 desc[UR6][R4.64+0x10], R10 ;  /* 0x0000100a04007986 */ /* 0x000fe8000c101b06 */
[----:B------:R-:W-:Y:S01]  /*1e10*/  STG.E.64 desc[UR6][R4.64+0x18], R2 ;  /* 0x0000180204007986 */ /* 0x000fe2000c101b06 */
[----:B------:R-:W-:Y:S05]  /*1e20*/  EXIT ;  /* 0x000000000000794d */ /* 0x000fea0003800000 */
.L_x_91:
        /* <DEDUP_REMOVED lines=13> */
.L_x_128:


//--------------------- .text.test_mod_inv        --------------------------
	.section	.text.test_mod_inv,"ax",@progbits
	.align	128
        .global         test_mod_inv
        .type           test_mod_inv,@function
        .size           test_mod_inv,(.L_x_129 - test_mod_inv)
        .other          test_mod_inv,@"STO_CUDA_ENTRY STV_DEFAULT"
test_mod_inv:
.text.test_mod_inv:
[----:B------:R-:W0:Y:S01]  /*0000*/  LDC R1, c[0x0][0x37c] ;  /* 0x0000df00ff017b82 */ /* 0x000e220000000800 */
[----:B------:R-:W1:Y:S07]  /*0010*/  S2R R3, SR_TID.X ;  /* 0x0000000000037919 */ /* 0x000e6e0000002100 */
[----:B------:R-:W1:Y:S01]  /*0020*/  S2UR UR4, SR_CTAID.X ;  /* 0x00000000000479c3 */ /* 0x000e620000002500 */
[----:B0-----:R-:W-:Y:S01]  /*0030*/  VIADD R1, R1, 0xffffffe0 ;  /* 0xffffffe001017836 */ /* 0x001fe20000000000 */
[----:B------:R-:W0:Y:S06]  /*0040*/  LDCU.64 UR8, c[0x0][0x358] ;  /* 0x00006b00ff0877ac */ /* 0x000e2c0008000a00 */
[----:B------:R-:W1:Y:S01]  /*0050*/  LDC R0, c[0x0][0x360] ;  /* 0x0000d800ff007b82 */ /* 0x000e620000000800 */
[----:B------:R-:W-:-:S02]  /*0060*/  IMAD.MOV.U32 R20, RZ, RZ, -0x3d3 ;  /* 0xfffffc2dff147424 */ /* 0x000fc400078e00ff */
[----:B------:R-:W-:-:S05]  /*0070*/  IMAD.MOV.U32 R21, RZ, RZ, -0x2 ;  /* 0xfffffffeff157424 */ /* 0x000fca00078e00ff */
[----:B------:R-:W2:Y:S01]  /*0080*/  LDC.64 R4, c[0x0][0x380] ;  /* 0x0000e000ff047b82 */ /* 0x000ea20000000a00 */
[----:B------:R-:W-:Y:S02]  /*0090*/  IMAD.MOV.U32 R22, RZ, RZ, -0x1 ;  /* 0xffffffffff167424 */ /* 0x000fe400078e00ff */
[----:B------:R-:W-:Y:S02]  /*00a0*/  IMAD.MOV.U32 R23, RZ, RZ, -0x1 ;  /* 0xffffffffff177424 */ /* 0x000fe400078e00ff */
[----:B------:R-:W-:Y:S02]  /*00b0*/  IMAD.MOV.U32 R24, RZ, RZ, -0x1 ;  /* 0xffffffffff187424 */ /* 0x000fe400078e00ff */
[----:B------:R-:W-:Y:S02]  /*00c0*/  IMAD.MOV.U32 R25, RZ, RZ, -0x1 ;  /* 0xffffffffff197424 */ /* 0x000fe400078e00ff */
[----:B------:R-:W-:Y:S02]  /*00d0*/  IMAD.MOV.U32 R26, RZ, RZ, -0x1 ;  /* 0xffffffffff1a7424 */ /* 0x000fe400078e00ff */
[----:B------:R-:W-:Y:S01]  /*00e0*/  IMAD.MOV.U32 R27, RZ, RZ, -0x1 ;  /* 0xffffffffff1b7424 */ /* 0x000fe200078e00ff */
[----:B------:R3:W-:Y:S04]  /*00f0*/  STL.128 [R1], R20 ;  /* 0x0000001401007387 */ /* 0x0007e80000100c00 */
[----:B------:R3:W-:Y:S01]  /*0100*/  STL.128 [R1+0x10], R24 ;  /* 0x0000101801007387 */ /* 0x0007e20000100c00 */
[----:B-1----:R-:W-:Y:S01]  /*0110*/  IMAD R0, R0, UR4, R3 ;  /* 0x0000000400007c24 */ /* 0x002fe2000f8e0203 */
[----:B------:R-:W-:-:S03]  /*0120*/  R2UR UR11, R1 ;  /* 0x00000000010b72ca */ /* 0x000fc600000e0000 */
[----:B------:R-:W-:-:S04]  /*0130*/  IMAD.SHL.U32 R3, R0, 0x4, RZ ;  /* 0x0000000400037824 */ /* 0x000fc800078e00ff */
[----:B--2---:R-:W-:Y:S01]  /*0140*/  IMAD.WIDE R4, R3, 0x8, R4 ;  /* 0x0000000803047825 */ /* 0x004fe200078e0204 */
[----:B------:R-:W-:Y:S02]  /*0150*/  PRMT R0, RZ, 0x7610, R0 ;  /* 0x00007610ff007816 */ /* 0x000fe40000000000 */
[----:B------:R-:W-:Y:S01]  /*0160*/  CS2R R6, SRZ ;  /* 0x0000000000067805 */ /* 0x000fe2000001ff00 */
[----:B------:R-:W-:Y:S01]  /*0170*/  IMAD.MOV.U32 R3, RZ, RZ, 0x1 ;  /* 0x00000001ff037424 */ /* 0x000fe200078e00ff */
[----:B0-----:R-:W5:Y:S01]  /*0180*/  LDG.E.64 R12, desc[UR8][R4.64] ;  /* 0x00000008040c7981 */ /* 0x001f62000c1e1b00 */
[----:B------:R-:W-:Y:S02]  /*0190*/  IMAD.MOV.U32 R2, RZ, RZ, RZ ;  /* 0x000000ffff027224 */ /* 0x000fe400078e00ff */
[----:B------:R-:W-:Y:S01]  /*01a0*/  IMAD.MOV.U32 R9, RZ, RZ, RZ ;  /* 0x000000ffff097224 */ /* 0x000fe200078e00ff */
[----:B------:R-:W5:Y:S01]  /*01b0*/  LDG.E.64 R14, desc[UR8][R4.64+0x8] ;  /* 0x00000808040e7981 */ /* 0x000f62000c1e1b00 */
[----:B------:R-:W-:-:S03]  /*01c0*/  IMAD.MOV.U32 R35, RZ, RZ, RZ ;  /* 0x000000ffff237224 */ /* 0x000fc600078e00ff */
[----:B------:R-:W5:Y:S04]  /*01d0*/  LDG.E.64 R16, desc[UR8][R4.64+0x10] ;  /* 0x0000100804107981 */ /* 0x000f68000c1e1b00 */
[----:B------:R0:W5:Y:S01]  /*01e0*/  LDG.E.64 R18, desc[UR8][R4.64+0x18] ;  /* 0x0000180804127981 */ /* 0x000162000c1e1b00 */
[----:B------:R-:W-:Y:S01]  /*01f0*/  UMOV UR7, 0x3 ;  /* 0x0000000300077882 */ /* 0x000fe20000000000 */
[----:B0--3--:R-:W-:-:S07]  /*0200*/  CS2R R4, SRZ ;  /* 0x0000000000047805 */ /* 0x009fce000001ff00 */
.L_x_111:
[----:B------:R-:W-:Y:S01]  /*0210*/  ULEA UR4, UR7, UR11, 0x3 ;  /* 0x0000000b07047291 */ /* 0x000fe2000f8e18ff */
[----:B------:R-:W0:Y:S01]  /*0220*/  LDCU.64 UR12, c[0x3][0x18] ;  /* 0x00c00300ff0c77ac */ /* 0x000e220008000a00 */
[----:B------:R-:W1:Y:S07]  /*0230*/  LDCU.128 UR16, c[0x3][URZ] ;  /* 0x00c00000ff1077ac */ /* 0x000e6e0008000c00 */
[----:B------:R-:W2:Y:S01]  /*0240*/  LDL.64 R10, [UR4] ;  /* 0x00000004ff0a7983 */ /* 0x000ea20008100a00 */
[----:B------:R-:W-:Y:S01]  /*0250*/  UIADD3 UR7, UPT, UPT, UR7, -0x1, URZ ;  /* 0xffffffff07077890 */ /* 0x000fe2000fffe0ff */
[----:B------:R-:W-:Y:S01]  /*0260*/  UMOV UR4, URZ ;  /* 0x000000ff00047c82 */ /* 0x000fe20008000000 */
[----:B------:R-:W-:-:S02]  /*0270*/  UMOV UR10, 0x3f ;  /* 0x0000003f000a7882 */ /* 0x000fc40000000000 */
[----:B------:R-:W-:Y:S01]  /*0280*/  UISETP.NE.AND UP1, UPT, UR7, -0x1, UPT ;  /* 0xffffffff0700788c */ /* 0x000fe2000bf25270 */
[----:B--2---:R-:W-:Y:S02]  /*0290*/  R2UR UR14, R10 ;  /* 0x000000000a0e72ca */ /* 0x004fe400000e0000 */
[----:B01----:R-:W-:-:S15]  /*02a0*/  R2UR UR15, R11 ;  /* 0x000000000b0f72ca */ /* 0x003fde00000e0000 */
.L_x_110:
[----:B------:R-:W-:Y:S01]  /*02b0*/  LOP3.LUT P0, RZ, R0, 0xff, RZ, 0xc0, !PT ;  /* 0x000000ff00ff7812 */ /* 0x000fe2000780c0ff */
[----:B------:R-:W-:Y:S02]  /*02c0*/  USHF.R.U64 UR5, UR14, UR10, UR15 ;  /* 0x0000000a0e057299 */ /* 0x000fe4000800120f */
[----:B------:R-:W-:Y:S02]  /*02d0*/  UIADD3 UR4, UPT, UPT, UR4, -0x1, URZ ;  /* 0xffffffff04047890 */ /* 0x000fe4000fffe0ff */
[----:B------:R-:W-:Y:S02]  /*02e0*/  ULOP3.LUT UR6, UR5, 0x1, URZ, 0xc0, !UPT ;  /* 0x0000000105067892 */ /* 0x000fe4000f8ec0ff */
[----:B------:R-:W-:-:S06]  /*02f0*/  UISETP.NE.AND UP2, UPT, UR4, -0x40, UPT ;  /* 0xffffffc00400788c */ /* 0x000fcc000bf45270 */
[----:B------:R-:W-:Y:S05]  /*0300*/  @!P0 BRA `(.L_x_92) ;  /* 0x0000003c005c8947 */ /* 0x000fea0003800000 */
[-C--:B------:R-:W-:Y:S01]  /*0310*/  IMAD.WIDE.U32 R10, R6, R3.reuse, RZ ;  /* 0x00000003060a7225 */ /* 0x080fe200078e00ff */
[----:B------:R-:W-:Y:S01]  /*0320*/  UMOV UR5, URZ ;  /* 0x000000ff00057c82 */ /* 0x000fe20008000000 */
[----:B------:R-:W-:Y:S04]  /*0330*/  BSSY.RECONVERGENT B0, `(.L_x_93) ;  /* 0x00001d3000007945 */ /* 0x000fe80003800200 */
[----:B------:R-:W-:Y:S01]  /*0340*/  BSSY.RELIABLE B1, `(.L_x_94) ;  /* 0x0000145000017945 */ /* 0x000fe20003800100 */
        /* <DEDUP_REMOVED lines=41> */
[----:B------:R-:W-:Y:S01]  /*05e0*/  IMAD.MOV.U32 R26, RZ, RZ, R25 ;  /* 0x000000ffff1a7224 */ /* 0x000fe200078e0019 */
[----:B------:R-:W-:Y:S01]  /*05f0*/  IADD3 R0, P5, PT, R21, R20, RZ ;  /* 0x0000001415007210 */ /* 0x000fe20007fbe0ff */
[-C--:B------:R-:W-:Y:S01]  /*0600*/  IMAD.WIDE.U32 R38, R35, R7.reuse, RZ ;  /* 0x0000000723267225 */ /* 0x080fe200078e00ff */
[----:B------:R-:W-:Y:S02]  /*0610*/  ISETP.GE.U32.AND P0, PT, R21, R28, PT ;  /* 0x0000001c1500720c */ /* 0x000fe40003f06070 */
[----:B------:R-:W-:Y:S01]  /*0620*/  IADD3 RZ, P3, PT, R27, R24, RZ ;  /* 0x000000181bff7210 */ /* 0x000fe20007f7e0ff */
[----:B------:R-:W-:Y:S01]  /*0630*/  IMAD.WIDE.U32 R28, R6, R7, RZ ;  /* 0x00000007061c7225 */ /* 0x000fe200078e00ff */
[----:B------:R-:W-:-:S03]  /*0640*/  ISETP.GE.U32.AND.EX P0, PT, R32, R11, PT, P0 ;  /* 0x0000000b2000720c */ /* 0x000fc60003f06100 */
[----:B------:R-:W-:Y:S01]  /*0650*/  IMAD.X R21, RZ, RZ, RZ, P1 ;  /* 0x000000ffff157224 */ /* 0x000fe200008e06ff */
[----:B------:R-:W-:Y:S01]  /*0660*/  ISETP.GE.U32.AND P1, PT, R0, R20, PT ;  /* 0x000000140000720c */ /* 0x000fe20003f26070 */
[----:B------:R-:W-:Y:S01]  /*0670*/  IMAD.X R41, R32, 0x1, R30, P5 ;  /* 0x0000000120297824 */ /* 0x000fe200028e061e */
[----:B------:R-:W-:Y:S01]  /*0680*/  SEL R33, RZ, 0x1, P0 ;  /* 0x00000001ff217807 */ /* 0x000fe20000000000 */
[----:B------:R-:W-:Y:S02]  /*0690*/  IMAD.X R27, RZ, RZ, RZ, P4 ;  /* 0x000000ffff1b7224 */ /* 0x000fe400020e06ff */
[----:B------:R-:W-:Y:S01]  /*06a0*/  IMAD.MOV.U32 R20, RZ, RZ, R31 ;  /* 0x000000ffff147224 */ /* 0x000fe200078e001f */
[----:B------:R-:W-:Y:S01]  /*06b0*/  ISETP.GE.U32.AND.EX P1, PT, R41, R30, PT, P1 ;  /* 0x0000001e2900720c */ /* 0x000fe20003f26110 */
[----:B------:R-:W-:-:S03]  /*06c0*/  IMAD.WIDE.U32 R24, R3, R7, RZ ;  /* 0x0000000703187225 */ /* 0x000fc600078e00ff */
[----:B------:R-:W-:Y:S01]  /*06d0*/  SEL R11, RZ, 0x1, P1 ;  /* 0x00000001ff0b7807 */ /* 0x000fe20000800000 */
[----:B------:R-:W-:-:S04]  /*06e0*/  IMAD.WIDE.U32 R28, P4, R3, R2, R28 ;  /* 0x00000002031c7225 */ /* 0x000fc8000788001c */
[----:B------:R-:W-:Y:S01]  /*06f0*/  IMAD.WIDE.U32.X R26, R35, R35, R26, P3 ;  /* 0x00000023231a7225 */ /* 0x000fe200018e041a */
[----:B------:R-:W-:-:S03]  /*0700*/  IADD3 RZ, P1, PT, R25, R28, RZ ;  /* 0x0000001c19ff7210 */ /* 0x000fc60007f3e0ff */
[----:B------:R-:W-:Y:S01]  /*0710*/  IMAD.WIDE.U32.X R20, R6, R2, R20, P2 ;  /* 0x0000000206147225 */ /* 0x000fe200010e0414 */
[----:B------:R-:W-:-:S03]  /*0720*/  IADD3 R28, P0, PT, R33, R26, RZ ;  /* 0x0000001a211c7210 */ /* 0x000fc60007f1e0ff */
[----:B------:R-:W-:Y:S01]  /*0730*/  IMAD.MOV.U32 R30, RZ, RZ, R29 ;  /* 0x000000ffff1e7224 */ /* 0x000fe200078e001d */
[----:B------:R-:W-:Y:S01]  /*0740*/  IADD3 R26, P2, PT, R11, R20, RZ ;  /* 0x000000140b1a7210 */ /* 0x000fe20007f5e0ff */
[----:B------:R-:W-:Y:S02]  /*0750*/  IMAD.X R31, RZ, RZ, RZ, P4 ;  /* 0x000000ffff1f7224 */ /* 0x000fe400020e06ff */
[----:B------:R-:W-:Y:S02]  /*0760*/  IMAD.X R29, RZ, RZ, R27, P0 ;  /* 0x000000ffff1d7224 */ /* 0x000fe400000e061b */
[----:B------:R-:W-:Y:S02]  /*0770*/  IMAD.X R27, RZ, RZ, R21, P2 ;  /* 0x000000ffff1b7224 */ /* 0x000fe400010e0615 */
[----:B------:R-:W-:-:S04]  /*0780*/  IMAD.WIDE.U32 R32, R2, R9, RZ ;  /* 0x0000000902207225 */ /* 0x000fc800078e00ff */
[----:B------:R-:W-:-:S04]  /*0790*/  IMAD.WIDE.U32 R20, R4, R3, RZ ;  /* 0x0000000304147225 */ /* 0x000fc800078e00ff */
[----:B------:R-:W-:-:S04]  /*07a0*/  IMAD.WIDE.U32.X R30, R6, R2, R30, P1 ;  /* 0x00000002061e7225 */ /* 0x000fc800008e041e */
[----:B------:R-:W-:-:S04]  /*07b0*/  IMAD.WIDE.U32 R28, R7, R9, R28 ;  /* 0x00000009071c7225 */ /* 0x000fc800078e001c */
[----:B------:R-:W-:Y:S01]  /*07c0*/  IMAD.WIDE.U32 R24, R5, R3, RZ ;  /* 0x0000000305187225 */ /* 0x000fe200078e00ff */
[----:B------:R-:W-:-:S03]  /*07d0*/  IADD3 R11, P1, P4, R28, R20, R30 ;  /* 0x000000141c0b7210 */ /* 0x000fc60007c3e01e */
[----:B------:R-:W-:Y:S01]  /*07e0*/  IMAD.WIDE.U32 R32, P6, R7, R35, R32 ;  /* 0x0000002307207225 */ /* 0x000fe200078c0020 */
[----:B------:R-:W-:-:S03]  /*07f0*/  ISETP.GE.U32.AND P3, PT, R11, R28, PT ;  /* 0x0000001c0b00720c */ /* 0x000fc60003f66070 */
[----:B------:R-:W-:-:S04]  /*0800*/  IMAD.WIDE.U32 R24, P0, R6, R4, R24 ;  /* 0x0000000406187225 */ /* 0x000fc80007800018 */
[----:B------:R-:W-:Y:S01]  /*0810*/  IMAD.IADD R30, R29, 0x1, R32 ;  /* 0x000000011d1e7824 */ /* 0x000fe200078e0220 */
[----:B------:R-:W-:Y:S01]  /*0820*/  IADD3 R21, P2, PT, R21, R24, RZ ;  /* 0x0000001815157210 */ /* 0x000fe20007f5e0ff */
[----:B------:R-:W-:-:S03]  /*0830*/  IMAD.WIDE.U32 R26, R7, R9, R26 ;  /* 0x00000009071a7225 */ /* 0x000fc600078e001a */
[----:B------:R-:W-:Y:S01]  /*0840*/  IADD3.X R24, PT, PT, R30, R21, R31, P1, P4 ;  /* 0x000000151e187210 */ /* 0x000fe20000fe841f */
[----:B------:R-:W-:Y:S01]  /*0850*/  IMAD.WIDE.U32 R28, R7, R9, RZ ;  /* 0x00000009071c7225 */ /* 0x000fe200078e00ff */
[----:B------:R-:W-:Y:S02]  /*0860*/  IADD3 R11, P4, PT, R11, R26, RZ ;  /* 0x0000001a0b0b7210 */ /* 0x000fe40007f9e0ff */
[----:B------:R-:W-:Y:S01]  /*0870*/  ISETP.GE.U32.AND.EX P3, PT, R24, R30, PT, P3 ;  /* 0x0000001e1800720c */ /* 0x000fe20003f66130 */
[C---:B------:R-:W-:Y:S01]  /*0880*/  IMAD.IADD R37, R32.reuse, 0x1, R27 ;  /* 0x0000000120257824 */ /* 0x040fe200078e021b */
[----:B------:R-:W-:Y:S01]  /*0890*/  IADD3 RZ, P5, PT, R32, R29, RZ ;  /* 0x0000001d20ff7210 */ /* 0x000fe20007fbe0ff */
[----:B------:R-:W-:Y:S01]  /*08a0*/  IMAD.X R27, RZ, RZ, RZ, P6 ;  /* 0x000000ffff1b7224 */ /* 0x000fe200030e06ff */
[----:B------:R-:W-:Y:S01]  /*08b0*/  ISETP.GE.U32.AND P1, PT, R11, R26, PT ;  /* 0x0000001a0b00720c */ /* 0x000fe20003f26070 */
[----:B------:R-:W-:-:S04]  /*08c0*/  IMAD.WIDE.U32 R38, P6, R2, R9, R38 ;  /* 0x0000000902267225 */ /* 0x000fc800078c0026 */
[----:B------:R-:W-:-:S04]  /*08d0*/  IMAD.WIDE.U32 R28, R9, R7, RZ ;  /* 0x00000007091c7225 */ /* 0x000fc800078e00ff */
[----:B------:R-:W-:Y:S01]  /*08e0*/  IMAD.X R31, RZ, RZ, RZ, P6 ;  /* 0x000000ffff1f7224 */ /* 0x000fe200030e06ff */
[----:B------:R-:W-:Y:S01]  /*08f0*/  IADD3 RZ, P6, PT, R29, R38, RZ ;  /* 0x000000261dff7210 */ /* 0x000fe20007fde0ff */
[----:B------:R-:W-:Y:S01]  /*0900*/  IMAD.MOV.U32 R30, RZ, RZ, R39 ;  /* 0x000000ffff1e7224 */ /* 0x000fe200078e0027 */
[----:B------:R-:W-:Y:S01]  /*0910*/  SEL R39, RZ, 0x1, P3 ;  /* 0x00000001ff277807 */ /* 0x000fe20001800000 */
[----:B------:R-:W-:-:S04]  /*0920*/  IMAD.WIDE.U32 R28, R6, R4, RZ ;  /* 0x00000004061c7225 */ /* 0x000fc800078e00ff */
[----:B------:R-:W-:Y:S02]  /*0930*/  IMAD.X R24, R37, 0x1, R24, P4 ;  /* 0x0000000125187824 */ /* 0x000fe400020e0618 */
[----:B------:R-:W-:-:S03]  /*0940*/  IMAD.WIDE.U32.X R30, R2, R35, R30, P6 ;  /* 0x00000023021e7225 */ /* 0x000fc600030e041e */
[----:B------:R-:W-:Y:S01]  /*0950*/  ISETP.GE.U32.AND.EX P1, PT, R24, R37, PT, P1 ;  /* 0x000000251800720c */ /* 0x000fe20003f26110 */
[----:B------:R-:W-:Y:S01]  /*0960*/  IMAD.MOV.U32 R26, RZ, RZ, R33 ;  /* 0x000000ffff1a7224 */ /* 0x000fe200078e0021 */
[----:B------:R-:W-:Y:S01]  /*0970*/  IADD3 R30, P6, PT, R39, R30, RZ ;  /* 0x0000001e271e7210 */ /* 0x000fe20007fde0ff */
[----:B------:R-:W-:Y:S01]  /*0980*/  IMAD.WIDE.U32 R28, P3, R3, R5, R28 ;  /* 0x00000005031c7225 */ /* 0x000fe2000786001c */
[----:B------:R-:W-:-:S03]  /*0990*/  SEL R37, RZ, 0x1, P1 ;  /* 0x00000001ff257807 */ /* 0x000fc60000800000 */
[----:B------:R-:W-:-:S04]  /*09a0*/  IMAD.WIDE.U32 R32, R3, R4, RZ ;  /* 0x0000000403207225 */ /* 0x000fc800078e00ff */
[----:B------:R-:W-:Y:S01]  /*09b0*/  IMAD.WIDE.U32.X R26, R2, R35, R26, P5 ;  /* 0x00000023021a7225 */ /* 0x000fe200028e041a */
[----:B------:R-:W-:-:S03]  /*09c0*/  IADD3 RZ, P4, PT, R33, R28, RZ ;  /* 0x0000001c21ff7210 */ /* 0x000fc60007f9e0ff */
[----:B------:R-:W-:Y:S01]  /*09d0*/  IMAD.X R33, RZ, RZ, RZ, P3 ;  /* 0x000000ffff217224 */ /* 0x000fe200018e06ff */
[----:B------:R-:W-:Y:S01]  /*09e0*/  IADD3 R36, P1, PT, R37, R26, RZ ;  /* 0x0000001a25247210 */ /* 0x000fe20007f3e0ff */
[----:B------:R-:W-:Y:S02]  /*09f0*/  IMAD.X R31, RZ, RZ, R31, P6 ;  /* 0x000000ffff1f7224 */ /* 0x000fe400030e061f */
[----:B------:R-:W-:Y:S02]  /*0a00*/  IMAD.MOV.U32 R32, RZ, RZ, R29 ;  /* 0x000000ffff207224 */ /* 0x000fe400078e001d */
[----:B------:R-:W-:-:S04]  /*0a10*/  IMAD.WIDE.U32 R28, R5, R9, RZ ;  /* 0x00000009051c7225 */ /* 0x000fc800078e00ff */
[----:B------:R-:W-:-:S04]  /*0a20*/  IMAD.WIDE.U32.X R32, R6, R5, R32, P4 ;  /* 0x0000000506207225 */ /* 0x000fc800020e0420 */
[----:B------:R-:W-:-:S04]  /*0a30*/  IMAD.WIDE.U32 R30, R4, R9, R30 ;  /* 0x00000009041e7225 */ /* 0x000fc800078e001e */
[----:B------:R-:W-:Y:S01]  /*0a40*/  IMAD.X R37, RZ, RZ, R27, P1 ;  /* 0x000000ffff257224 */ /* 0x000fe200008e061b */
[----:B------:R-:W-:Y:S01]  /*0a50*/  IADD3 R43, P6, PT, R32, R30, RZ ;  /* 0x0000001e202b7210 */ /* 0x000fe20007fde0ff */
[----:B------:R-:W-:-:S03]  /*0a60*/  IMAD.WIDE.U32 R26, P3, R4, R35, R28 ;  /* 0x00000023041a7225 */ /* 0x000fc6000786001c */
[----:B------:R-:W-:Y:S01]  /*0a70*/  ISETP.GE.U32.AND P4, PT, R43, R30, PT ;  /* 0x0000001e2b00720c */ /* 0x000fe20003f86070 */
[----:B------:R-:W-:-:S04]  /*0a80*/  IMAD.WIDE.U32 R28, R2, R7, RZ ;  /* 0x00000007021c7225 */ /* 0x000fc800078e00ff */
[----:B------:R-:W-:Y:S02]  /*0a90*/  IMAD.IADD R3, R31, 0x1, R26 ;  /* 0x000000011f037824 */ /* 0x000fe400078e021a */
[----:B------:R-:W-:-:S04]  /*0aa0*/  IMAD.WIDE.U32 R28, P5, R7, R2, R28 ;  /* 0x00000002071c7225 */ /* 0x000fc800078a001c */
[----:B------:R-:W-:-:S04]  /*0ab0*/  IMAD.WIDE.U32 R30, R7, R7, RZ ;  /* 0x00000007071e7225 */ /* 0x000fc800078e00ff */
[----:B------:R-:W-:Y:S01]  /*0ac0*/  IMAD.X R34, R3, 0x1, R33, P6 ;  /* 0x0000000103227824 */ /* 0x000fe200030e0621 */
[----:B------:R-:W-:Y:S01]  /*0ad0*/  IADD3 RZ, P1, PT, R31, R28, RZ ;  /* 0x0000001c1fff7210 */ /* 0x000fe20007f3e0ff */
[----:B------:R-:W-:-:S03]  /*0ae0*/  IMAD.WIDE.U32 R30, R35, R4, RZ ;  /* 0x00000004231e7225 */ /* 0x000fc600078e00ff */
[----:B------:R-:W-:Y:S01]  /*0af0*/  ISETP.GE.U32.AND.EX P6, PT, R34, R3, PT, P4 ;  /* 0x000000032200720c */ /* 0x000fe20003fc6140 */
[----:B------:R-:W-:-:S03]  /*0b00*/  IMAD.WIDE.U32 R38, R9, R4, RZ ;  /* 0x0000000409267225 */ /* 0x000fc600078e00ff */
[----:B------:R-:W-:Y:S01]  /*0b10*/  P2R R3, PR, RZ, 0x40 ;  /* 0x00000040ff037803 */ /* 0x000fe20000000000 */
[----:B------:R-:W-:-:S04]  /*0b20*/  IMAD.WIDE.U32 R30, P4, R5, R9, R30 ;  /* 0x00000009051e7225 */ /* 0x000fc8000788001e */
[----:B------:R-:W-:Y:S01]  /*0b30*/  IMAD.X R33, RZ, RZ, RZ, P5 ;  /* 0x000000ffff217224 */ /* 0x000fe200028e06ff */
[----:B------:R-:W-:Y:S01]  /*0b40*/  IADD3 RZ, P5, PT, R39, R30, RZ ;  /* 0x0000001e27ff7210 */ /* 0x000fe20007fbe0ff */
[----:B------:R-:W-:Y:S02]  /*0b50*/  IMAD.X R39, RZ, RZ, RZ, P0 ;  /* 0x000000ffff277224 */ /* 0x000fe400000e06ff */
[----:B------:R-:W-:Y:S02]  /*0b60*/  IMAD.MOV.U32 R38, RZ, RZ, R25 ;  /* 0x000000ffff267224 */ /* 0x000fe400078e0019 */
[----:B------:R-:W-:-:S04]  /*0b70*/  IMAD.WIDE.U32 R36, R7, R7, R36 ;  /* 0x0000000707247225 */ /* 0x000fc800078e0024 */
[----:B------:R-:W-:Y:S01]  /*0b80*/  IMAD.WIDE.U32.X R38, R6, R5, R38, P2 ;  /* 0x0000000506267225 */ /* 0x000fe200010e0426 */
[----:B------:R-:W-:Y:S02]  /*0b90*/  IADD3 R11, P2, PT, R11, R20, RZ ;  /* 0x000000140b0b7210 */ /* 0x000fe40007f5e0ff */
[----:B------:R-:W-:Y:S01]  /*0ba0*/  IADD3 R43, P6, PT, R43, R36, RZ ;  /* 0x000000242b2b7210 */ /* 0x000fe20007fde0ff */
[----:B------:R-:W-:Y:S02]  /*0bb0*/  IMAD.IADD R37, R28, 0x1, R37 ;  /* 0x000000011c257824 */ /* 0x000fe400078e0225 */
[----:B------:R-:W-:Y:S01]  /*0bc0*/  IMAD.X R24, R24, 0x1, R21, P2 ;  /* 0x0000000118187824 */ /* 0x000fe200010e0615 */
[----:B------:R-:W-:Y:S01]  /*0bd0*/  ISETP.GE.U32.AND P2, PT, R11, R20, PT ;  /* 0x000000140b00720c */ /* 0x000fe20003f46070 */
[----:B------:R-:W-:Y:S01]  /*0be0*/  IMAD.X R34, R37, 0x1, R34, P6 ;  /* 0x0000000125227824 */ /* 0x000fe200030e0622 */
[----:B------:R-:W-:Y:S01]  /*0bf0*/  ISETP.GE.U32.AND P0, PT, R43, R36, PT ;  /* 0x000000242b00720c */ /* 0x000fe20003f06070 */
[----:B------:R-:W-:Y:S01]  /*0c00*/  IMAD.MOV.U32 R32, RZ, RZ, R29 ;  /* 0x000000ffff207224 */ /* 0x000fe200078e001d */
[----:B------:R-:W-:Y:S01]  /*0c10*/  ISETP.GE.U32.AND.EX P2, PT, R24, R21, PT, P2 ;  /* 0x000000151800720c */ /* 0x000fe20003f46120 */
[----:B------:R-:W-:Y:S01]  /*0c20*/  IMAD.WIDE.U32 R28, R4, R9, RZ ;  /* 0x00000009041c7225 */ /* 0x000fe200078e00ff */
[----:B------:R-:W-:-:S02]  /*0c30*/  ISETP.NE.AND P6, PT, R3, RZ, PT ;  /* 0x000000ff0300720c */ /* 0x000fc40003fc5270 */
[----:B------:R-:W-:Y:S01]  /*0c40*/  SEL R21, RZ, 0x1, P2 ;  /* 0x00000001ff157807 */ /* 0x000fe20001000000 */
[----:B------:R-:W-:Y:S01]  /*0c50*/  IMAD.X R45, RZ, RZ, RZ, P4 ;  /* 0x000000ffff2d7224 */ /* 0x000fe200020e06ff */
[----:B------:R-:W-:Y:S01]  /*0c60*/  ISETP.GE.U32.AND.EX P4, PT, R34, R37, PT, P0 ;  /* 0x000000252200720c */ /* 0x000fe20003f86100 */
[----:B------:R-:W-:Y:S01]  /*0c70*/  IMAD.WIDE.U32.X R32, R2, R2, R32, P1 ;  /* 0x0000000202207225 */ /* 0x000fe200008e0420 */
[----:B------:R-:W-:Y:S02]  /*0c80*/  IADD3 R20, P2, PT, R21, R38, RZ ;  /* 0x0000002615147210 */ /* 0x000fe40007f5e0ff */
[----:B------:R-:W-:Y:S01]  /*0c90*/  SEL R3, RZ, 0x1, P4 ;  /* 0x00000001ff037807 */ /* 0x000fe20002000000 */
[----:B------:R-:W-:Y:S02]  /*0ca0*/  IMAD.MOV.U32 R38, RZ, RZ, R27 ;  /* 0x000000ffff267224 */ /* 0x000fe400078e001b */
[----:B------:R-:W-:Y:S01]  /*0cb0*/  IMAD.X R21, RZ, RZ, R39, P2 ;  /* 0x000000ffff157224 */ /* 0x000fe200010e0627 */
[----:B------:R-:W-:Y:S01]  /*0cc0*/  IADD3 RZ, P2, PT, R26, R29, RZ ;  /* 0x0000001d1aff7210 */ /* 0x000fe20007f5e0ff */
[----:B------:R-:W-:-:S02]  /*0cd0*/  IMAD.X R39, RZ, RZ, RZ, P3 ;  /* 0x000000ffff277224 */ /* 0x000fc400018e06ff */
[----:B------:R-:W-:Y:S01]  /*0ce0*/  IMAD.WIDE.U32 R20, R4, R9, R20 ;  /* 0x0000000904147225 */ /* 0x000fe200078e0014 */
[----:B------:R-:W-:-:S03]  /*0cf0*/  SEL R9, RZ, 0x1, P6 ;  /* 0x00000001ff097807 */ /* 0x000fc60003000000 */
[----:B------:R-:W-:Y:S01]  /*0d00*/  IMAD.IADD R27, R26, 0x1, R21 ;  /* 0x000000011a1b7824 */ /* 0x000fe200078e0215 */
[-C--:B------:R-:W-:Y:S01]  /*0d10*/  IADD3 R43, P3, PT, R43, R20.reuse, RZ ;  /* 0x000000142b2b7210 */ /* 0x080fe20007f7e0ff */
[----:B------:R-:W-:Y:S02]  /*0d20*/  IMAD.MOV.U32 R44, RZ, RZ, R31 ;  /* 0x000000ffff2c7224 */ /* 0x000fe400078e001f */
[----:B------:R-:W-:Y:S01]  /*0d30*/  IMAD.WIDE.U32.X R38, R5, R35, R38, P2 ;  /* 0x0000002305267225 */ /* 0x000fe200010e0426 */
[----:B------:R-:W-:-:S03]  /*0d40*/  ISETP.GE.U32.AND P0, PT, R43, R20, PT ;  /* 0x000000142b00720c */ /* 0x000fc60003f06070 */
[----:B------:R-:W-:Y:S01]  /*0d50*/  IMAD.X R26, R27, 0x1, R34, P3 ;  /* 0x000000011b1a7824 */ /* 0x000fe200018e0622 */
[----:B------:R-:W-:Y:S01]  /*0d60*/  IADD3 R34, P1, PT, R3, R32, RZ ;  /* 0x0000002003227210 */ /* 0x000fe20007f3e0ff */
[----:B------:R-:W-:-:S03]  /*0d70*/  IMAD.WIDE.U32 R20, R43, 0x3d1, RZ ;  /* 0x000003d12b147825 */ /* 0x000fc600078e00ff */
[C---:B------:R-:W-:Y:S01]  /*0d80*/  ISETP.GE.U32.AND.EX P0, PT, R26.reuse, R27, PT, P0 ;  /* 0x0000001b1a00720c */ /* 0x040fe20003f06100 */
[----:B------:R-:W-:Y:S02]  /*0d90*/  IMAD R27, R26, 0x3d1, RZ ;  /* 0x000003d11a1b7824 */ /* 0x000fe400078e02ff */
[----:B------:R-:W-:Y:S01]  /*0da0*/  IMAD.WIDE.U32.X R44, R5, R35, R44, P5 ;  /* 0x00000023052c7225 */ /* 0x000fe200028e042c */
[----:B------:R-:W-:Y:S02]  /*0db0*/  SEL R31, RZ, 0x1, P0 ;  /* 0x00000001ff1f7807 */ /* 0x000fe40000000000 */
[----:B------:R-:W-:Y:S01]  /*0dc0*/  IADD3 R36, PT, PT, R21, R43, R27 ;  /* 0x0000002b15247210 */ /* 0x000fe20007ffe01b */
[----:B------:R-:W-:Y:S01]  /*0dd0*/  IMAD.X R35, RZ, RZ, R33, P1 ;  /* 0x000000ffff237224 */ /* 0x000fe200008e0621 */
[----:B------:R-:W-:Y:S01]  /*0de0*/  ISETP.GE.U32.AND P1, PT, R20, RZ, PT ;  /* 0x000000ff1400720c */ /* 0x000fe20003f26070 */
[----:B------:R-:W-:Y:S01]  /*0df0*/  IMAD.WIDE.U32 R32, R5, R7, RZ ;  /* 0x0000000705207225 */ /* 0x000fe200078e00ff */
[----:B------:R-:W-:-:S02]  /*0e00*/  IADD3 R30, P3, PT, R31, R38, RZ ;  /* 0x000000261f1e7210 */ /* 0x000fc40007f7e0ff */
[----:B------:R-:W-:Y:S01]  /*0e10*/  ISETP.GE.U32.AND.EX P0, PT, R36, R43, PT, P1 ;  /* 0x0000002b2400720c */ /* 0x000fe20003f06110 */
[----:B------:R-:W-:-:S03]  /*0e20*/  IMAD.WIDE.U32 R34, R4, R7, R34 ;  /* 0x0000000704227225 */ /* 0x000fc600078e0022 */
[----:B------:R-:W-:Y:S01]  /*0e30*/  SEL R25, RZ, 0x1, P0 ;  /* 0x00000001ff197807 */ /* 0x000fe20000000000 */
[----:B------:R-:W-:Y:S01]  /*0e40*/  IMAD.WIDE.U32 R32, P2, R4, R2, R32 ;  /* 0x0000000204207225 */ /* 0x000fe20007840020 */
[----:B------:R-:W-:-:S03]  /*0e50*/  IADD3 R9, P4, P5, R34, R44, R9 ;  /* 0x0000002c22097210 */ /* 0x000fc60007d9e009 */
[----:B------:R-:W-:Y:S01]  /*0e60*/  IMAD.IADD R3, R35, 0x1, R32 ;  /* 0x0000000123037824 */ /* 0x000fe200078e0220 */
[----:B------:R-:W-:Y:S01]  /*0e70*/  IADD3 R35, P6, PT, R25, R20, RZ ;  /* 0x0000001419237210 */ /* 0x000fe20007fde0ff */
[----:B------:R-:W-:Y:S01]  /*0e80*/  IMAD.X R31, RZ, RZ, R39, P3 ;  /* 0x000000ffff1f7224 */ /* 0x000fe200018e0627 */
[----:B------:R-:W-:Y:S01]  /*0e90*/  ISETP.GE.U32.AND P0, PT, R9, R34, PT ;  /* 0x000000220900720c */ /* 0x000fe20003f06070 */
[----:B------:R-:W-:Y:S01]  /*0ea0*/  IMAD.WIDE.U32 R28, R4, R7, RZ ;  /* 0x00000007041c7225 */ /* 0x000fe200078e00ff */
[----:B------:R-:W-:Y:S02]  /*0eb0*/  ISETP.GT.U32.AND P1, PT, R35, R20, PT ;  /* 0x000000142300720c */ /* 0x000fe40003f24070 */
[----:B------:R-:W-:Y:S01]  /*0ec0*/  IADD3.X R38, PT, PT, R3, R45, RZ, P4, P5 ;  /* 0x0000002d03267210 */ /* 0x000fe200027ea4ff */
[----:B------:R-:W-:Y:S01]  /*0ed0*/  IMAD.IADD R34, R21, 0x1, R27 ;  /* 0x0000000115227824 */ /* 0x000fe200078e021b */
[----:B------:R-:W-:Y:S01]  /*0ee0*/  IADD3 RZ, P3, PT, R32, R29, RZ ;  /* 0x0000001d20ff7210 */ /* 0x000fe20007f7e0ff */
[----:B------:R-:W-:Y:S01]  /*0ef0*/  IMAD.MOV.U32 R35, RZ, RZ, RZ ;  /* 0x000000ffff237224 */ /* 0x000fe200078e00ff */
[----:B------:R-:W-:Y:S01]  /*0f00*/  ISETP.GE.U32.AND.EX P0, PT, R38, R3, PT, P0 ;  /* 0x000000032600720c */ /* 0x000fe20003f06100 */
[----:B------:R-:W-:-:S04]  /*0f10*/  IMAD.WIDE.U32 R30, R4, R7, R30 ;  /* 0x00000007041e7225 */ /* 0x000fc800078e001e */
[----:B------:R-:W-:-:S04]  /*0f20*/  IMAD.WIDE.U32 R28, R26, 0x3d1, R34 ;  /* 0x000003d11a1c7825 */ /* 0x000fc800078e0022 */
[----:B------:R-:W-:Y:S01]  /*0f30*/  IMAD.X R35, RZ, RZ, R34, P6 ;  /* 0x000000ffff237224 */ /* 0x000fe200030e0622 */
[----:B------:R-:W-:Y:S01]  /*0f40*/  IADD3 R34, P4, PT, R9, R30, RZ ;  /* 0x0000001e09227210 */ /* 0x000fe20007f9e0ff */
[----:B------:R-:W-:Y:S02]  /*0f50*/  IMAD.IADD R32, R32, 0x1, R31 ;  /* 0x0000000120207824 */ /* 0x000fe400078e021f */
[----:B------:R-:W-:Y:S01]  /*0f60*/  VIADD R29, R29, UR5 ;  /* 0x000000051d1d7c36 */ /* 0x000fe20008000000 */
[----:B------:R-:W-:Y:S01]  /*0f70*/  ISETP.GT.U32.AND.EX P1, PT, R35, R36, PT, P1 ;  /* 0x000000242300720c */ /* 0x000fe20003f24110 */
[----:B------:R-:W-:Y:S02]  /*0f80*/  IMAD.X R9, R32, 0x1, R38, P4 ;  /* 0x0000000120097824 */ /* 0x000fe400020e0626 */
[C---:B------:R-:W-:Y:S01]  /*0f90*/  IMAD.WIDE.U32 R28, R34.reuse, 0x3d1, R28 ;  /* 0x000003d1221c7825 */ /* 0x040fe200078e001c */
[----:B------:R-:W-:Y:S02]  /*0fa0*/  SEL R25, R25, 0x1, !P1 ;  /* 0x0000000119197807 */ /* 0x000fe40004800000 */
[----:B------:R-:W-:Y:S01]  /*0fb0*/  ISETP.GE.U32.AND P1, PT, R34, R30, PT ;  /* 0x0000001e2200720c */ /* 0x000fe20003f26070 */
[C---:B------:R-:W-:Y:S01]  /*0fc0*/  IMAD R21, R9.reuse, 0x3d1, RZ ;  /* 0x000003d109157824 */ /* 0x040fe200078e02ff */
[----:B------:R-:W-:Y:S01]  /*0fd0*/  IADD3 R25, P4, P5, R28, R26, R25 ;  /* 0x0000001a1c197210 */ /* 0x000fe20007d9e019 */
[----:B------:R-:W-:Y:S01]  /*0fe0*/  IMAD.WIDE.U32 R30, R2, R4, RZ ;  /* 0x00000004021e7225 */ /* 0x000fe200078e00ff */
[----:B------:R-:W-:-:S03]  /*0ff0*/  ISETP.GE.U32.AND.EX P1, PT, R9, R32, PT, P1 ;  /* 0x000000200900720c */ /* 0x000fc60003f26110 */
[----:B------:R-:W-:Y:S02]  /*1000*/  IMAD.IADD R6, R29, 0x1, R21 ;  /* 0x000000011d067824 */ /* 0x000fe400078e0215 */
[----:B------:R-:W-:Y:S01]  /*1010*/  IMAD.X R27, RZ, RZ, RZ, P2 ;  /* 0x000000ffff1b7224 */ /* 0x000fe200010e06ff */
[----:B------:R-:W-:Y:S01]  /*1020*/  ISETP.GE.U32.AND P2, PT, R25, R26, PT ;  /* 0x0000001a1900720c */ /* 0x000fe20003f46070 */
[----:B------:R-:W-:Y:S01]  /*1030*/  IMAD.MOV.U32 R26, RZ, RZ, R33 ;  /* 0x000000ffff1a7224 */ /* 0x000fe200078e0021 */
[----:B------:R-:W-:Y:S01]  /*1040*/  IADD3.X R21, PT, PT, R6, R34, RZ, P4, P5 ;  /* 0x0000002206157210 */ /* 0x000fe200027ea4ff */
[----:B------:R-:W-:-:S03]  /*1050*/  IMAD.WIDE.U32 R30, P4, R5, R7, R30 ;  /* 0x00000007051e7225 */ /* 0x000fc6000788001e */
[----:B------:R-:W-:Y:S01]  /*1060*/  ISETP.GE.U32.AND.EX P2, PT, R21, R34, PT, P2 ;  /* 0x000000221500720c */ /* 0x000fe20003f46120 */
[----:B------:R-:W-:Y:S01]  /*1070*/  IMAD.WIDE.U32 R34, R7, R4, RZ ;  /* 0x0000000407227225 */ /* 0x000fe200078e00ff */
[----:B------:R-:W-:Y:S02]  /*1080*/  SEL R7, RZ, 0x1, P1 ;  /* 0x00000001ff077807 */ /* 0x000fe40000800000 */
[----:B------:R-:W-:Y:S01]  /*1090*/  SEL R29, RZ, 0x1, P2 ;  /* 0x00000001ff1d7807 */ /* 0x000fe20001000000 */
[----:B------:R-:W-:Y:S01]  /*10a0*/  IMAD.WIDE.U32.X R26, R5, R2, R26, P3 ;  /* 0x00000002051a7225 */ /* 0x000fe200018e041a */
[----:B------:R-:W-:Y:S02]  /*10b0*/  IADD3 RZ, P1, PT, R35, R30, RZ ;  /* 0x0000001e23ff7210 */ /* 0x000fe40007f3e0ff */
[----:B------:R-:W-:Y:S01]  /*10c0*/  IADD3 R28, P3, PT, R29, R28, RZ ;  /* 0x0000001c1d1c7210 */ /* 0x000fe20007f7e0ff */
[----:B------:R-:W-:Y:S01]  /*10d0*/  IMAD.MOV.U32 R32, RZ, RZ, R31 ;  /* 0x000000ffff207224 */ /* 0x000fe200078e001f */
[----:B------:R-:W-:Y:S01]  /*10e0*/  IADD3 R26, P2, PT, R7, R26, RZ ;  /* 0x0000001a071a7210 */ /* 0x000fe20007f5e0ff */
[----:B------:R-:W-:Y:S01]  /*10f0*/  IMAD.WIDE.U32 R30, R5, R4, RZ ;  /* 0x00000004051e7225 */ /* 0x000fe200078e00ff */
[----:B------:R-:W-:-:S03]  /*1100*/  SEL R35, RZ, 0x1, P0 ;  /* 0x00000001ff237807 */ /* 0x000fc60000000000 */
[----:B------:R-:W-:Y:S02]  /*1110*/  IMAD.X R33, RZ, RZ, RZ, P4 ;  /* 0x000000ffff217224 */ /* 0x000fe400020e06ff */
[----:B------:R-:W-:Y:S02]  /*1120*/  IMAD.X R27, RZ, RZ, R27, P2 ;  /* 0x000000ffff1b7224 */ /* 0x000fe400010e061b */
[----:B------:R-:W-:Y:S02]  /*1130*/  IMAD.MOV.U32 R7, RZ, RZ, RZ ;  /* 0x000000ffff077224 */ /* 0x000fe400078e00ff */
[----:B------:R-:W-:Y:S01]  /*1140*/  IMAD.WIDE.U32.X R32, R5, R2, R32, P1 ;  /* 0x0000000205207225 */ /* 0x000fe200008e0420 */
[----:B------:R-:W-:-:S03]  /*1150*/  ISETP.GT.U32.AND P1, PT, R28, R25, PT ;  /* 0x000000191c00720c */ /* 0x000fc60003f24070 */
[----:B------:R-:W-:-:S04]  /*1160*/  IMAD.WIDE.U32 R30, P2, R4, R5, R30 ;  /* 0x00000005041e7225 */ /* 0x000fc8000784001e */
[----:B------:R-:W-:-:S04]  /*1170*/  IMAD.WIDE.U32 R26, R4, R4, R26 ;  /* 0x00000004041a7225 */ /* 0x000fc800078e001a */
[----:B------:R-:W-:Y:S01]  /*1180*/  IMAD.WIDE.U32 R2, R9, 0x3d1, R6 ;  /* 0x000003d109027825 */ /* 0x000fe200078e0006 */
[----:B------:R-:W-:-:S03]  /*1190*/  IADD3 R35, P0, P4, R26, R32, R35 ;  /* 0x000000201a237210 */ /* 0x000fc60007c1e023 */
[----:B------:R-:W-:Y:S02]  /*11a0*/  IMAD.IADD R7, R30, 0x1, R27 ;  /* 0x000000011e077824 */ /* 0x000fe400078e021b */
[----:B------:R-:W-:Y:S02]  /*11b0*/  IMAD.X R6, RZ, RZ, R6, P3 ;  /* 0x000000ffff067224 */ /* 0x000fe400018e0606 */
[----:B------:R-:W-:Y:S01]  /*11c0*/  VIADD R39, R3, UR5 ;  /* 0x0000000503277c36 */ /* 0x000fe20008000000 */
[----:B------:R-:W-:Y:S01]  /*11d0*/  IADD3.X R27, PT, PT, R7, R33, RZ, P0, P4 ;  /* 0x00000021071b7210 */ /* 0x000fe200007e84ff */
[----:B------:R-:W-:Y:S01]  /*11e0*/  IMAD.MOV.U32 R38, RZ, RZ, R2 ;  /* 0x000000ffff267224 */ /* 0x000fe200078e0002 */
[----:B------:R-:W-:Y:S01]  /*11f0*/  ISETP.GT.U32.AND.EX P0, PT, R6, R21, PT, P1 ;  /* 0x000000150600720c */ /* 0x000fe20003f04110 */
[----:B------:R-:W-:Y:S01]  /*1200*/  IMAD.X R37, RZ, RZ, RZ, P2 ;  /* 0x000000ffff257224 */ /* 0x000fe200010e06ff */
[----:B------:R-:W-:Y:S01]  /*1210*/  IADD3 R3, P1, PT, R22, R20, RZ ;  /* 0x0000001416037210 */ /* 0x000fe20007f3e0ff */
[----:B------:R-:W-:Y:S01]  /*1220*/  IMAD.WIDE.U32 R32, R35, 0x3d1, R38 ;  /* 0x000003d123207825 */ /* 0x000fe200078e0026 */
[----:B------:R-:W-:-:S02]  /*1230*/  SEL R2, R29, 0x1, !P0 ;  /* 0x000000011d027807 */ /* 0x000fc40004000000 */
[----:B------:R-:W-:Y:S01]  /*1240*/  ISETP.GE.U32.AND P0, PT, R3, R22, PT ;  /* 0x000000160300720c */ /* 0x000fe20003f06070 */
[----:B------:R-:W-:Y:S01]  /*1250*/  IMAD R29, R27, 0x3d1, RZ ;  /* 0x000003d11b1d7824 */ /* 0x000fe200078e02ff */
[-C--:B------:R-:W-:Y:S01]  /*1260*/  IADD3 R2, P3, P4, R32, R9.reuse, R2 ;  /* 0x0000000920027210 */ /* 0x080fe20007c7e002 */
[----:B------:R-:W-:Y:S02]  /*1270*/  IMAD.X R6, R36, 0x1, R23, P1 ;  /* 0x0000000124067824 */ /* 0x000fe400008e0617 */
[----:B------:R-:W-:Y:S01]  /*1280*/  IMAD.IADD R22, R33, 0x1, R29 ;  /* 0x0000000121167824 */ /* 0x000fe200078e021d */
[----:B------:R-:W-:Y:S01]  /*1290*/  ISETP.GE.U32.AND P1, PT, R2, R9, PT ;  /* 0x000000090200720c */ /* 0x000fe20003f26070 */
[----:B------:R-:W-:Y:S01]  /*12a0*/  IMAD.WIDE.U32 R28, R4, R4, RZ ;  /* 0x00000004041c7225 */ /* 0x000fe200078e00ff */
[----:B------:R-:W-:Y:S02]  /*12b0*/  ISETP.GE.U32.AND.EX P0, PT, R6, R23, PT, P0 ;  /* 0x000000170600720c */ /* 0x000fe40003f06100 */
[-C--:B------:R-:W-:Y:S01]  /*12c0*/  IADD3.X R4, PT, PT, R22, R35.reuse, RZ, P3, P4 ;  /* 0x0000002316047210 */ /* 0x080fe20001fe84ff */
[----:B------:R-:W-:Y:S01]  /*12d0*/  IMAD.MOV.U32 R36, RZ, RZ, R31 ;  /* 0x000000ffff247224 */ /* 0x000fe200078e001f */
[----:B------:R-:W-:Y:S01]  /*12e0*/  SEL R9, RZ, 0x1, P0 ;  /* 0x00000001ff097807 */ /* 0x000fe20000000000 */
[----:B------:R-:W-:Y:S01]  /*12f0*/  IMAD.MOV.U32 R23, RZ, RZ, RZ ;  /* 0x000000ffff177224 */ /* 0x000fe200078e00ff */
[----:B------:R-:W-:-:S02]  /*1300*/  ISETP.GE.U32.AND.EX P0, PT, R4, R35, PT, P1 ;  /* 0x000000230400720c */ /* 0x000fc40003f06110 */
[----:B------:R-:W-:Y:S02]  /*1310*/  ISETP.GE.U32.AND P1, PT, R35, R26, PT ;  /* 0x0000001a2300720c */ /* 0x000fe40003f26070 */
[----:B------:R-:W-:Y:S01]  /*1320*/  IADD3 RZ, P2, PT, R29, R30, RZ ;  /* 0x0000001e1dff7210 */ /* 0x000fe20007f5e0ff */
[----:B------:R-:W-:Y:S01]  /*1330*/  IMAD.WIDE.U32 R28, R27, 0x3d1, R22 ;  /* 0x000003d11b1c7825 */ /* 0x000fe200078e0016 */
[----:B------:R-:W-:Y:S02]  /*1340*/  IADD3 R9, P3, P4, R25, R10, R9 ;  /* 0x0000000a19097210 */ /* 0x000fe40007c7e009 */
[----:B------:R-:W-:Y:S01]  /*1350*/  SEL R25, RZ, 0x1, P0 ;  /* 0x00000001ff197807 */ /* 0x000fe20000000000 */
[----:B------:R-:W-:Y:S01]  /*1360*/  IMAD.WIDE.U32.X R36, R5, R5, R36, P2 ;  /* 0x0000000505247225 */ /* 0x000fe200010e0424 */
[----:B------:R-:W-:Y:S02]  /*1370*/  ISETP.GE.U32.AND.EX P0, PT, R27, R7, PT, P1 ;  /* 0x000000071b00720c */ /* 0x000fe40003f06110 */
[----:B------:R-:W-:Y:S01]  /*1380*/  IADD3 R33, P5, PT, R25, R32, RZ ;  /* 0x0000002019217210 */ /* 0x000fe20007fbe0ff */
[----:B------:R-:W-:Y:S01]  /*1390*/  VIADD R29, R29, UR5 ;  /* 0x000000051d1d7c36 */ /* 0x000fe20008000000 */
[----:B------:R-:W-:-:S02]  /*13a0*/  SEL R31, RZ, 0x1, P0 ;  /* 0x00000001ff1f7807 */ /* 0x000fc40000000000 */
[----:B------:R-:W-:Y:S01]  /*13b0*/  ISETP.GT.U32.AND P0, PT, R33, R2, PT ;  /* 0x000000022100720c */ /* 0x000fe20003f04070 */
[----:B------:R-:W-:Y:S01]  /*13c0*/  IMAD.X R23, RZ, RZ, R22, P5 ;  /* 0x000000ffff177224 */ /* 0x000fe200028e0616 */
[----:B------:R-:W-:Y:S02]  /*13d0*/  IADD3 R31, P2, PT, R31, R36, RZ ;  /* 0x000000241f1f7210 */ /* 0x000fe40007f5e0ff */
[----:B------:R-:W-:Y:S02]  /*13e0*/  ISETP.GE.U32.AND P1, PT, R9, R10, PT ;  /* 0x0000000a0900720c */ /* 0x000fe40003f26070 */
[----:B------:R-:W-:Y:S01]  /*13f0*/  IADD3.X R35, PT, PT, R21, R8, RZ, P3, P4 ;  /* 0x0000000815237210 */ /* 0x000fe20001fe84ff */
[----:B------:R-:W-:Y:S01]  /*1400*/  IMAD.X R37, RZ, RZ, R37, P2 ;  /* 0x000000ffff257224 */ /* 0x000fe200010e0625 */
[----:B------:R-:W-:Y:S01]  /*1410*/  ISETP.GT.U32.AND.EX P0, PT, R23, R4, PT, P0 ;  /* 0x000000041700720c */ /* 0x000fe20003f04100 */
[----:B------:R-:W-:Y:S01]  /*1420*/  IMAD.WIDE.U32 R20, R31, 0x3d1, R28 ;  /* 0x000003d11f147825 */ /* 0x000fe200078e001c */
[----:B------:R-:W-:-:S02]  /*1430*/  ISETP.GE.U32.AND.EX P1, PT, R35, R8, PT, P1 ;  /* 0x000000082300720c */ /* 0x000fc40003f26110 */
[----:B------:R-:W-:Y:S01]  /*1440*/  SEL R5, R25, 0x1, !P0 ;  /* 0x0000000119057807 */ /* 0x000fe20004000000 */
[----:B------:R-:W-:Y:S01]  /*1450*/  IMAD R23, R37, 0x3d1, RZ ;  /* 0x000003d125177824 */ /* 0x000fe200078e02ff */
[----:B------:R-:W-:Y:S02]  /*1460*/  SEL R7, RZ, 0x1, P1 ;  /* 0x00000001ff077807 */ /* 0x000fe40000800000 */
[-C--:B------:R-:W-:Y:S01]  /*1470*/  IADD3 R5, P1, P2, R20, R27.reuse, R5 ;  /* 0x0000001b14057210 */ /* 0x080fe20007a3e005 */
[----:B------:R-:W-:Y:S01]  /*1480*/  IMAD.IADD R10, R21, 0x1, R23 ;  /* 0x00000001150a7824 */ /* 0x000fe200078e0217 */
[----:B------:R-:W-:Y:S02]  /*1490*/  IADD3 R7, P3, P4, R2, R0, R7 ;  /* 0x0000000002077210 */ /* 0x000fe40007c7e007 */
        /* <DEDUP_REMOVED lines=11> */
[--C-:B------:R-:W-:Y:S01]  /*1550*/  IMAD.X R0, RZ, RZ, R10.reuse, P1 ;  /* 0x000000ffff007224 */ /* 0x100fe200008e060a */
[----:B------:R-:W-:Y:S01]  /*1560*/  ISETP.GE.U32.AND P1, PT, R4, R11, PT ;  /* 0x0000000b0400720c */ /* 0x000fe20003f26070 */
[----:B------:R-:W-:Y:S01]  /*1570*/  IMAD.MOV.U32 R11, RZ, RZ, RZ ;  /* 0x000000ffff0b7224 */ /* 0x000fe200078e00ff */
[-C--:B------:R-:W-:Y:S02]  /*1580*/  IADD3.X R5, PT, PT, R23, R24.reuse, RZ, P2, P3 ;  /* 0x0000001817057210 */ /* 0x080fe400017e64ff */
[----:B------:R-:W-:Y:S01]  /*1590*/  ISETP.GT.U32.AND.EX P0, PT, R0, R23, PT, P0 ;  /* 0x000000170000720c */ /* 0x000fe20003f04100 */
[----:B------:R-:W-:Y:S01]  /*15a0*/  IMAD.WIDE.U32 R10, R37, 0x3d1, R10 ;  /* 0x000003d1250a7825 */ /* 0x000fe200078e000a */
[----:B------:R-:W-:-:S02]  /*15b0*/  ISETP.GE.U32.AND.EX P1, PT, R5, R24, PT, P1 ;  /* 0x000000180500720c */ /* 0x000fc40003f26110 */
[----:B------:R-:W-:Y:S02]  /*15c0*/  SEL R8, R21, 0x1, !P0 ;  /* 0x0000000115087807 */ /* 0x000fe40004000000 */
[----:B------:R-:W-:Y:S02]  /*15d0*/  SEL R0, RZ, 0x1, P1 ;  /* 0x00000001ff007807 */ /* 0x000fe40000800000 */
[----:B------:R-:W-:Y:S01]  /*15e0*/  IADD3 R37, P1, P2, R10, R37, R8 ;  /* 0x000000250a257210 */ /* 0x000fe20007a3e008 */
[----:B------:R-:W-:-:S03]  /*15f0*/  VIADD R10, R11, UR5 ;  /* 0x000000050b0a7c36 */ /* 0x000fc60008000000 */
[----:B------:R-:W-:Y:S02]  /*1600*/  LOP3.LUT P0, RZ, R37, R0, RZ, 0xfc, !PT ;  /* 0x0000000025ff7212 */ /* 0x000fe4000780fcff */
[----:B------:R-:W-:Y:S02]  /*1610*/  IADD3.X R0, PT, PT, R10, RZ, RZ, P1, P2 ;  /* 0x000000ff0a007210 */ /* 0x000fe40000fe44ff */
[----:B------:R-:W-:Y:S02]  /*1620*/  ISETP.GT.U32.AND P1, PT, R4, UR12, PT ;  /* 0x0000000c04007c0c */ /* 0x000fe4000bf24070 */
[----:B------:R-:W-:-:S04]  /*1630*/  LOP3.LUT P0, RZ, R0, RZ, RZ, 0xfc, P0 ;  /* 0x000000ff00ff7212 */ /* 0x000fc8000000fcff */
[----:B------:R-:W-:-:S13]  /*1640*/  ISETP.GT.U32.OR.EX P0, PT, R5, UR13, P0, P1 ;  /* 0x0000000d05007c0c */ /* 0x000fda0008704510 */
[----:B------:R-:W-:Y:S05]  /*1650*/  @P0 BRA `(.L_x_95) ;  /* 0x00000000004c0947 */ /* 0x000fea0003800000 */
[----:B------:R-:W-:-:S04]  /*1660*/  ISETP.GE.U32.AND P0, PT, R4, UR12, PT ;  /* 0x0000000c04007c0c */ /* 0x000fc8000bf06070 */
[----:B------:R-:W-:-:S13]  /*1670*/  ISETP.GE.U32.AND.EX P0, PT, R5, UR13, PT, P0 ;  /* 0x0000000d05007c0c */ /* 0x000fda000bf06100 */
[----:B------:R-:W-:Y:S05]  /*1680*/  @!P0 BREAK.RELIABLE B1 ;  /* 0x0000000000018942 */ /* 0x000fea0003800100 */
[----:B------:R-:W-:Y:S05]  /*1690*/  @!P0 BRA `(.L_x_96) ;  /* 0x0000000800708947 */ /* 0x000fea0003800000 */
[----:B------:R-:W0:Y:S02]  /*16a0*/  LDC.64 R10, c[0x3][0x10] ;  /* 0x00c00400ff0a7b82 */ /* 0x000e240000000a00 */
[----:B0-----:R-:W-:-:S04]  /*16b0*/  ISETP.GT.U32.AND P0, PT, R7, R10, PT ;  /* 0x0000000a0700720c */ /* 0x001fc80003f04070 */
[----:B------:R-:W-:-:S13]  /*16c0*/  ISETP.GT.U32.AND.EX P0, PT, R2, R11, PT, P0 ;  /* 0x0000000b0200720c */ /* 0x000fda0003f04100 */
[----:B------:R-:W-:Y:S05]  /*16d0*/  @P0 BRA `(.L_x_95) ;  /* 0x00000000002c0947 */ /* 0x000fea0003800000 */
[----:B------:R-:W-:Y:S02]  /*16e0*/  ISETP.GE.U32.AND P0, PT, R3, UR16, PT ;  /* 0x0000001003007c0c */ /* 0x000fe4000bf06070 */
[----:B------:R-:W-:Y:S02]  /*16f0*/  ISETP.GE.U32.AND P1, PT, R7, R10, PT ;  /* 0x0000000a0700720c */ /* 0x000fe40003f26070 */
[C---:B------:R-:W-:Y:S02]  /*1700*/  ISETP.LT.U32.AND P3, PT, R9.reuse, UR18, PT ;  /* 0x0000001209007c0c */ /* 0x040fe4000bf61070 */
[----:B------:R-:W-:Y:S02]  /*1710*/  ISETP.GT.U32.AND P2, PT, R9, UR18, PT ;  /* 0x0000001209007c0c */ /* 0x000fe4000bf44070 */
[----:B------:R-:W-:Y:S02]  /*1720*/  ISETP.GE.U32.AND.EX P0, PT, R6, UR17, PT, P0 ;  /* 0x0000001106007c0c */ /* 0x000fe4000bf06100 */
[----:B------:R-:W-:-:S02]  /*1730*/  ISETP.GE.U32.AND.EX P1, PT, R2, R11, PT, P1 ;  /* 0x0000000b0200720c */ /* 0x000fc40003f26110 */
[C---:B------:R-:W-:Y:S02]  /*1740*/  ISETP.GT.U32.AND.EX P2, PT, R35.reuse, UR19, PT, P2 ;  /* 0x0000001323007c0c */ /* 0x040fe4000bf44120 */
[----:B------:R-:W-:-:S04]  /*1750*/  ISETP.LT.U32.OR.EX P0, PT, R35, UR19, !P0, P3 ;  /* 0x0000001323007c0c */ /* 0x000fc8000c701530 */
[----:B------:R-:W-:-:S13]  /*1760*/  PLOP3.LUT P0, PT, P1, P2, P0, 0x2f, 0x0 ;  /* 0x000000000000781c */ /* 0x000fda0000f04507 */
[----:B------:R-:W-:Y:S05]  /*1770*/  @P0 BREAK.RELIABLE B1 ;  /* 0x0000000000010942 */ /* 0x000fea0003800100 */
[----:B------:R-:W-:Y:S05]  /*1780*/  @P0 BRA `(.L_x_96) ;  /* 0x0000000800340947 */ /* 0x000fea0003800000 */
.L_x_95:
[----:B------:R-:W-:Y:S05]  /*1790*/  BSYNC.RELIABLE B1 ;  /* 0x0000000000017941 */ /* 0x000fea0003800100 */
.L_x_94:
[----:B------:R-:W0:Y:S01]  /*17a0*/  LDC.64 R10, c[0x3][RZ] ;  /* 0x00c00000ff0a7b82 */ /* 0x000e220000000a00 */
[----:B------:R-:W-:Y:S01]  /*17b0*/  IMAD.U32 R26, RZ, RZ, UR13 ;  /* 0x0000000dff1a7e24 */ /* 0x000fe2000f8e00ff */
[----:B------:R-:W-:Y:S06]  /*17c0*/  BSSY.RELIABLE B1, `(.L_x_97) ;  /* 0x000003b000017945 */ /* 0x000fec0003800100 */
        /* <DEDUP_REMOVED lines=19> */
[----:B------:R-:W-:-:S04]  /*1900*/  IADD3 R4, P0, P1, R4, -UR12, -R25 ;  /* 0x8000000c04047c10 */ /* 0x000fc8000f91e819 */
[----:B------:R-:W-:Y:S02]  /*1910*/  IADD3.X R5, PT, PT, R5, -0x1, ~R26, P0, P1 ;  /* 0xffffffff05057810 */ /* 0x000fe400007e2c1a */
[----:B------:R-:W-:Y:S02]  /*1920*/  ISETP.GT.U32.AND P0, PT, R4, UR12, PT ;  /* 0x0000000c04007c0c */ /* 0x000fe4000bf04070 */
[----:B------:R-:W-:Y:S02]  /*1930*/  IADD3 R25, P1, PT, R3, -R10, RZ ;  /* 0x8000000a03197210 */ /* 0x000fe40007f3e0ff */
[----:B------:R-:W-:-:S03]  /*1940*/  ISETP.GT.U32.AND.EX P0, PT, R5, UR13, PT, P0 ;  /* 0x0000000d05007c0c */ /* 0x000fc6000bf04100 */
[----:B------:R-:W-:-:S10]  /*1950*/  IMAD.X R8, R6, 0x1, ~R11, P1 ;  /* 0x0000000106087824 */ /* 0x000fd400008e0e0b */
[----:B------:R-:W-:Y:S05]  /*1960*/  @P0 BRA `(.L_x_98) ;  /* 0x0000000000800947 */ /* 0x000fea0003800000 */
[----:B------:R-:W-:Y:S01]  /*1970*/  ISETP.GE.U32.AND P0, PT, R4, UR12, PT ;  /* 0x0000000c04007c0c */ /* 0x000fe2000bf06070 */
[----:B------:R-:W-:Y:S02]  /*1980*/  IMAD.MOV.U32 R3, RZ, RZ, R25 ;  /* 0x000000ffff037224 */ /* 0x000fe400078e0019 */
[----:B------:R-:W-:Y:S01]  /*1990*/  IMAD.MOV.U32 R6, RZ, RZ, R8 ;  /* 0x000000ffff067224 */ /* 0x000fe200078e0008 */
[----:B------:R-:W-:Y:S01]  /*19a0*/  ISETP.GE.U32.AND.EX P0, PT, R5, UR13, PT, P0 ;  /* 0x0000000d05007c0c */ /* 0x000fe2000bf06100 */
[----:B------:R-:W-:Y:S02]  /*19b0*/  IMAD.MOV.U32 R7, RZ, RZ, R29 ;  /* 0x000000ffff077224 */ /* 0x000fe400078e001d */
[----:B------:R-:W-:-:S10]  /*19c0*/  IMAD.MOV.U32 R2, RZ, RZ, R27 ;  /* 0x000000ffff027224 */ /* 0x000fd400078e001b */
[----:B------:R-:W-:Y:S05]  /*19d0*/  @!P0 BREAK.RELIABLE B1 ;  /* 0x0000000000018942 */ /* 0x000fea0003800100 */
        /* <DEDUP_REMOVED lines=23> */
[----:B------:R-:W-:Y:S05]  /*1b50*/  @P0 BREAK.RELIABLE B1 ;  /* 0x0000000000010942 */ /* 0x000fea0003800100 */
[----:B------:R-:W-:Y:S05]  /*1b60*/  @P0 BRA `(.L_x_96) ;  /* 0x00000004003c0947 */ /* 0x000fea0003800000 */
.L_x_98:
[----:B------:R-:W-:Y:S05]  /*1b70*/  BSYNC.RELIABLE B1 ;  /* 0x0000000000017941 */ /* 0x000fea0003800100 */
.L_x_97:
[----:B------:R-:W-:Y:S01]  /*1b80*/  ISETP.GE.U32.AND P0, PT, R25, R10, PT ;  /* 0x0000000a1900720c */ /* 0x000fe20003f06070 */
[----:B------:R-:W-:Y:S01]  /*1b90*/  IMAD.U32 R24, RZ, RZ, UR13 ;  /* 0x0000000dff187e24 */ /* 0x000fe2000f8e00ff */
[----:B------:R-:W-:Y:S02]  /*1ba0*/  BSSY.RELIABLE B1, `(.L_x_99) ;  /* 0x0000035000017945 */ /* 0x000fe40003800100 */
        /* <DEDUP_REMOVED lines=17> */
[----:B------:R-:W-:Y:S02]  /*1cc0*/  IADD3 R24, P2, PT, -R6, R9, RZ ;  /* 0x0000000906187210 */ /* 0x000fe40007f5e1ff */
[----:B------:R-:W-:Y:S02]  /*1cd0*/  ISETP.GT.U32.AND.EX P0, PT, R5, UR13, PT, P0 ;  /* 0x0000000d05007c0c */ /* 0x000fe4000bf04100 */
[----:B------:R-:W-:Y:S01]  /*1ce0*/  IADD3 R3, P1, PT, R25, -R10, RZ ;  /* 0x8000000a19037210 */ /* 0x000fe20007f3e0ff */
[----:B------:R-:W-:-:S04]  /*1cf0*/  IMAD.X R35, R35, 0x1, ~R7, P2 ;  /* 0x0000000123237824 */ /* 0x000fc800010e0e07 */
[----:B------:R-:W-:-:S06]  /*1d00*/  IMAD.X R6, R8, 0x1, ~R11, P1 ;  /* 0x0000000108067824 */ /* 0x000fcc00008e0e0b */
[----:B------:R-:W-:Y:S05]  /*1d10*/  @P0 BRA `(.L_x_100) ;  /* 0x0000000000740947 */ /* 0x000fea0003800000 */
[----:B------:R-:W-:Y:S01]  /*1d20*/  ISETP.GE.U32.AND P0, PT, R4, UR12, PT ;  /* 0x0000000c04007c0c */ /* 0x000fe2000bf06070 */
[----:B------:R-:W-:Y:S02]  /*1d30*/  IMAD.MOV.U32 R9, RZ, RZ, R24 ;  /* 0x000000ffff097224 */ /* 0x000fe400078e0018 */
[----:B------:R-:W-:Y:S01]  /*1d40*/  IMAD.MOV.U32 R7, RZ, RZ, R0 ;  /* 0x000000ffff077224 */ /* 0x000fe200078e0000 */
[----:B------:R-:W-:Y:S01]  /*1d50*/  ISETP.GE.U32.AND.EX P0, PT, R5, UR13, PT, P0 ;  /* 0x0000000d05007c0c */ /* 0x000fe2000bf06100 */
[----:B------:R-:W-:-:S12]  /*1d60*/  IMAD.MOV.U32 R2, RZ, RZ, R27 ;  /* 0x000000ffff027224 */ /* 0x000fd800078e001b */
        /* <DEDUP_REMOVED lines=22> */
[----:B------:R-:W-:Y:S05]  /*1ed0*/  @P0 BREAK.RELIABLE B1 ;  /* 0x0000000000010942 */ /* 0x000fea0003800100 */
[----:B------:R-:W-:Y:S05]  /*1ee0*/  @P0 BRA `(.L_x_96) ;  /* 0x00000000005c0947 */ /* 0x000fea0003800000 */
.L_x_100:
[----:B------:R-:W-:Y:S05]  /*1ef0*/  BSYNC.RELIABLE B1 ;  /* 0x0000000000017941 */ /* 0x000fea0003800100 */
.L_x_99:
        /* <DEDUP_REMOVED lines=13> */
[----:B------:R-:W-:Y:S01]  /*1fd0*/  IADD3 R7, P2, PT, -R7, R0, RZ ;  /* 0x0000000007077210 */ /* 0x000fe20007f5e1ff */
[----:B------:R-:W-:Y:S01]  /*1fe0*/  IMAD.U32 R0, RZ, RZ, UR13 ;  /* 0x0000000dff007e24 */ /* 0x000fe2000f8e00ff */
[----:B------:R-:W-:-:S03]  /*1ff0*/  ISETP.GE.U32.AND.EX P0, PT, R27, R2, PT, P0 ;  /* 0x000000021b00720c */ /* 0x000fc60003f06100 */
[----:B------:R-:W-:Y:S01]  /*2000*/  IMAD.X R2, R27, 0x1, ~R2, P2 ;  /* 0x000000011b027824 */ /* 0x000fe200010e0e02 */
[----:B------:R-:W-:Y:S02]  /*2010*/  SEL R21, RZ, 0x1, P0 ;  /* 0x00000001ff157807 */ /* 0x000fe40000000000 */
[----:B------:R-:W-:Y:S02]  /*2020*/  IADD3 R3, P0, PT, R3, -R10, RZ ;  /* 0x8000000a03037210 */ /* 0x000fe40007f1e0ff */
[----:B------:R-:W-:-:S03]  /*2030*/  IADD3 R4, P3, P4, R4, -UR12, -R21 ;  /* 0x8000000c04047c10 */ /* 0x000fc6000fc7e815 */
[----:B------:R-:W-:Y:S01]  /*2040*/  IMAD.X R6, R6, 0x1, ~R11, P0 ;  /* 0x0000000106067824 */ /* 0x000fe200000e0e0b */
[----:B------:R-:W-:-:S09]  /*2050*/  IADD3.X R5, PT, PT, R5, -0x1, ~R0, P3, P4 ;  /* 0xffffffff05057810 */ /* 0x000fd20001fe8c00 */
.L_x_96:
[----:B------:R-:W-:Y:S05]  /*2060*/  BSYNC.RECONVERGENT B0 ;  /* 0x0000000000007941 */ /* 0x000fea0003800200 */
.L_x_93:
[----:B------:R-:W-:Y:S05]  /*2070*/  WARPSYNC.ALL ;  /* 0x0000000000007948 */ /* 0x000fea0003800000 */
[----:B------:R-:W-:Y:S01]  /*2080*/  UISETP.NE.U32.AND UP0, UPT, UR6, 0x1, UPT ;  /* 0x000000010600788c */ /* 0x000fe2000bf05070 */
[----:B------:R-:W-:-:S03]  /*2090*/  IMAD.MOV.U32 R0, RZ, RZ, 0x1 ;  /* 0x00000001ff007424 */ /* 0x000fc600078e00ff */
[----:B------:R-:W-:-:S09]  /*20a0*/  UISETP.NE.U32.AND.EX UP0, UPT, URZ, URZ, UPT, UP0 ;  /* 0x000000ffff00728c */ /* 0x000fd2000bf05100 */
[----:B------:R-:W-:Y:S05]  /*20b0*/  BRA.U UP0, `(.L_x_101) ;  /* 0x00000021001c7547 */ /* 0x000fea000b800000 */
[----:B-----5:R-:W-:Y:S01]  /*20c0*/  IMAD.WIDE.U32 R10, R6, R12, RZ ;  /* 0x0000000c060a7225 */ /* 0x020fe200078e00ff */
[----:B------:R-:W-:Y:S01]  /*20d0*/  UMOV UR5, URZ ;  /* 0x000000ff00057c82 */ /* 0x000fe20008000000 */
[----:B------:R-:W-:Y:S04]  /*20e0*/  BSSY.RECONVERGENT B0, `(.L_x_102) ;  /* 0x00001f8000007945 */ /* 0x000fe80003800200 */
[----:B------:R-:W-:Y:S01]  /*20f0*/  BSSY.RELIABLE B1, `(.L_x_103) ;  /* 0x000016a000017945 */ /* 0x000fe20003800100 */
[C---:B------:R-:W-:Y:S02]  /*2100*/  IMAD R8, R13.reuse, R9, RZ ;  /* 0x000000090d087224 */ /* 0x040fe400078e02ff */
        /* <DEDUP_REMOVED lines=22> */
[----:B------:R-:W-:-:S03]  /*2270*/  IMAD.WIDE.U32 R28, R35, R14, RZ ;  /* 0x0000000e231c7225 */ /* 0x000fc600078e00ff */
[----:B------:R-:W-:Y:S01]  /*2280*/  SEL R31, RZ, 0x1, P0 ;  /* 0x00000001ff1f7807 */ /* 0x000fe20000000000 */
[----:B------:R-:W-:Y:S02]  /*2290*/  IMAD.MOV.U32 R20, RZ, RZ, R25 ;  /* 0x000000ffff147224 */ /* 0x000fe400078e0019 */
[----:B------:R-:W-:-:S04]  /*22a0*/  IMAD.WIDE.U32 R22, R3, R14, RZ ;  /* 0x0000000e03167225 */ /* 0x000fc800078e00ff */
[----:B------:R-:W-:-:S04]  /*22b0*/  IMAD.WIDE.U32 R10, P1, R15, R3, R10 ;  /* 0x000000030f0a7225 */ /* 0x000fc8000782000a */
[----:B------:R-:W-:-:S04]  /*22c0*/  IMAD.WIDE.U32.X R26, R13, R35, R20, P2 ;  /* 0x000000230d1a7225 */ /* 0x000fc800010e0414 */
[----:B------:R-:W-:Y:S01]  /*22d0*/  IMAD.WIDE.U32 R20, P0, R15, R9, R28 ;  /* 0x000000090f147225 */ /* 0x000fe2000780001c */
[----:B------:R-:W-:-:S03]  /*22e0*/  IADD3 R26, P2, PT, R31, R26, RZ ;  /* 0x0000001a1f1a7210 */ /* 0x000fc60007f5e0ff */
[----:B------:R-:W-:Y:S01]  /*22f0*/  IMAD.X R29, RZ, RZ, RZ, P1 ;  /* 0x000000ffff1d7224 */ /* 0x000fe200008e06ff */
[----:B------:R-:W-:Y:S01]  /*2300*/  IADD3 RZ, P1, PT, R23, R10, RZ ;  /* 0x0000000a17ff7210 */ /* 0x000fe20007f3e0ff */
[----:B------:R-:W-:Y:S02]  /*2310*/  IMAD.MOV.U32 R28, RZ, RZ, R11 ;  /* 0x000000ffff1c7224 */ /* 0x000fe400078e000b */
[----:B------:R-:W-:Y:S02]  /*2320*/  IMAD.X R27, RZ, RZ, R27, P2 ;  /* 0x000000ffff1b7224 */ /* 0x000fe400010e061b */
[----:B------:R-:W-:-:S04]  /*2330*/  IMAD.WIDE.U32.X R28, R15, R6, R28, P1 ;  /* 0x000000060f1c7225 */ /* 0x000fc800008e041c */
[----:B------:R-:W-:Y:S02]  /*2340*/  IMAD R8, R15, R9, RZ ;  /* 0x000000090f087224 */ /* 0x000fe400078e02ff */
[----:B------:R-:W-:-:S04]  /*2350*/  IMAD.WIDE.U32 R24, R9, R14, RZ ;  /* 0x0000000e09187225 */ /* 0x000fc800078e00ff */
[----:B------:R-:W-:Y:S01]  /*2360*/  IMAD R31, R17, R3, RZ ;  /* 0x00000003111f7224 */ /* 0x000fe200078e02ff */
[----:B------:R-:W-:Y:S01]  /*2370*/  IADD3 RZ, P4, PT, R25, R20, RZ ;  /* 0x0000001419ff7210 */ /* 0x000fe20007f9e0ff */
        /* <DEDUP_REMOVED lines=19> */
[----:B------:R-:W-:-:S04]  /*24b0*/  IMAD.WIDE.U32 R32, P3, R17, R9, R32 ;  /* 0x0000000911207225 */ /* 0x000fc80007860020 */
[----:B------:R-:W-:Y:S01]  /*24c0*/  IMAD.WIDE.U32 R36, R6, R18, RZ ;  /* 0x0000001206247225 */ /* 0x000fe200078e00ff */
[----:B------:R-:W-:-:S03]  /*24d0*/  IADD3 RZ, P2, PT, R23, R32, RZ ;  /* 0x0000002017ff7210 */ /* 0x000fc60007f5e0ff */
[----:B------:R-:W-:Y:S01]  /*24e0*/  IMAD.X R41, RZ, RZ, RZ, P5 ;  /* 0x000000ffff297224 */ /* 0x000fe200028e06ff */
[----:B------:R-:W-:Y:S01]  /*24f0*/  IADD3 R30, P5, PT, R31, R10, RZ ;  /* 0x0000000a1f1e7210 */ /* 0x000fe20007fbe0ff */
[----:B------:R-:W-:Y:S02]  /*2500*/  IMAD R29, R13, R7, RZ ;  /* 0x000000070d1d7224 */ /* 0x000fe400078e02ff */
[----:B------:R-:W-:-:S04]  /*2510*/  IMAD.WIDE.U32 R22, R3, R18, RZ ;  /* 0x0000001203167225 */ /* 0x000fc800078e00ff */
[----:B------:R-:W-:-:S04]  /*2520*/  IMAD.WIDE.U32 R36, P1, R19, R3, R36 ;  /* 0x0000000313247225 */ /* 0x000fc80007820024 */
[----:B------:R-:W-:Y:S01]  /*2530*/  IMAD.WIDE.U32 R20, R12, R7, RZ ;  /* 0x000000070c147225 */ /* 0x000fe200078e00ff */
[----:B------:R-:W-:-:S03]  /*2540*/  IADD3 RZ, P0, PT, R23, R36, RZ ;  /* 0x0000002417ff7210 */ /* 0x000fc60007f1e0ff */
[----:B------:R-:W-:Y:S01]  /*2550*/  IMAD.X R31, RZ, RZ, R11, P5 ;  /* 0x000000ffff1f7224 */ /* 0x000fe200028e060b */
[----:B------:R-:W-:Y:S01]  /*2560*/  IADD3 R36, P4, PT, R27, R20, RZ ;  /* 0x000000141b247210 */ /* 0x000fe20007f9e0ff */
[----:B------:R-:W-:Y:S02]  /*2570*/  IMAD R29, R12, R2, R29 ;  /* 0x000000020c1d7224 */ /* 0x000fe400078e021d */
[----:B------:R-:W-:Y:S01]  /*2580*/  IMAD.WIDE.U32 R10, R2, R12, RZ ;  /* 0x0000000c020a7225 */ /* 0x000fe200078e00ff */
[----:B------:R-:W-:-:S03]  /*2590*/  ISETP.GE.U32.AND P5, PT, R36, R20, PT ;  /* 0x000000142400720c */ /* 0x000fc60003fa6070 */
[----:B------:R-:W-:Y:S02]  /*25a0*/  IMAD.MOV.U32 R40, RZ, RZ, R25 ;  /* 0x000000ffff287224 */ /* 0x000fe400078e0019 */
[----:B------:R-:W-:Y:S02]  /*25b0*/  IMAD.IADD R8, R21, 0x1, R29 ;  /* 0x0000000115087824 */ /* 0x000fe400078e021d */
[----:B------:R-:W-:-:S04]  /*25c0*/  IMAD.WIDE.U32.X R40, R17, R6, R40, P6 ;  /* 0x0000000611287225 */ /* 0x000fc800030e0428 */
[----:B------:R-:W-:-:S04]  /*25d0*/  IMAD.WIDE.U32 R26, R7, R12, RZ ;  /* 0x0000000c071a7225 */ /* 0x000fc800078e00ff */
[----:B------:R-:W-:-:S04]  /*25e0*/  IMAD.WIDE.U32 R10, P6, R13, R7, R10 ;  /* 0x000000070d0a7225 */ /* 0x000fc800078c000a */
[----:B------:R-:W-:-:S04]  /*25f0*/  IMAD.WIDE.U32 R24, R2, R14, RZ ;  /* 0x0000000e02187225 */ /* 0x000fc800078e00ff */
[----:B------:R-:W-:Y:S02]  /*2600*/  IMAD.X R43, R8, 0x1, R43, P4 ;  /* 0x00000001082b7824 */ /* 0x000fe400020e062b */
[----:B------:R-:W-:Y:S01]  /*2610*/  IMAD.X R29, RZ, RZ, RZ, P6 ;  /* 0x000000ffff1d7224 */ /* 0x000fe200030e06ff */
[----:B------:R-:W-:Y:S01]  /*2620*/  IADD3 RZ, P6, PT, R27, R10, RZ ;  /* 0x0000000a1bff7210 */ /* 0x000fe20007fde0ff */
[----:B------:R-:W-:Y:S01]  /*2630*/  IMAD.MOV.U32 R28, RZ, RZ, R11 ;  /* 0x000000ffff1c7224 */ /* 0x000fe200078e000b */
[----:B------:R-:W-:Y:S01]  /*2640*/  ISETP.GE.U32.AND.EX P5, PT, R43, R8, PT, P5 ;  /* 0x000000082b00720c */ /* 0x000fe20003fa6150 */
[----:B------:R-:W-:Y:S02]  /*2650*/  IMAD.X R21, RZ, RZ, RZ, P3 ;  /* 0x000000ffff157224 */ /* 0x000fe400018e06ff */
[----:B------:R-:W-:Y:S01]  /*2660*/  IMAD.WIDE.U32 R22, R7, R14, RZ ;  /* 0x0000000e07167225 */ /* 0x000fe200078e00ff */
[----:B------:R-:W-:-:S03]  /*2670*/  SEL R11, RZ, 0x1, P5 ;  /* 0x00000001ff0b7807 */ /* 0x000fc60002800000 */
[----:B------:R-:W-:-:S04]  /*2680*/  IMAD.WIDE.U32 R24, P3, R15, R7, R24 ;  /* 0x000000070f187225 */ /* 0x000fc80007860018 */
[----:B------:R-:W-:Y:S01]  /*2690*/  IMAD.WIDE.U32 R26, R5, R12, RZ ;  /* 0x0000000c051a7225 */ /* 0x000fe200078e00ff */
[----:B------:R-:W-:-:S03]  /*26a0*/  IADD3 RZ, P4, PT, R23, R24, RZ ;  /* 0x0000001817ff7210 */ /* 0x000fc60007f9e0ff */
        /* <DEDUP_REMOVED lines=8> */
[----:B------:R-:W-:Y:S02]  /*2730*/  IMAD.X R23, RZ, RZ, R29, P6 ;  /* 0x000000ffff177224 */ /* 0x000fe400030e061d */
[----:B------:R-:W-:Y:S02]  /*2740*/  IMAD R33, R19, R3, RZ ;  /* 0x0000000313217224 */ /* 0x000fe400078e02ff */
[----:B------:R-:W-:-:S02]  /*2750*/  IMAD R29, R16, R35, R8 ;  /* 0x00000023101d7224 */ /* 0x000fc400078e0208 */
[----:B------:R-:W-:-:S04]  /*2760*/  IMAD.WIDE.U32 R30, R16, R9, R30 ;  /* 0x00000009101e7225 */ /* 0x000fc800078e001e */
[----:B------:R-:W-:-:S04]  /*2770*/  IMAD.WIDE.U32 R40, R18, R3, R40 ;  /* 0x0000000312287225 */ /* 0x000fc800078e0028 */
[-C--:B------:R-:W-:Y:S02]  /*2780*/  IMAD R45, R15, R7.reuse, RZ ;  /* 0x000000070f2d7224 */ /* 0x080fe400078e02ff */
[----:B------:R-:W-:Y:S01]  /*2790*/  IMAD R8, R18, R6, R33 ;  /* 0x0000000612087224 */ /* 0x000fe200078e0221 */
[----:B------:R-:W-:Y:S01]  /*27a0*/  IADD3 R33, P6, PT, R40, R30, RZ ;  /* 0x0000001e28217210 */ /* 0x000fe20007fde0ff */
[----:B------:R-:W-:Y:S02]  /*27b0*/  IMAD.IADD R31, R31, 0x1, R29 ;  /* 0x000000011f1f7824 */ /* 0x000fe400078e021d */
[----:B------:R-:W-:-:S03]  /*27c0*/  IMAD.WIDE.U32 R22, R14, R7, R22 ;  /* 0x000000070e167225 */ /* 0x000fc600078e0016 */
[----:B------:R-:W-:Y:S01]  /*27d0*/  IADD3.X R8, PT, PT, R31, R41, R8, P6, !PT ;  /* 0x000000291f087210 */ /* 0x000fe200037fe408 */
[----:B------:R-:W-:Y:S01]  /*27e0*/  IMAD R45, R14, R2, R45 ;  /* 0x000000020e2d7224 */ /* 0x000fe200078e022d */
[C---:B------:R-:W-:Y:S01]  /*27f0*/  IADD3 R41, P6, PT, R33.reuse, R22, RZ ;  /* 0x0000001621297210 */ /* 0x040fe20007fde0ff */
[----:B------:R-:W-:Y:S01]  /*2800*/  IMAD.X R29, RZ, RZ, RZ, P3 ;  /* 0x000000ffff1d7224 */ /* 0x000fe200018e06ff */
[----:B------:R-:W-:Y:S01]  /*2810*/  ISETP.GE.U32.AND P3, PT, R33, R30, PT ;  /* 0x0000001e2100720c */ /* 0x000fe20003f66070 */
[----:B------:R-:W-:Y:S02]  /*2820*/  IMAD.IADD R45, R23, 0x1, R45 ;  /* 0x00000001172d7824 */ /* 0x000fe400078e022d */
[----:B------:R-:W-:Y:S01]  /*2830*/  IMAD R24, R13, R4, RZ ;  /* 0x000000040d187224 */ /* 0x000fe200078e02ff */
[----:B------:R-:W-:Y:S01]  /*2840*/  ISETP.GE.U32.AND.EX P3, PT, R8, R31, PT, P3 ;  /* 0x0000001f0800720c */ /* 0x000fe20003f66130 */
[----:B------:R-:W-:Y:S01]  /*2850*/  IMAD.X R23, RZ, RZ, RZ, P5 ;  /* 0x000000ffff177224 */ /* 0x000fe200028e06ff */
[----:B------:R-:W-:Y:S01]  /*2860*/  ISETP.GE.U32.AND P5, PT, R41, R22, PT ;  /* 0x000000162900720c */ /* 0x000fe20003fa6070 */
[----:B------:R-:W-:Y:S01]  /*2870*/  IMAD.X R40, R45, 0x1, R8, P6 ;  /* 0x000000012d287824 */ /* 0x000fe200030e0608 */
[----:B------:R-:W-:Y:S01]  /*2880*/  SEL R31, RZ, 0x1, P3 ;  /* 0x00000001ff1f7807 */ /* 0x000fe20001800000 */
[----:B------:R-:W-:-:S03]  /*2890*/  IMAD.WIDE.U32 R32, R12, R4, RZ ;  /* 0x000000040c207225 */ /* 0x000fc600078e00ff */
[----:B------:R-:W-:Y:S01]  /*28a0*/  ISETP.GE.U32.AND.EX P5, PT, R40, R45, PT, P5 ;  /* 0x0000002d2800720c */ /* 0x000fe20003fa6150 */
[----:B------:R-:W-:Y:S01]  /*28b0*/  IMAD.MOV.U32 R10, RZ, RZ, R37 ;  /* 0x000000ffff0a7224 */ /* 0x000fe200078e0025 */
[-C--:B------:R-:W-:Y:S01]  /*28c0*/  IADD3 R41, P6, PT, R41, R32.reuse, RZ ;  /* 0x0000002029297210 */ /* 0x080fe20007fde0ff */
[----:B------:R-:W-:Y:S02]  /*28d0*/  IMAD R37, R12, R5, R24 ;  /* 0x000000050c257224 */ /* 0x000fe400078e0218 */
[----:B------:R-:W-:Y:S02]  /*28e0*/  IMAD.MOV.U32 R28, RZ, RZ, R25 ;  /* 0x000000ffff1c7224 */ /* 0x000fe400078e0019 */
[----:B------:R-:W-:Y:S01]  /*28f0*/  IMAD.WIDE.U32.X R20, R17, R35, R20, P2 ;  /* 0x0000002311147225 */ /* 0x000fe200010e0414 */
[----:B------:R-:W-:-:S03]  /*2900*/  ISETP.GE.U32.AND P2, PT, R41, R32, PT ;  /* 0x000000202900720c */ /* 0x000fc60003f46070 */
[----:B------:R-:W-:Y:S01]  /*2910*/  IMAD.IADD R25, R33, 0x1, R37 ;  /* 0x0000000121197824 */ /* 0x000fe200078e0225 */
[----:B------:R-:W-:Y:S01]  /*2920*/  IADD3 R20, P3, PT, R31, R20, RZ ;  /* 0x000000141f147210 */ /* 0x000fe20007f7e0ff */
[----:B------:R-:W-:Y:S01]  /*2930*/  IMAD.MOV.U32 R22, RZ, RZ, R27 ;  /* 0x000000ffff167224 */ /* 0x000fe200078e001b */
[----:B------:R-:W-:Y:S01]  /*2940*/  SEL R27, RZ, 0x1, P5 ;  /* 0x00000001ff1b7807 */ /* 0x000fe20002800000 */
[----:B------:R-:W-:-:S04]  /*2950*/  IMAD.WIDE.U32.X R28, R15, R2, R28, P4 ;  /* 0x000000020f1c7225 */ /* 0x000fc800020e041c */
[----:B------:R-:W-:Y:S01]  /*2960*/  IMAD.X R40, R25, 0x1, R40, P6 ;  /* 0x0000000119287824 */ /* 0x000fe200030e0628 */
[----:B------:R-:W-:Y:S01]  /*2970*/  IADD3 R26, P4, PT, R27, R28, RZ ;  /* 0x0000001c1b1a7210 */ /* 0x000fe20007f9e0ff */
[----:B------:R-:W-:Y:S02]  /*2980*/  IMAD.X R21, RZ, RZ, R21, P3 ;  /* 0x000000ffff157224 */ /* 0x000fe400018e0615 */
[----:B------:R-:W-:Y:S01]  /*2990*/  IMAD.WIDE.U32 R32, R35, R18, RZ ;  /* 0x0000001223207225 */ /* 0x000fe200078e00ff */
[----:B------:R-:W-:-:S03]  /*29a0*/  ISETP.GE.U32.AND.EX P2, PT, R40, R25, PT, P2 ;  /* 0x000000192800720c */ /* 0x000fc60003f46120 */
[----:B------:R-:W-:Y:S01]  /*29b0*/  IMAD.X R27, RZ, RZ, R29, P4 ;  /* 0x000000ffff1b7224 */ /* 0x000fe200020e061d */
[----:B------:R-:W-:Y:S01]  /*29c0*/  SEL R31, RZ, 0x1, P2 ;  /* 0x00000001ff1f7807 */ /* 0x000fe20001000000 */
[----:B------:R-:W-:-:S04]  /*29d0*/  IMAD.WIDE.U32 R20, R18, R9, R20 ;  /* 0x0000000912147225 */ /* 0x000fc800078e0014 */
[----:B------:R-:W-:-:S04]  /*29e0*/  IMAD.WIDE.U32.X R10, R19, R6, R10, P0 ;  /* 0x00000006130a7225 */ /* 0x000fc800000e040a */
[----:B------:R-:W-:Y:S01]  /*29f0*/  IMAD.WIDE.U32.X R22, R13, R5, R22, P1 ;  /* 0x000000050d167225 */ /* 0x000fe200008e0416 */
[----:B------:R-:W-:-:S03]  /*2a00*/  IADD3 R45, P4, PT, R10, R20, RZ ;  /* 0x000000140a2d7210 */ /* 0x000fc60007f9e0ff */
[CC--:B------:R-:W-:Y:S02]  /*2a10*/  IMAD R28, R19.reuse, R9.reuse, RZ ;  /* 0x00000009131c7224 */ /* 0x0c0fe400078e02ff */
[----:B------:R-:W-:-:S04]  /*2a20*/  IMAD.WIDE.U32 R32, P6, R19, R9, R32 ;  /* 0x0000000913207225 */ /* 0x000fc800078c0020 */
[----:B------:R-:W-:Y:S01]  /*2a30*/  IMAD.WIDE.U32 R24, R9, R18, RZ ;  /* 0x0000001209187225 */ /* 0x000fe200078e00ff */
[----:B------:R-:W-:-:S03]  /*2a40*/  IADD3 R24, P1, PT, R31, R22, RZ ;  /* 0x000000161f187210 */ /* 0x000fc60007f3e0ff */
[----:B------:R-:W-:Y:S01]  /*2a50*/  IMAD.WIDE.U32 R8, R16, R7, R26 ;  /* 0x0000000710087225 */ /* 0x000fe200078e001a */
[----:B------:R-:W-:-:S03]  /*2a60*/  IADD3 RZ, P2, PT, R25, R32, RZ ;  /* 0x0000002019ff7210 */ /* 0x000fc60007f5e0ff */
[----:B------:R-:W-:Y:S01]  /*2a70*/  IMAD R29, R17, R7, RZ ;  /* 0x00000007111d7224 */ /* 0x000fe200078e02ff */
[----:B------:R-:W-:Y:S01]  /*2a80*/  IADD3 R27, P0, PT, R45, R8, RZ ;  /* 0x000000082d1b7210 */ /* 0x000fe20007f1e0ff */
[----:B------:R-:W-:Y:S02]  /*2a90*/  IMAD.X R25, RZ, RZ, R23, P1 ;  /* 0x000000ffff197224 */ /* 0x000fe400008e0617 */
[----:B------:R-:W-:Y:S01]  /*2aa0*/  IMAD R37, R16, R2, R29 ;  /* 0x0000000210257224 */ /* 0x000fe200078e021d */
[----:B------:R-:W-:Y:S01]  /*2ab0*/  ISETP.GE.U32.AND P1, PT, R27, R8, PT ;  /* 0x000000081b00720c */ /* 0x000fe20003f26070 */
[----:B------:R-:W-:Y:S02]  /*2ac0*/  IMAD R29, R18, R35, R28 ;  /* 0x00000023121d7224 */ /* 0x000fe400078e021c */
[----:B------:R-:W-:-:S04]  /*2ad0*/  IMAD.WIDE.U32 R22, R2, R16, RZ ;  /* 0x0000001002167225 */ /* 0x000fc800078e00ff */
[-C--:B------:R-:W-:Y:S02]  /*2ae0*/  IMAD R8, R15, R4.reuse, RZ ;  /* 0x000000040f087224 */ /* 0x080fe400078e02ff */
[----:B------:R-:W-:Y:S02]  /*2af0*/  IMAD.IADD R10, R21, 0x1, R29 ;  /* 0x00000001150a7824 */ /* 0x000fe400078e021d */
[----:B------:R-:W-:-:S04]  /*2b00*/  IMAD.WIDE.U32 R24, R14, R4, R24 ;  /* 0x000000040e187225 */ /* 0x000fc800078e0018 */
[----:B------:R-:W-:Y:S02]  /*2b10*/  IMAD.IADD R37, R9, 0x1, R37 ;  /* 0x0000000109257824 */ /* 0x000fe400078e0225 */
[----:B------:R-:W-:Y:S02]  /*2b20*/  IMAD R21, R14, R5, R8 ;  /* 0x000000050e157224 */ /* 0x000fe400078e0208 */
[----:B------:R-:W-:Y:S01]  /*2b30*/  IMAD.X R9, R10, 0x1, R11, P4 ;  /* 0x000000010a097824 */ /* 0x000fe200020e060b */
[----:B------:R-:W-:Y:S01]  /*2b40*/  IADD3 R11, P4, PT, R27, R24, RZ ;  /* 0x000000181b0b7210 */ /* 0x000fe20007f9e0ff */
[----:B------:R-:W-:-:S04]  /*2b50*/  IMAD.WIDE.U32 R28, R7, R16, RZ ;  /* 0x00000010071c7225 */ /* 0x000fc800078e00ff */
[----:B------:R-:W-:-:S04]  /*2b60*/  IMAD.WIDE.U32 R22, P3, R17, R7, R22 ;  /* 0x0000000711167225 */ /* 0x000fc80007860016 */
[----:B------:R-:W-:Y:S01]  /*2b70*/  IMAD.WIDE.U32 R26, R5, R14, RZ ;  /* 0x0000000e051a7225 */ /* 0x000fe200078e00ff */
[----:B------:R-:W-:-:S03]  /*2b80*/  IADD3 RZ, P5, PT, R29, R22, RZ ;  /* 0x000000161dff7210 */ /* 0x000fc60007fbe0ff */
        /* <DEDUP_REMOVED lines=12> */
[----:B------:R-:W-:Y:S01]  /*2c50*/  IMAD.MOV.U32 R28, RZ, RZ, R33 ;  /* 0x000000ffff1c7224 */ /* 0x000fe200078e0021 */
[----:B------:R-:W-:Y:S01]  /*2c60*/  ISETP.GE.U32.AND.EX P0, PT, R22, R21, PT, P0 ;  /* 0x000000151600720c */ /* 0x000fe20003f06100 */
[----:B------:R-:W-:Y:S01]  /*2c70*/  IMAD.MOV.U32 R34, RZ, RZ, R27 ;  /* 0x000000ffff227224 */ /* 0x000fe200078e001b */
[----:B------:R-:W-:Y:S01]  /*2c80*/  SEL R27, RZ, 0x1, P1 ;  /* 0x00000001ff1b7807 */ /* 0x000fe20000800000 */
[----:B------:R-:W-:Y:S01]  /*2c90*/  IMAD.WIDE.U32.X R24, R17, R2, R24, P5 ;  /* 0x0000000211187225 */ /* 0x000fe200028e0418 */
[----:B------:R-:W-:-:S03]  /*2ca0*/  ISETP.GE.U32.AND.EX P4, PT, R9, R10, PT, P4 ;  /* 0x0000000a0900720c */ /* 0x000fc60003f86140 */
[----:B------:R-:W-:Y:S01]  /*2cb0*/  IMAD.WIDE.U32.X R28, R19, R35, R28, P2 ;  /* 0x00000023131c7225 */ /* 0x000fe200010e041c */
[----:B------:R-:W-:Y:S02]  /*2cc0*/  IADD3 R24, P1, PT, R27, R24, RZ ;  /* 0x000000181b187210 */ /* 0x000fe40007f3e0ff */
[----:B------:R-:W-:Y:S01]  /*2cd0*/  SEL R27, RZ, 0x1, P0 ;  /* 0x00000001ff1b7807 */ /* 0x000fe20000000000 */
[----:B------:R-:W-:Y:S02]  /*2ce0*/  IMAD.X R35, RZ, RZ, RZ, P3 ;  /* 0x000000ffff237224 */ /* 0x000fe400018e06ff */
[----:B------:R-:W-:-:S04]  /*2cf0*/  IMAD.WIDE.U32 R20, R11, 0x3d1, RZ ;  /* 0x000003d10b147825 */ /* 0x000fc800078e00ff */
[----:B------:R-:W-:Y:S01]  /*2d00*/  IMAD R23, R22, 0x3d1, RZ ;  /* 0x000003d116177824 */ /* 0x000fe200078e02ff */
[----:B------:R-:W-:Y:S01]  /*2d10*/  ISETP.GE.U32.AND P0, PT, R20, RZ, PT ;  /* 0x000000ff1400720c */ /* 0x000fe20003f06070 */
[----:B------:R-:W-:-:S03]  /*2d20*/  IMAD.WIDE.U32.X R34, R15, R5, R34, P6 ;  /* 0x000000050f227225 */ /* 0x000fc600030e0422 */
[----:B------:R-:W-:Y:S01]  /*2d30*/  IADD3 R26, PT, PT, R21, R11, R23 ;  /* 0x0000000b151a7210 */ /* 0x000fe20007ffe017 */
[----:B------:R-:W-:-:S03]  /*2d40*/  IMAD.WIDE.U32 R30, R2, R18, RZ ;  /* 0x00000012021e7225 */ /* 0x000fc600078e00ff */
[----:B------:R-:W-:Y:S01]  /*2d50*/  ISETP.GE.U32.AND.EX P0, PT, R26, R11, PT, P0 ;  /* 0x0000000b1a00720c */ /* 0x000fe20003f06100 */
[----:B------:R-:W-:Y:S01]  /*2d60*/  IMAD.X R25, RZ, RZ, R25, P1 ;  /* 0x000000ffff197224 */ /* 0x000fe200008e0619 */
[----:B------:R-:W-:Y:S01]  /*2d70*/  IADD3 R8, P1, PT, R27, R34, RZ ;  /* 0x000000221b087210 */ /* 0x000fe20007f3e0ff */
[CC--:B------:R-:W-:Y:S01]  /*2d80*/  IMAD R11, R19.reuse, R7.reuse, RZ ;  /* 0x00000007130b7224 */ /* 0x0c0fe200078e02ff */
[----:B------:R-:W-:Y:S01]  /*2d90*/  SEL R27, RZ, 0x1, P4 ;  /* 0x00000001ff1b7807 */ /* 0x000fe20002000000 */
[----:B------:R-:W-:-:S04]  /*2da0*/  IMAD.WIDE.U32 R30, P2, R19, R7, R30 ;  /* 0x00000007131e7225 */ /* 0x000fc8000784001e */
[----:B------:R-:W-:-:S04]  /*2db0*/  IMAD.WIDE.U32 R32, R7, R18, RZ ;  /* 0x0000001207207225 */ /* 0x000fc800078e00ff */
[----:B------:R-:W-:Y:S01]  /*2dc0*/  IMAD.X R9, RZ, RZ, R35, P1 ;  /* 0x000000ffff097224 */ /* 0x000fe200008e0623 */
[----:B------:R-:W-:Y:S01]  /*2dd0*/  IADD3 RZ, P3, PT, R33, R30, RZ ;  /* 0x0000001e21ff7210 */ /* 0x000fe20007f7e0ff */
[----:B------:R-:W-:Y:S01]  /*2de0*/  IMAD.WIDE.U32 R24, R18, R7, R24 ;  /* 0x0000000712187225 */ /* 0x000fe200078e0018 */
[----:B------:R-:W-:-:S03]  /*2df0*/  SEL R33, RZ, 0x1, P0 ;  /* 0x00000001ff217807 */ /* 0x000fc60000000000 */
[----:B------:R-:W-:Y:S01]  /*2e00*/  IMAD R11, R18, R2, R11 ;  /* 0x00000002120b7224 */ /* 0x000fe200078e020b */
[----:B------:R-:W-:Y:S01]  /*2e10*/  IADD3 R27, P1, P5, R24, R28, R27 ;  /* 0x0000001c181b7210 */ /* 0x000fe20007d3e01b */
[-C--:B------:R-:W-:Y:S02]  /*2e20*/  IMAD R7, R17, R4.reuse, RZ ;  /* 0x0000000411077224 */ /* 0x080fe400078e02ff */
[----:B------:R-:W-:-:S04]  /*2e30*/  IMAD.WIDE.U32 R8, R16, R4, R8 ;  /* 0x0000000410087225 */ /* 0x000fc800078e0008 */
[----:B------:R-:W-:Y:S02]  /*2e40*/  IMAD.IADD R25, R25, 0x1, R11 ;  /* 0x0000000119197824 */ /* 0x000fe400078e020b */
[----:B------:R-:W-:Y:S01]  /*2e50*/  IMAD R35, R16, R5, R7 ;  /* 0x0000000510237224 */ /* 0x000fe200078e0207 */
[----:B------:R-:W-:Y:S01]  /*2e60*/  IADD3 R7, P4, PT, R27, R8, RZ ;  /* 0x000000081b077210 */ /* 0x000fe20007f9e0ff */
[----:B------:R-:W-:Y:S01]  /*2e70*/  IMAD.WIDE.U32 R10, R5, R16, RZ ;  /* 0x00000010050a7225 */ /* 0x000fe200078e00ff */
[----:B------:R-:W-:Y:S02]  /*2e80*/  IADD3.X R32, PT, PT, R25, R29, RZ, P1, P5 ;  /* 0x0000001d19207210 */ /* 0x000fe40000fea4ff */
[----:B------:R-:W-:Y:S01]  /*2e90*/  ISETP.GE.U32.AND P0, PT, R7, R8, PT ;  /* 0x000000080700720c */ /* 0x000fe20003f06070 */
[----:B------:R-:W-:Y:S01]  /*2ea0*/  IMAD.IADD R30, R9, 0x1, R35 ;  /* 0x00000001091e7824 */ /* 0x000fe200078e0223 */
[----:B------:R-:W-:Y:S01]  /*2eb0*/  IADD3 R9, P5, PT, R33, R20, RZ ;  /* 0x0000001421097210 */ /* 0x000fe20007fbe0ff */
[----:B------:R-:W-:-:S02]  /*2ec0*/  IMAD.IADD R8, R21, 0x1, R23 ;  /* 0x0000000115087824 */ /* 0x000fc400078e0217 */
[----:B------:R-:W-:Y:S01]  /*2ed0*/  IMAD.WIDE.U32 R10, P6, R17, R4, R10 ;  /* 0x00000004110a7225 */ /* 0x000fe200078c000a */
[----:B------:R-:W-:-:S03]  /*2ee0*/  ISETP.GT.U32.AND P1, PT, R9, R20, PT ;  /* 0x000000140900720c */ /* 0x000fc60003f24070 */
[----:B------:R-:W-:Y:S02]  /*2ef0*/  IMAD.MOV.U32 R9, RZ, RZ, RZ ;  /* 0x000000ffff097224 */ /* 0x000fe400078e00ff */
[--C-:B------:R-:W-:Y:S02]  /*2f00*/  IMAD.X R21, RZ, RZ, R8.reuse, P5 ;  /* 0x000000ffff157224 */ /* 0x100fe400028e0608 */
[----:B------:R-:W-:-:S03]  /*2f10*/  IMAD.WIDE.U32 R8, R22, 0x3d1, R8 ;  /* 0x000003d116087825 */ /* 0x000fc600078e0008 */
[----:B------:R-:W-:Y:S01]  /*2f20*/  ISETP.GT.U32.AND.EX P1, PT, R21, R26, PT, P1 ;  /* 0x0000001a1500720c */ /* 0x000fe20003f24110 */
[----:B------:R-:W-:-:S04]  /*2f30*/  IMAD.WIDE.U32 R28, R4, R16, RZ ;  /* 0x00000010041c7225 */ /* 0x000fc800078e00ff */
[----:B------:R-:W-:Y:S01]  /*2f40*/  VIADD R9, R9, UR5 ;  /* 0x0000000509097c36 */ /* 0x000fe20008000000 */
[----:B------:R-:W-:Y:S01]  /*2f50*/  IADD3 RZ, P5, PT, R29, R10, RZ ;  /* 0x0000000a1dff7210 */ /* 0x000fe20007fbe0ff */
[----:B------:R-:W-:Y:S02]  /*2f60*/  IMAD.X R21, R30, 0x1, R32, P4 ;  /* 0x000000011e157824 */ /* 0x000fe400020e0620 */
[----:B------:R-:W-:Y:S02]  /*2f70*/  IMAD.X R29, RZ, RZ, RZ, P2 ;  /* 0x000000ffff1d7224 */ /* 0x000fe400010e06ff */
[----:B------:R-:W-:Y:S01]  /*2f80*/  IMAD.MOV.U32 R28, RZ, RZ, R31 ;  /* 0x000000ffff1c7224 */ /* 0x000fe200078e001f */
[----:B------:R-:W-:Y:S01]  /*2f90*/  SEL R31, R33, 0x1, !P1 ;  /* 0x00000001211f7807 */ /* 0x000fe20004800000 */
[----:B------:R-:W-:Y:S01]  /*2fa0*/  IMAD.WIDE.U32 R8, R7, 0x3d1, R8 ;  /* 0x000003d107087825 */ /* 0x000fe200078e0008 */
[----:B------:R-:W-:-:S03]  /*2fb0*/  ISETP.GE.U32.AND.EX P0, PT, R21, R30, PT, P0 ;  /* 0x0000001e1500720c */ /* 0x000fc60003f06100 */
[----:B------:R-:W-:Y:S02]  /*2fc0*/  IMAD R23, R21, 0x3d1, RZ ;  /* 0x000003d115177824 */ /* 0x000fe400078e02ff */
[----:B------:R-:W-:Y:S01]  /*2fd0*/  IMAD.WIDE.U32.X R28, R19, R2, R28, P3 ;  /* 0x00000002131c7225 */ /* 0x000fe200018e041c */
[----:B------:R-:W-:-:S03]  /*2fe0*/  IADD3 R31, P2, P3, R8, R22, R31 ;  /* 0x00000016081f7210 */ /* 0x000fc60007b5e01f */
[----:B------:R-:W-:Y:S01]  /*2ff0*/  IMAD.IADD R10, R9, 0x1, R23 ;  /* 0x00000001090a7824 */ /* 0x000fe200078e0217 */
[----:B------:R-:W-:Y:S01]  /*3000*/  ISETP.GE.U32.AND P1, PT, R31, R22, PT ;  /* 0x000000161f00720c */ /* 0x000fe20003f26070 */
[----:B------:R-:W-:Y:S02]  /*3010*/  IMAD.X R23, RZ, RZ, RZ, P6 ;  /* 0x000000ffff177224 */ /* 0x000fe400030e06ff */
[----:B------:R-:W-:Y:S01]  /*3020*/  IMAD.MOV.U32 R22, RZ, RZ, R11 ;  /* 0x000000ffff167224 */ /* 0x000fe200078e000b */
[----:B------:R-:W-:Y:S01]  /*3030*/  IADD3.X R2, PT, PT, R10, R7, RZ, P2, P3 ;  /* 0x000000070a027210 */ /* 0x000fe200017e64ff */
[----:B------:R-:W-:Y:S02]  /*3040*/  IMAD R9, R13, R3, RZ ;  /* 0x000000030d097224 */ /* 0x000fe400078e02ff */
[----:B------:R-:W-:Y:S01]  /*3050*/  IMAD.WIDE.U32.X R22, R17, R5, R22, P5 ;  /* 0x0000000511167225 */ /* 0x000fe200028e0416 */
[----:B------:R-:W-:Y:S02]  /*3060*/  ISETP.GE.U32.AND.EX P1, PT, R2, R7, PT, P1 ;  /* 0x000000070200720c */ /* 0x000fe40003f26110 */
[----:B------:R-:W-:Y:S01]  /*3070*/  SEL R7, RZ, 0x1, P0 ;  /* 0x00000001ff077807 */ /* 0x000fe20000000000 */
[----:B------:R-:W-:Y:S01]  /*3080*/  IMAD R30, R12, R6, R9 ;  /* 0x000000060c1e7224 */ /* 0x000fe200078e0209 */
[----:B------:R-:W-:Y:S01]  /*3090*/  SEL R33, RZ, 0x1, P1 ;  /* 0x00000001ff217807 */ /* 0x000fe20000800000 */
[----:B------:R-:W-:Y:S01]  /*30a0*/  IMAD R9, R19, R4, RZ ;  /* 0x0000000413097224 */ /* 0x000fe200078e02ff */
[----:B------:R-:W-:Y:S01]  /*30b0*/  IADD3 R6, P1, PT, R7, R22, RZ ;  /* 0x0000001607067210 */ /* 0x000fe20007f3e0ff */
[----:B------:R-:W-:Y:S01]  /*30c0*/  IMAD.MOV.U32 R11, RZ, RZ, RZ ;  /* 0x000000ffff0b7224 */ /* 0x000fe200078e00ff */
[----:B------:R-:W-:Y:S01]  /*30d0*/  ISETP.GE.U32.AND P0, PT, R27, R24, PT ;  /* 0x000000181b00720c */ /* 0x000fe20003f06070 */
[----:B------:R-:W-:Y:S01]  /*30e0*/  IMAD R27, R18, R5, R9 ;  /* 0x00000005121b7224 */ /* 0x000fe200078e0209 */
[----:B------:R-:W-:Y:S01]  /*30f0*/  IADD3 R8, P3, PT, R33, R8, RZ ;  /* 0x0000000821087210 */ /* 0x000fe20007f7e0ff */
[----:B------:R-:W-:Y:S01]  /*3100*/  IMAD.X R7, RZ, RZ, R23, P1 ;  /* 0x000000ffff077224 */ /* 0x000fe200008e0617 */
[----:B------:R-:W-:-:S02]  /*3110*/  ISETP.GE.U32.AND.EX P0, PT, R32, R25, PT, P0 ;  /* 0x000000192000720c */ /* 0x000fc40003f06100 */
[----:B------:R-:W-:Y:S01]  /*3120*/  ISETP.GT.U32.AND P1, PT, R8, R31, PT ;  /* 0x0000001f0800720c */ /* 0x000fe20003f24070 */
[----:B------:R-:W-:Y:S01]  /*3130*/  IMAD.WIDE.U32 R22, R18, R4, R6 ;  /* 0x0000000412167225 */ /* 0x000fe200078e0006 */
[----:B------:R-:W-:-:S03]  /*3140*/  SEL R25, RZ, 0x1, P0 ;  /* 0x00000001ff197807 */ /* 0x000fc60000000000 */
[----:B------:R-:W-:Y:S01]  /*3150*/  IMAD.WIDE.U32 R6, R12, R3, RZ ;  /* 0x000000030c067225 */ /* 0x000fe200078e00ff */
[----:B------:R-:W-:-:S03]  /*3160*/  IADD3 R25, P0, P2, R22, R28, R25 ;  /* 0x0000001c16197210 */ /* 0x000fc60007a1e019 */
[----:B------:R-:W-:-:S04]  /*3170*/  IMAD.WIDE.U32 R8, R21, 0x3d1, R10 ;  /* 0x000003d115087825 */ /* 0x000fc800078e000a */
[----:B------:R-:W-:Y:S02]  /*3180*/  IMAD.IADD R23, R23, 0x1, R27 ;  /* 0x0000000117177824 */ /* 0x000fe400078e021b */
[----:B------:R-:W-:Y:S01]  /*3190*/  IMAD.X R11, RZ, RZ, R10, P3 ;  /* 0x000000ffff0b7224 */ /* 0x000fe200018e060a */
[----:B------:R-:W-:Y:S01]  /*31a0*/  IADD3 R3, P3, PT, R6, R20, RZ ;  /* 0x0000001406037210 */ /* 0x000fe20007f7e0ff */
[----:B------:R-:W-:Y:S01]  /*31b0*/  VIADD R9, R9, UR5 ;  /* 0x0000000509097c36 */ /* 0x000fe20008000000 */
[----:B------:R-:W-:Y:S01]  /*31c0*/  IADD3.X R20, PT, PT, R23, R29, RZ, P0, P2 ;  /* 0x0000001d17147210 */ /* 0x000fe200007e44ff */
[----:B------:R-:W-:Y:S01]  /*31d0*/  IMAD.IADD R35, R7, 0x1, R30 ;  /* 0x0000000107237824 */ /* 0x000fe200078e021e */
[----:B------:R-:W-:Y:S01]  /*31e0*/  ISETP.GT.U32.AND.EX P0, PT, R11, R2, PT, P1 ;  /* 0x000000020b00720c */ /* 0x000fe20003f04110 */
[----:B------:R-:W-:-:S03]  /*31f0*/  IMAD.WIDE.U32 R10, R5, R18, RZ ;  /* 0x00000012050a7225 */ /* 0x000fc600078e00ff */
[----:B------:R-:W-:Y:S01]  /*3200*/  SEL R7, R33, 0x1, !P0 ;  /* 0x0000000121077807 */ /* 0x000fe20004000000 */
[----:B------:R-:W-:Y:S01]  /*3210*/  IMAD.WIDE.U32 R8, R25, 0x3d1, R8 ;  /* 0x000003d119087825 */ /* 0x000fe200078e0008 */
[----:B------:R-:W-:-:S03]  /*3220*/  ISETP.GE.U32.AND P0, PT, R3, R6, PT ;  /* 0x000000060300720c */ /* 0x000fc60003f06070 */
[----:B------:R-:W-:Y:S02]  /*3230*/  IMAD R27, R20, 0x3d1, RZ ;  /* 0x000003d1141b7824 */ /* 0x000fe400078e02ff */
[----:B------:R-:W-:-:S04]  /*3240*/  IMAD.WIDE.U32 R28, P2, R19, R4, R10 ;  /* 0x00000004131c7225 */ /* 0x000fc8000784000a */
[----:B------:R-:W-:Y:S01]  /*3250*/  IMAD.X R6, R26, 0x1, R35, P3 ;  /* 0x000000011a067824 */ /* 0x000fe200018e0623 */
[----:B------:R-:W-:Y:S01]  /*3260*/  IADD3 R7, P3, P4, R8, R21, R7 ;  /* 0x0000001508077210 */ /* 0x000fe20007c7e007 */
[----:B------:R-:W-:Y:S02]  /*3270*/  IMAD.IADD R10, R9, 0x1, R27 ;  /* 0x00000001090a7824 */ /* 0x000fe400078e021b */
[----:B------:R-:W-:Y:S01]  /*3280*/  IMAD.WIDE.U32 R26, R4, R18, RZ ;  /* 0x00000012041a7225 */ /* 0x000fe200078e00ff */
[----:B------:R-:W-:Y:S02]  /*3290*/  ISETP.GE.U32.AND.EX P0, PT, R6, R35, PT, P0 ;  /* 0x000000230600720c */ /* 0x000fe40003f06100 */
[----:B------:R-:W-:Y:S01]  /*32a0*/  ISETP.GE.U32.AND P1, PT, R7, R21, PT ;  /* 0x000000150700720c */ /* 0x000fe20003f26070 */
[----:B------:R-:W-:Y:S01]  /*32b0*/  IMAD.X R33, RZ, RZ, RZ, P2 ;  /* 0x000000ffff217224 */ /* 0x000fe200010e06ff */
[-C--:B------:R-:W-:Y:S01]  /*32c0*/  IADD3.X R4, PT, PT, R10, R25.reuse, RZ, P3, P4 ;  /* 0x000000190a047210 */ /* 0x080fe20001fe84ff */
[----:B------:R-:W-:Y:S01]  /*32d0*/  IMAD.MOV.U32 R32, RZ, RZ, R29 ;  /* 0x000000ffff207224 */ /* 0x000fe200078e001d */
[----:B------:R-:W-:Y:S01]  /*32e0*/  SEL R9, RZ, 0x1, P0 ;  /* 0x00000001ff097807 */ /* 0x000fe20000000000 */
[----:B------:R-:W-:Y:S01]  /*32f0*/  IMAD.MOV.U32 R11, RZ, RZ, RZ ;  /* 0x000000ffff0b7224 */ /* 0x000fe200078e00ff */
[----:B------:R-:W-:-:S02]  /*3300*/  ISETP.GE.U32.AND.EX P0, PT, R4, R25, PT, P1 ;  /* 0x000000190400720c */ /* 0x000fc40003f06110 */
[----:B------:R-:W-:Y:S02]  /*3310*/  ISETP.GE.U32.AND P1, PT, R25, R22, PT ;  /* 0x000000161900720c */ /* 0x000fe40003f26070 */
[----:B------:R-:W-:Y:S02]  /*3320*/  IADD3 RZ, P2, PT, R27, R28, RZ ;  /* 0x0000001c1bff7210 */ /* 0x000fe40007f5e0ff */
[----:B------:R-:W-:Y:S02]  /*3330*/  SEL R21, RZ, 0x1, P0 ;  /* 0x00000001ff157807 */ /* 0x000fe40000000000 */
[C---:B------:R-:W-:Y:S01]  /*3340*/  ISETP.GE.U32.AND.EX P0, PT, R20.reuse, R23, PT, P1 ;  /* 0x000000171400720c */ /* 0x040fe20003f06110 */
[----:B------:R-:W-:Y:S01]  /*3350*/  IMAD.WIDE.U32.X R32, R19, R5, R32, P2 ;  /* 0x0000000513207225 */ /* 0x000fe200010e0420 */
[----:B------:R-:W-:Y:S02]  /*3360*/  IADD3 R8, P5, PT, R21, R8, RZ ;  /* 0x0000000815087210 */ /* 0x000fe40007fbe0ff */
[----:B------:R-:W-:Y:S01]  /*3370*/  SEL R25, RZ, 0x1, P0 ;  /* 0x00000001ff197807 */ /* 0x000fe20000000000 */
[----:B------:R-:W-:Y:S01]  /*3380*/  IMAD.WIDE.U32 R22, R20, 0x3d1, R10 ;  /* 0x000003d114167825 */ /* 0x000fe200078e000a */
[----:B------:R-:W-:-:S02]  /*3390*/  IADD3 R9, P3, P4, R31, R38, R9 ;  /* 0x000000261f097210 */ /* 0x000fc40007c7e009 */
[----:B------:R-:W-:Y:S01]  /*33a0*/  IADD3 R25, P2, PT, R25, R32, RZ ;  /* 0x0000002019197210 */ /* 0x000fe20007f5e0ff */
[----:B------:R-:W-:Y:S01]  /*33b0*/  IMAD.X R11, RZ, RZ, R10, P5 ;  /* 0x000000ffff0b7224 */ /* 0x000fe200028e060a */
[----:B------:R-:W-:Y:S01]  /*33c0*/  ISETP.GT.U32.AND P0, PT, R8, R7, PT ;  /* 0x000000070800720c */ /* 0x000fe20003f04070 */
[----:B------:R-:W-:Y:S01]  /*33d0*/  VIADD R23, R23, UR5 ;  /* 0x0000000517177c36 */ /* 0x000fe20008000000 */
[----:B------:R-:W-:Y:S01]  /*33e0*/  ISETP.GE.U32.AND P1, PT, R9, R38, PT ;  /* 0x000000260900720c */ /* 0x000fe20003f26070 */
[----:B------:R-:W-:Y:S01]  /*33f0*/  IMAD.X R33, RZ, RZ, R33, P2 ;  /* 0x000000ffff217224 */ /* 0x000fe200010e0621 */
[-C--:B------:R-:W-:Y:S01]  /*3400*/  IADD3.X R35, PT, PT, R2, R39.reuse, RZ, P3, P4 ;  /* 0x0000002702237210 */ /* 0x080fe20001fe84ff */
[----:B------:R-:W-:Y:S01]  /*3410*/  IMAD.WIDE.U32 R22, R25, 0x3d1, R22 ;  /* 0x000003d119167825 */ /* 0x000fe200078e0016 */
[----:B------:R-:W-:Y:S02]  /*3420*/  ISETP.GT.U32.AND.EX P0, PT, R11, R4, PT, P0 ;  /* 0x000000040b00720c */ /* 0x000fe40003f04100 */
[----:B------:R-:W-:Y:S01]  /*3430*/  ISETP.GE.U32.AND.EX P1, PT, R35, R39, PT, P1 ;  /* 0x000000272300720c */ /* 0x000fe20003f26110 */
[----:B------:R-:W-:Y:S01]  /*3440*/  IMAD R11, R33, 0x3d1, RZ ;  /* 0x000003d1210b7824 */ /* 0x000fe200078e02ff */
[----:B------:R-:W-:-:S02]  /*3450*/  SEL R5, R21, 0x1, !P0 ;  /* 0x0000000115057807 */ /* 0x000fc40004000000 */
[----:B------:R-:W-:Y:S01]  /*3460*/  SEL R2, RZ, 0x1, P1 ;  /* 0x00000001ff027807 */ /* 0x000fe20000800000 */
[----:B------:R-:W-:Y:S01]  /*3470*/  IMAD.IADD R10, R23, 0x1, R11 ;  /* 0x00000001170a7824 */ /* 0x000fe200078e020b */
[----:B------:R-:W-:Y:S02]  /*3480*/  IADD3 R5, P1, P2, R22, R20, R5 ;  /* 0x0000001416057210 */ /* 0x000fe40007a3e005 */
[----:B------:R-:W-:Y:S02]  /*3490*/  IADD3 R7, P3, P4, R7, R36, R2 ;  /* 0x0000002407077210 */ /* 0x000fe40007c7e002 */
[----:B------:R-:W-:Y:S02]  /*34a0*/  ISETP.GE.U32.AND P0, PT, R5, R20, PT ;  /* 0x000000140500720c */ /* 0x000fe40003f06070 */
[----:B------:R-:W-:Y:S02]  /*34b0*/  IADD3.X R11, PT, PT, R10, R25, RZ, P1, P2 ;  /* 0x000000190a0b7210 */ /* 0x000fe40000fe44ff */
[----:B------:R-:W-:-:S02]  /*34c0*/  ISETP.GE.U32.AND P1, PT, R7, R36, PT ;  /* 0x000000240700720c */ /* 0x000fc40003f26070 */
[----:B------:R-:W-:Y:S02]  /*34d0*/  IADD3.X R2, PT, PT, R4, R43, RZ, P3, P4 ;  /* 0x0000002b04027210 */ /* 0x000fe40001fe84ff */
        /* <DEDUP_REMOVED lines=8> */
[-C--:B------:R-:W-:Y:S02]  /*3560*/  IADD3.X R5, PT, PT, R11, R40.reuse, RZ, P2, P3 ;  /* 0x000000280b057210 */ /* 0x080fe400017e64ff */
[----:B------:R-:W-:Y:S02]  /*3570*/  ISETP.GE.U32.AND P1, PT, R4, R41, PT ;  /* 0x000000290400720c */ /* 0x000fe40003f26070 */
[----:B------:R-:W-:Y:S01]  /*3580*/  ISETP.GT.U32.AND.EX P0, PT, R8, R11, PT, P0 ;  /* 0x0000000b0800720c */ /* 0x000fe20003f04100 */
[----:B------:R-:W-:Y:S01]  /*3590*/  IMAD.MOV.U32 R11, RZ, RZ, RZ ;  /* 0x000000ffff0b7224 */ /* 0x000fe200078e00ff */
[----:B------:R-:W-:-:S02]  /*35a0*/  ISETP.GE.U32.AND.EX P1, PT, R5, R40, PT, P1 ;  /* 0x000000280500720c */ /* 0x000fc40003f26110 */
[----:B------:R-:W-:Y:S01]  /*35b0*/  SEL R20, R21, 0x1, !P0 ;  /* 0x0000000115147807 */ /* 0x000fe20004000000 */
[----:B------:R-:W-:Y:S01]  /*35c0*/  IMAD.WIDE.U32 R10, R33, 0x3d1, R10 ;  /* 0x000003d1210a7825 */ /* 0x000fe200078e000a */
        /* <DEDUP_REMOVED lines=28> */
.L_x_104:
[----:B------:R-:W-:Y:S05]  /*3790*/  BSYNC.RELIABLE B1 ;  /* 0x0000000000017941 */ /* 0x000fea0003800100 */
.L_x_103:
        /* <DEDUP_REMOVED lines=19> */
[----:B------:R-:W-:-:S04]  /*38d0*/  ISETP.GE.U32.AND.EX P0, PT, R2, R25, PT, P0 ;  /* 0x000000190200720c */ /* 0x000fc80003f06100 */
[----:B------:R-:W-:-:S04]  /*38e0*/  SEL R27, RZ, 0x1, P0 ;  /* 0x00000001ff1b7807 */ /* 0x000fc80000000000 */
[----:B------:R-:W-:-:S04]  /*38f0*/  IADD3 R4, P0, P1, R4, -UR12, -R27 ;  /* 0x8000000c04047c10 */ /* 0x000fc8000f91e81b */
[----:B------:R-:W-:Y:S01]  /*3900*/  IADD3.X R5, PT, PT, R5, -0x1, ~R28, P0, P1 ;  /* 0xffffffff05057810 */ /* 0x000fe200007e2c1c */
[----:B------:R-:W-:Y:S01]  /*3910*/  IMAD.X R28, R2, 0x1, ~R25, P3 ;  /* 0x00000001021c7824 */ /* 0x000fe200018e0e19 */
        /* <DEDUP_REMOVED lines=37> */
.L_x_107:
[----:B------:R-:W-:Y:S05]  /*3b70*/  BSYNC.RELIABLE B1 ;  /* 0x0000000000017941 */ /* 0x000fea0003800100 */
.L_x_106:
        /* <DEDUP_REMOVED lines=14> */
[----:B------:R-:W-:-:S04]  /*3c60*/  ISETP.GE.U32.AND.EX P0, PT, R28, R6, PT, P0 ;  /* 0x000000061c00720c */ /* 0x000fc80003f06100 */
[----:B------:R-:W-:-:S04]  /*3c70*/  SEL R3, RZ, 0x1, P0 ;  /* 0x00000001ff037807 */ /* 0x000fc80000000000 */
[----:B------:R-:W-:-:S04]  /*3c80*/  IADD3 R4, P0, P1, R4, -UR12, -R3 ;  /* 0x8000000c04047c10 */ /* 0x000fc8000f91e803 */
[----:B------:R-:W-:Y:S02]  /*3c90*/  IADD3.X R5, PT, PT, R5, -0x1, ~R24, P0, P1 ;  /* 0xffffffff05057810 */ /* 0x000fe400007e2c18 */
[----:B------:R-:W-:Y:S02]  /*3ca0*/  ISETP.GT.U32.AND P0, PT, R4, UR12, PT ;  /* 0x0000000c04007c0c */ /* 0x000fe4000bf04070 */
[----:B------:R-:W-:Y:S02]  /*3cb0*/  IADD3 R24, P2, PT, -R7, R9, RZ ;  /* 0x0000000907187210 */ /* 0x000fe40007f5e1ff */
[----:B------:R-:W-:Y:S02]  /*3cc0*/  ISETP.GT.U32.AND.EX P0, PT, R5, UR13, PT, P0 ;  /* 0x0000000d05007c0c */ /* 0x000fe4000bf04100 */
[----:B------:R-:W-:Y:S01]  /*3cd0*/  IADD3 R3, P1, PT, R27, -R10, RZ ;  /* 0x8000000a1b037210 */ /* 0x000fe20007f3e0ff */
[----:B------:R-:W-:Y:S02]  /*3ce0*/  IMAD.X R35, R35, 0x1, ~R8, P2 ;  /* 0x0000000123237824 */ /* 0x000fe400010e0e08 */
[----:B------:R-:W-:-:S02]  /*3cf0*/  IMAD.X R8, R28, 0x1, ~R6, P3 ;  /* 0x000000011c087824 */ /* 0x000fc400018e0e06 */
        /* <DEDUP_REMOVED lines=31> */
.L_x_109:
[----:B------:R-:W-:Y:S05]  /*3ef0*/  BSYNC.RELIABLE B1 ;  /* 0x0000000000017941 */ /* 0x000fea0003800100 */
.L_x_108:
        /* <DEDUP_REMOVED lines=17> */
[----:B------:R-:W-:Y:S01]  /*4010*/  IADD3 R3, P0, PT, R3, -R10, RZ ;  /* 0x8000000a03037210 */ /* 0x000fe20007f1e0ff */
[----:B------:R-:W-:Y:S01]  /*4020*/  IMAD.U32 R10, RZ, RZ, UR13 ;  /* 0x0000000dff0a7e24 */ /* 0x000fe2000f8e00ff */
[----:B------:R-:W-:-:S03]  /*4030*/  IADD3 R4, P3, P4, R4, -UR12, -R21 ;  /* 0x8000000c04047c10 */ /* 0x000fc6000fc7e815 */
[----:B------:R-:W-:Y:S01]  /*4040*/  IMAD.X R6, R6, 0x1, ~R11, P0 ;  /* 0x0000000106067824 */ /* 0x000fe200000e0e0b */
[----:B------:R-:W-:-:S09]  /*4050*/  IADD3.X R5, PT, PT, R5, -0x1, ~R10, P3, P4 ;  /* 0xffffffff05057810 */ /* 0x000fd20001fe8c0a */
.L_x_105:
[----:B------:R-:W-:Y:S05]  /*4060*/  BSYNC.RECONVERGENT B0 ;  /* 0x0000000000007941 */ /* 0x000fea0003800200 */
.L_x_102:
[----:B------:R-:W-:Y:S05]  /*4070*/  BRA `(.L_x_101) ;  /* 0x00000000002c7947 */ /* 0x000fea0003800000 */
.L_x_92:
[----:B------:R-:W-:Y:S01]  /*4080*/  ISETP.NE.U32.AND P0, PT, RZ, UR6, PT ;  /* 0x00000006ff007c0c */ /* 0x000fe2000bf05070 */
[----:B------:R-:W-:-:S03]  /*4090*/  IMAD.U32 R0, RZ, RZ, UR6 ;  /* 0x00000006ff007e24 */ /* 0x000fc6000f8e00ff */
[----:B------:R-:W-:-:S04]  /*40a0*/  ISETP.NE.AND.EX P0, PT, RZ, RZ, PT, P0 ;  /* 0x000000ffff00720c */ /* 0x000fc80003f05300 */
[----:B-----5:R-:W-:Y:S02]  /*40b0*/  SEL R4, R4, R18, !P0 ;  /* 0x0000001204047207 */ /* 0x020fe40004000000 */
[----:B------:R-:W-:Y:S02]  /*40c0*/  SEL R5, R5, R19, !P0 ;  /* 0x0000001305057207 */ /* 0x000fe40004000000 */
[----:B------:R-:W-:Y:S02]  /*40d0*/  SEL R7, R7, R16, !P0 ;  /* 0x0000001007077207 */ /* 0x000fe40004000000 */
[----:B------:R-:W-:Y:S02]  /*40e0*/  SEL R2, R2, R17, !P0 ;  /* 0x0000001102027207 */ /* 0x000fe40004000000 */
[----:B------:R-:W-:Y:S02]  /*40f0*/  SEL R9, R9, R14, !P0 ;  /* 0x0000000e09097207 */ /* 0x000fe40004000000 */
[----:B------:R-:W-:-:S02]  /*4100*/  SEL R35, R35, R15, !P0 ;  /* 0x0000000f23237207 */ /* 0x000fc40004000000 */
[----:B------:R-:W-:Y:S02]  /*4110*/  SEL R3, R3, R12, !P0 ;  /* 0x0000000c03037207 */ /* 0x000fe40004000000 */
[----:B------:R-:W-:-:S07]  /*4120*/  SEL R6, R6, R13, !P0 ;  /* 0x0000000d06067207 */ /* 0x000fce0004000000 */
.L_x_101:
[----:B------:R-:W-:Y:S01]  /*4130*/  UIADD3 UR10, UPT, UPT, UR10, -0x1, URZ ;  /* 0xffffffff0a0a7890 */ /* 0x000fe2000fffe0ff */
[----:B------:R-:W-:Y:S11]  /*4140*/  BRA.U UP2, `(.L_x_110) ;  /* 0xffffffc102587547 */ /* 0x000ff6000b83ffff */
[----:B------:R-:W-:Y:S05]  /*4150*/  BRA.U UP1, `(.L_x_111) ;  /* 0xffffffc1012c7547 */ /* 0x000fea000b83ffff */
[----:B-----5:R-:W0:Y:S01]  /*4160*/  S2R R13, SR_TID.X ;  /* 0x00000000000d7919 */ /* 0x020e220000002100 */
[----:B------:R-:W0:Y:S01]  /*4170*/  S2UR UR4, SR_CTAID.X ;  /* 0x00000000000479c3 */ /* 0x000e220000002500 */
[----:B------:R-:W-:Y:S02]  /*4180*/  IMAD.MOV.U32 R12, RZ, RZ, R3 ;  /* 0x000000ffff0c7224 */ /* 0x000fe400078e0003 */
[----:B------:R-:W-:Y:S02]  /*4190*/  IMAD.MOV.U32 R3, RZ, RZ, R2 ;  /* 0x000000ffff037224 */ /* 0x000fe400078e0002 */
[----:B------:R-:W-:Y:S02]  /*41a0*/  IMAD.MOV.U32 R34, RZ, RZ, R9 ;  /* 0x000000ffff227224 */ /* 0x000fe400078e0009 */
[----:B------:R-:W-:Y:S01]  /*41b0*/  IMAD.MOV.U32 R2, RZ, RZ, R7 ;  /* 0x000000ffff027224 */ /* 0x000fe200078e0007 */
[----:B------:R-:W0:Y:S08]  /*41c0*/  LDC R0, c[0x0][0x360] ;  /* 0x0000d800ff007b82 */ /* 0x000e300000000800 */
[----:B------:R-:W1:Y:S01]  /*41d0*/  LDC.64 R10, c[0x0][0x388] ;  /* 0x0000e200ff0a7b82 */ /* 0x000e620000000a00 */
[----:B0-----:R-:W-:-:S04]  /*41e0*/  IMAD R0, R0, UR4, R13 ;  /* 0x0000000400007c24 */ /* 0x001fc8000f8e020d */
[----:B------:R-:W-:-:S04]  /*41f0*/  IMAD.SHL.U32 R13, R0, 0x4, RZ ;  /* 0x00000004000d7824 */ /* 0x000fc800078e00ff */
[----:B-1----:R-:W-:-:S04]  /*4200*/  IMAD.WIDE R10, R13, 0x8, R10 ;  /* 0x000000080d0a7825 */ /* 0x002fc800078e020a */
[----:B------:R-:W-:Y:S01]  /*4210*/  IMAD.MOV.U32 R13, RZ, RZ, R6 ;  /* 0x000000ffff0d7224 */ /* 0x000fe200078e0006 */
[----:B------:R-:W-:Y:S04]  /*4220*/  STG.E.64 desc[UR8][R10.64+0x8], R34 ;  /* 0x000008220a007986 */ /* 0x000fe8000c101b08 */
[----:B------:R-:W-:Y:S04]  /*4230*/  STG.E.64 desc[UR8][R10.64], R12 ;  /* 0x0000000c0a007986 */ /* 0x000fe8000c101b08 */
[----:B------:R-:W-:Y:S04]  /*4240*/  STG.E.64 desc[UR8][R10.64+0x10], R2 ;  /* 0x000010020a007986 */ /* 0x000fe8000c101b08 */
[----:B------:R-:W-:Y:S01]  /*4250*/  STG.E.64 desc[UR8][R10.64+0x18], R4 ;  /* 0x000018040a007986 */ /* 0x000fe2000c101b08 */
[----:B------:R-:W-:Y:S05]  /*4260*/  EXIT ;  /* 0x000000000000794d */ /* 0x000fea0003800000 */
.L_x_112:
        /* <DEDUP_REMOVED lines=9> */
.L_x_129:


//--------------------- .text.test_mod_mult       --------------------------
	.section	.text.test_mod_mult,"ax",@progbits
	.align	128
        .global         test_mod_mult
        .type           test_mod_mult,@function
        .size           test_mod_mult,(.L_x_130 - test_mod_mult)
        .other          test_mod_mult,@"STO_CUDA_ENTRY STV_DEFAULT"
test_mod_mult:
.text.test_mod_mult:
[----:B------:R-:W-:Y:S01]  /*0000*/  LDC R1, c[0x0][0x37c] ;  /* 0x0000df00ff017b82 */ /* 0x000fe20000000800 */
[----:B------:R-:W0:Y:S07]  /*0010*/  S2R R3, SR_TID.X ;  /* 0x0000000000037919 */ /* 0x000e2e0000002100 */
[----:B------:R-:W0:Y:S01]  /*0020*/  S2UR UR4, SR_CTAID.X ;  /* 0x00000000000479c3 */ /* 0x000e220000002500 */
[----:B------:R-:W1:Y:S07]  /*0030*/  LDCU.64 UR6, c[0x0][0x358] ;  /* 0x00006b00ff0677ac */ /* 0x000e6e0008000a00 */
[----:B------:R-:W0:Y:S08]  /*0040*/  LDC R0, c[0x0][0x360] ;  /* 0x0000d800ff007b82 */ /* 0x000e300000000800 */
[----:B------:R-:W2:Y:S08]  /*0050*/  LDC.64 R4, c[0x0][0x380] ;  /* 0x0000e000ff047b82 */ /* 0x000eb00000000a00 */
[----:B------:R-:W3:Y:S01]  /*0060*/  LDC.64 R6, c[0x0][0x388] ;  /* 0x0000e200ff067b82 */ /* 0x000ee20000000a00 */
[----:B0-----:R-:W-:-:S04]  /*0070*/  IMAD R0, R0, UR4, R3 ;  /* 0x0000000400007c24 */ /* 0x001fc8000f8e0203 */
[----:B------:R-:W-:-:S04]  /*0080*/  IMAD.SHL.U32 R0, R0, 0x4, RZ ;  /* 0x0000000400007824 */ /* 0x000fc800078e00ff */
[----:B--2---:R-:W-:-:S05]  /*0090*/  IMAD.WIDE R4, R0, 0x8, R4 ;  /* 0x0000000800047825 */ /* 0x004fca00078e0204 */
[----:B-1----:R-:W2:Y:S01]  /*00a0*/  LDG.E.64 R2, desc[UR6][R4.64] ;  /* 0x0000000604027981 */ /* 0x002ea2000c1e1b00 */
[----:B---3--:R-:W-:-:S03]  /*00b0*/  IMAD.WIDE R6, R0, 0x8, R6 ;  /* 0x0000000800067825 */ /* 0x008fc600078e0206 */
[----:B------:R-:W3:Y:S04]  /*00c0*/  LDG.E.64 R34, desc[UR6][R4.64+0x8] ;  /* 0x0000080604227981 */ /* 0x000ee8000c1e1b00 */
[----:B------:R-:W2:Y:S04]  /*00d0*/  LDG.E.64 R20, desc[UR6][R6.64] ;  /* 0x0000000606147981 */ /* 0x000ea8000c1e1b00 */
[----:B------:R-:W4:Y:S04]  /*00e0*/  LDG.E.64 R24, desc[UR6][R6.64+0x8] ;  /* 0x0000080606187981 */ /* 0x000f28000c1e1b00 */
[----:B------:R-:W5:Y:S04]  /*00f0*/  LDG.E.64 R10, desc[UR6][R6.64+0x10] ;  /* 0x00001006060a7981 */ /* 0x000f68000c1e1b00 */
[----:B------:R0:W5:Y:S04]  /*0100*/  LDG.E.64 R14, desc[UR6][R6.64+0x18] ;  /* 0x00001806060e7981 */ /* 0x000168000c1e1b00 */
[----:B------:R-:W5:Y:S04]  /*0110*/  LDG.E.64 R32, desc[UR6][R4.64+0x10] ;  /* 0x0000100604207981 */ /* 0x000f68000c1e1b00 */
[----:B------:R1:W5:Y:S01]  /*0120*/  LDG.E.64 R12, desc[UR6][R4.64+0x18] ;  /* 0x00001806040c7981 */ /* 0x000362000c1e1b00 */
[----:B--2---:R-:W-:-:S04]  /*0130*/  IMAD.WIDE.U32 R8, R3, R20, RZ ;  /* 0x0000001403087225 */ /* 0x004fc800078e00ff */
[----:B------:R-:W-:-:S04]  /*0140*/  IMAD.WIDE.U32 R16, P0, R2, R21, R8 ;  /* 0x0000001502107225 */ /* 0x000fc80007800008 */
[----:B------:R-:W-:-:S04]  /*0150*/  IMAD.WIDE.U32 R8, R2, R20, RZ ;  /* 0x0000001402087225 */ /* 0x000fc800078e00ff */
[----:B------:R-:W-:Y:S01]  /*0160*/  IMAD.X R19, RZ, RZ, RZ, P0 ;  /* 0x000000ffff137224 */ /* 0x000fe200000e06ff */
[----:B------:R-:W-:Y:S01]  /*0170*/  IADD3 RZ, P0, PT, R9, R16, RZ ;  /* 0x0000001009ff7210 */ /* 0x000fe20007f1e0ff */
[----:B------:R-:W-:-:S04]  /*0180*/  IMAD.MOV.U32 R18, RZ, RZ, R17 ;  /* 0x000000ffff127224 */ /* 0x000fc800078e0011 */
[----:B------:R-:W-:-:S04]  /*0190*/  IMAD.WIDE.U32.X R16, R3, R21, R18, P0 ;  /* 0x0000001503107225 */ /* 0x000fc800000e0412 */
[----:B---3--:R-:W-:Y:S02]  /*01a0*/  IMAD R19, R21, R34, RZ ;  /* 0x0000002215137224 */ /* 0x008fe400078e02ff */
[----:B----4-:R-:W-:Y:S02]  /*01b0*/  IMAD R23, R25, R2, RZ ;  /* 0x0000000219177224 */ /* 0x010fe400078e02ff */
[----:B0-----:R-:W-:-:S04]  /*01c0*/  IMAD.WIDE.U32 R6, R20, R34, RZ ;  /* 0x0000002214067225 */ /* 0x001fc800078e00ff */
[----:B------:R-:W-:-:S04]  /*01d0*/  IMAD.WIDE.U32 R8, R35, R20, RZ ;  /* 0x0000001423087225 */ /* 0x000fc800078e00ff */
[----:B-1----:R-:W-:Y:S02]  /*01e0*/  IMAD R5, R20, R35, R19 ;  /* 0x0000002314057224 */ /* 0x002fe400078e0213 */
        /* <DEDUP_REMOVED lines=20> */
[----:B------:R-:W-:-:S04]  /*0330*/  IMAD.MOV.U32 R30, RZ, RZ, R17 ;  /* 0x000000ffff1e7224 */ /* 0x000fc800078e0011 */
[----:B------:R-:W-:-:S04]  /*0340*/  IMAD.WIDE.U32.X R30, R3, R25, R30, P0 ;  /* 0x00000019031e7225 */ /* 0x000fc800000e041e */
[----:B------:R-:W-:Y:S02]  /*0350*/  IMAD.X R7, RZ, RZ, R9, P1 ;  /* 0x000000ffff077224 */ /* 0x000fe400008e0609 */
[----:B------:R-:W-:Y:S02]  /*0360*/  IMAD R9, R25, R34, RZ ;  /* 0x0000002219097224 */ /* 0x000fe400078e02ff */
[----:B------:R-:W-:-:S04]  /*0370*/  IMAD.WIDE.U32 R16, R35, R24, RZ ;  /* 0x0000001823107225 */ /* 0x000fc800078e00ff */
[----:B-----5:R-:W-:Y:S02]  /*0380*/  IMAD R5, R11, R2, RZ ;  /* 0x000000020b057224 */ /* 0x020fe400078e02ff */
[-C--:B------:R-:W-:Y:S02]  /*0390*/  IMAD R9, R35, R24.reuse, R9 ;  /* 0x0000001823097224 */ /* 0x080fe400078e0209 */
[----:B------:R-:W-:-:S04]  /*03a0*/  IMAD.WIDE.U32 R6, R34, R24, R6 ;  /* 0x0000001822067225 */ /* 0x000fc800078e0006 */
[----:B------:R-:W-:-:S04]  /*03b0*/  IMAD.WIDE.U32 R30, R2, R10, R30 ;  /* 0x0000000a021e7225 */ /* 0x000fc800078e001e */
[----:B------:R-:W-:Y:S02]  /*03c0*/  IMAD R8, R3, R10, R5 ;  /* 0x0000000a03087224 */ /* 0x000fe400078e0205 */
[----:B------:R-:W-:Y:S01]  /*03d0*/  IMAD.IADD R5, R7, 0x1, R9 ;  /* 0x0000000107057824 */ /* 0x000fe200078e0209 */
[----:B------:R-:W-:Y:S01]  /*03e0*/  IADD3 R9, P1, PT, R30, R6, RZ ;  /* 0x000000061e097210 */ /* 0x000fe20007f3e0ff */
[----:B------:R-:W-:-:S04]  /*03f0*/  IMAD.WIDE.U32 R16, P0, R34, R25, R16 ;  /* 0x0000001922107225 */ /* 0x000fc80007800010 */
[----:B------:R-:W-:Y:S01]  /*0400*/  IMAD.WIDE.U32 R18, R34, R24, RZ ;  /* 0x0000001822127225 */ /* 0x000fe200078e00ff */
[----:B------:R-:W-:-:S03]  /*0410*/  IADD3.X R30, PT, PT, R5, R31, R8, P1, !PT ;  /* 0x0000001f051e7210 */ /* 0x000fc60000ffe408 */
        /* <DEDUP_REMOVED lines=30> */
[----:B------:R-:W-:Y:S01]  /*0600*/  IMAD.MOV.U32 R22, RZ, RZ, R19 ;  /* 0x000000ffff167224 */ /* 0x000fe200078e0013 */
[----:B------:R-:W-:Y:S01]  /*0610*/  IADD3 RZ, P2, PT, R7, R18, RZ ;  /* 0x0000001207ff7210 */ /* 0x000fe20007f5e0ff */
[----:B------:R-:W-:Y:S01]  /*0620*/  IMAD.WIDE.U32 R6, R35, R14, RZ ;  /* 0x0000000e23067225 */ /* 0x000fe200078e00ff */
[----:B------:R-:W-:-:S03]  /*0630*/  ISETP.GE.U32.AND.EX P0, PT, R29, R8, PT, P0 ;  /* 0x000000081d00720c */ /* 0x000fc60003f06100 */
[----:B------:R-:W-:Y:S01]  /*0640*/  IMAD.WIDE.U32 R16, R3, R14, RZ ;  /* 0x0000000e03107225 */ /* 0x000fe200078e00ff */
[----:B------:R-:W-:-:S03]  /*0650*/  SEL R5, RZ, 0x1, P0 ;  /* 0x00000001ff057807 */ /* 0x000fc60000000000 */
[----:B------:R-:W-:-:S04]  /*0660*/  IMAD.WIDE.U32.X R22, R35, R11, R22, P2 ;  /* 0x0000000b23167225 */ /* 0x000fc800010e0416 */
[----:B------:R-:W-:Y:S01]  /*0670*/  IMAD.WIDE.U32 R18, R34, R14, RZ ;  /* 0x0000000e22127225 */ /* 0x000fe200078e00ff */
[----:B------:R-:W-:-:S03]  /*0680*/  IADD3 R22, P2, PT, R5, R22, RZ ;  /* 0x0000001605167210 */ /* 0x000fc60007f5e0ff */
[----:B------:R-:W-:-:S04]  /*0690*/  IMAD.WIDE.U32 R6, P3, R34, R15, R6 ;  /* 0x0000000f22067225 */ /* 0x000fc80007860006 */
[----:B------:R-:W-:-:S04]  /*06a0*/  IMAD.WIDE.U32 R16, P1, R2, R15, R16 ;  /* 0x0000000f02107225 */ /* 0x000fc80007820010 */
[----:B------:R-:W-:Y:S01]  /*06b0*/  IMAD.WIDE.U32 R36, R2, R14, RZ ;  /* 0x0000000e02247225 */ /* 0x000fe200078e00ff */
[----:B------:R-:W-:-:S03]  /*06c0*/  IADD3 RZ, P4, PT, R19, R6, RZ ;  /* 0x0000000613ff7210 */ /* 0x000fc60007f9e0ff */
[----:B------:R-:W-:Y:S01]  /*06d0*/  IMAD.X R19, RZ, RZ, RZ, P1 ;  /* 0x000000ffff137224 */ /* 0x000fe200008e06ff */
[----:B------:R-:W-:Y:S01]  /*06e0*/  IADD3 RZ, P0, PT, R37, R16, RZ ;  /* 0x0000001025ff7210 */ /* 0x000fe20007f1e0ff */
[----:B------:R-:W-:Y:S02]  /*06f0*/  IMAD.X R23, RZ, RZ, R23, P2 ;  /* 0x000000ffff177224 */ /* 0x000fe400010e0617 */
[----:B------:R-:W-:Y:S02]  /*0700*/  IMAD.MOV.U32 R18, RZ, RZ, R17 ;  /* 0x000000ffff127224 */ /* 0x000fe400078e0011 */
[----:B------:R-:W-:Y:S02]  /*0710*/  IMAD R5, R15, R34, RZ ;  /* 0x000000220f057224 */ /* 0x000fe400078e02ff */
[----:B------:R-:W-:-:S04]  /*0720*/  IMAD.WIDE.U32.X R18, R3, R15, R18, P0 ;  /* 0x0000000f03127225 */ /* 0x000fc800000e0412 */
[----:B------:R-:W-:-:S04]  /*0730*/  IMAD.WIDE.U32 R22, R34, R14, R22 ;  /* 0x0000000e22167225 */ /* 0x000fc800078e0016 */
[----:B------:R-:W-:Y:S02]  /*0740*/  IMAD.X R17, RZ, RZ, RZ, P3 ;  /* 0x000000ffff117224 */ /* 0x000fe400018e06ff */
[----:B------:R-:W-:Y:S02]  /*0750*/  IMAD.MOV.U32 R16, RZ, RZ, R7 ;  /* 0x000000ffff107224 */ /* 0x000fe400078e0007 */
[C---:B------:R-:W-:Y:S01]  /*0760*/  IMAD R31, R35.reuse, R14, R5 ;  /* 0x0000000e231f7224 */ /* 0x040fe200078e0205 */
[----:B------:R-:W-:Y:S01]  /*0770*/  IADD3 R5, P2, PT, R18, R22, RZ ;  /* 0x0000001612057210 */ /* 0x000fe20007f5e0ff */
[----:B------:R-:W-:-:S04]  /*0780*/  IMAD.WIDE.U32.X R16, R35, R15, R16, P4 ;  /* 0x0000000f23107225 */ /* 0x000fc800020e0410 */
[-C--:B------:R-:W-:Y:S02]  /*0790*/  IMAD R35, R21, R32.reuse, RZ ;  /* 0x0000002015237224 */ /* 0x080fe400078e02ff */
[----:B------:R-:W-:Y:S01]  /*07a0*/  IMAD.WIDE.U32 R6, R20, R32, RZ ;  /* 0x0000002014067225 */ /* 0x000fe200078e00ff */
[----:B------:R-:W-:-:S03]  /*07b0*/  ISETP.GE.U32.AND P0, PT, R5, R22, PT ;  /* 0x000000160500720c */ /* 0x000fc60003f06070 */
[----:B------:R-:W-:Y:S01]  /*07c0*/  IMAD.IADD R8, R23, 0x1, R31 ;  /* 0x0000000117087824 */ /* 0x000fe200078e021f */
[----:B------:R-:W-:Y:S01]  /*07d0*/  IADD3 R9, P5, PT, R9, R6, RZ ;  /* 0x0000000609097210 */ /* 0x000fe20007fbe0ff */
[----:B------:R-:W-:Y:S02]  /*07e0*/  IMAD R31, R20, R33, R35 ;  /* 0x00000021141f7224 */ /* 0x000fe400078e0223 */
[----:B------:R-:W-:Y:S01]  /*07f0*/  IMAD.WIDE.U32 R22, R33, R20, RZ ;  /* 0x0000001421167225 */ /* 0x000fe200078e00ff */
[----:B------:R-:W-:-:S03]  /*0800*/  ISETP.GE.U32.AND P1, PT, R9, R6, PT ;  /* 0x000000060900720c */ /* 0x000fc60003f26070 */
[----:B------:R-:W-:Y:S02]  /*0810*/  IMAD.IADD R31, R7, 0x1, R31 ;  /* 0x00000001071f7824 */ /* 0x000fe400078e021f */
[----:B------:R-:W-:-:S04]  /*0820*/  IMAD.WIDE.U32 R22, P3, R21, R32, R22 ;  /* 0x0000002015167225 */ /* 0x000fc80007860016 */
        /* <DEDUP_REMOVED lines=8> */
[----:B------:R-:W-:Y:S01]  /*08b0*/  IADD3 R6, P1, PT, R23, R6, RZ ;  /* 0x0000000617067210 */ /* 0x000fe20007f3e0ff */
[----:B------:R-:W-:-:S04]  /*08c0*/  IMAD R23, R25, R32, RZ ;  /* 0x0000002019177224 */ /* 0x000fc800078e02ff */
[----:B------:R-:W-:Y:S02]  /*08d0*/  IMAD.X R7, RZ, RZ, R7, P1 ;  /* 0x000000ffff077224 */ /* 0x000fe400008e0607 */
[----:B------:R-:W-:-:S04]  /*08e0*/  IMAD.WIDE.U32 R6, R24, R32, R6 ;  /* 0x0000002018067225 */ /* 0x000fc800078e0006 */
[----:B------:R-:W-:Y:S01]  /*08f0*/  IMAD R31, R24, R33, R23 ;  /* 0x00000021181f7224 */ /* 0x000fe200078e0217 */
[----:B------:R-:W-:Y:S01]  /*0900*/  IADD3 R27, P5, PT, R27, R6, RZ ;  /* 0x000000061b1b7210 */ /* 0x000fe20007fbe0ff */
[----:B------:R-:W-:-:S03]  /*0910*/  IMAD.WIDE.U32 R22, R33, R24, RZ ;  /* 0x0000001821167225 */ /* 0x000fc600078e00ff */
[----:B------:R-:W-:Y:S01]  /*0920*/  ISETP.GE.U32.AND P1, PT, R27, R6, PT ;  /* 0x000000061b00720c */ /* 0x000fe20003f26070 */
        /* <DEDUP_REMOVED lines=11> */
[----:B------:R-:W-:-:S04]  /*09e0*/  IMAD.WIDE.U32 R22, R33, R10, RZ ;  /* 0x0000000a21167225 */ /* 0x000fc800078e00ff */
[----:B------:R-:W-:Y:S02]  /*09f0*/  IMAD.X R7, RZ, RZ, R7, P1 ;  /* 0x000000ffff077224 */ /* 0x000fe400008e0607 */
[----:B------:R-:W-:Y:S02]  /*0a00*/  IMAD R31, R11, R32, RZ ;  /* 0x000000200b1f7224 */ /* 0x000fe400078e02ff */
[----:B------:R-:W-:-:S04]  /*0a10*/  IMAD.WIDE.U32 R22, P3, R32, R11, R22 ;  /* 0x0000000b20167225 */ /* 0x000fc80007860016 */
[----:B------:R-:W-:-:S04]  /*0a20*/  IMAD.WIDE.U32 R34, R32, R10, RZ ;  /* 0x0000000a20227225 */ /* 0x000fc800078e00ff */
[----:B------:R-:W-:Y:S01]  /*0a30*/  IMAD.WIDE.U32 R6, R32, R10, R6 ;  /* 0x0000000a20067225 */ /* 0x000fe200078e0006 */
[----:B------:R-:W-:-:S03]  /*0a40*/  IADD3 RZ, P4, PT, R35, R22, RZ ;  /* 0x0000001623ff7210 */ /* 0x000fc60007f9e0ff */
[----:B------:R-:W-:Y:S02]  /*0a50*/  IMAD R37, R33, R10, R31 ;  /* 0x0000000a21257224 */ /* 0x000fe400078e021f */
[----:B------:R-:W-:Y:S01]  /*0a60*/  IMAD.X R31, R8, 0x1, R19, P2 ;  /* 0x00000001081f7824 */ /* 0x000fe200010e0613 */
[----:B------:R-:W-:Y:S01]  /*0a70*/  IADD3 R35, P2, PT, R5, R6, RZ ;  /* 0x0000000605237210 */ /* 0x000fe20007f5e0ff */
[----:B------:R-:W-:-:S03]  /*0a80*/  IMAD.IADD R18, R7, 0x1, R37 ;  /* 0x0000000107127824 */ /* 0x000fc600078e0225 */
[----:B------:R-:W-:Y:S01]  /*0a90*/  ISETP.GE.U32.AND P1, PT, R35, R6, PT ;  /* 0x000000062300720c */ /* 0x000fe20003f26070 */
[----:B------:R-:W-:Y:S02]  /*0aa0*/  IMAD.X R5, R18, 0x1, R31, P2 ;  /* 0x0000000112057824 */ /* 0x000fe400010e061f */
[----:B------:R-:W-:Y:S02]  /*0ab0*/  IMAD.X R7, RZ, RZ, RZ, P3 ;  /* 0x000000ffff077224 */ /* 0x000fe400018e06ff */
[----:B------:R-:W-:Y:S01]  /*0ac0*/  IMAD.MOV.U32 R6, RZ, RZ, R23 ;  /* 0x000000ffff067224 */ /* 0x000fe200078e0017 */
[----:B------:R-:W-:Y:S01]  /*0ad0*/  ISETP.GE.U32.AND.EX P1, PT, R5, R18, PT, P1 ;  /* 0x000000120500720c */ /* 0x000fe20003f26110 */
[----:B------:R-:W-:-:S03]  /*0ae0*/  IMAD.WIDE.U32 R18, R33, R14, RZ ;  /* 0x0000000e21127225 */ /* 0x000fc600078e00ff */
[----:B------:R-:W-:Y:S01]  /*0af0*/  SEL R23, RZ, 0x1, P1 ;  /* 0x00000001ff177807 */ /* 0x000fe20000800000 */
[----:B------:R-:W-:-:S03]  /*0b00*/  IMAD.WIDE.U32.X R6, R33, R11, R6, P4 ;  /* 0x0000000b21067225 */ /* 0x000fc600020e0406 */
[----:B------:R-:W-:Y:S01]  /*0b10*/  IADD3 R6, P1, PT, R23, R6, RZ ;  /* 0x0000000617067210 */ /* 0x000fe20007f3e0ff */
[----:B------:R-:W-:Y:S01]  /*0b20*/  IMAD.WIDE.U32 R18, P2, R32, R15, R18 ;  /* 0x0000000f20127225 */ /* 0x000fe20007840012 */
[----:B------:R-:W-:-:S03]  /*0b30*/  ISETP.GE.U32.AND.EX P0, PT, R31, R8, PT, P0 ;  /* 0x000000081f00720c */ /* 0x000fc60003f06100 */
[----:B------:R-:W-:-:S04]  /*0b40*/  IMAD.WIDE.U32 R22, R32, R14, RZ ;  /* 0x0000000e20167225 */ /* 0x000fc800078e00ff */
[----:B------:R-:W-:Y:S01]  /*0b50*/  IMAD.X R7, RZ, RZ, R7, P1 ;  /* 0x000000ffff077224 */ /* 0x000fe200008e0607 */
[----:B------:R-:W-:Y:S01]  /*0b60*/  IADD3 RZ, P1, PT, R23, R18, RZ ;  /* 0x0000001217ff7210 */ /* 0x000fe20007f3e0ff */
[----:B------:R-:W-:Y:S01]  /*0b70*/  IMAD.X R23, RZ, RZ, RZ, P2 ;  /* 0x000000ffff177224 */ /* 0x000fe200010e06ff */
[----:B------:R-:W-:Y:S01]  /*0b80*/  SEL R31, RZ, 0x1, P0 ;  /* 0x00000001ff1f7807 */ /* 0x000fe20000000000 */
[----:B------:R-:W-:Y:S02]  /*0b90*/  IMAD R37, R15, R32, RZ ;  /* 0x000000200f257224 */ /* 0x000fe400078e02ff */
[----:B------:R-:W-:-:S04]  /*0ba0*/  IMAD.WIDE.U32 R6, R32, R14, R6 ;  /* 0x0000000e20067225 */ /* 0x000fc800078e0006 */
[----:B------:R-:W-:Y:S02]  /*0bb0*/  IMAD.MOV.U32 R22, RZ, RZ, R19 ;  /* 0x000000ffff167224 */ /* 0x000fe400078e0013 */
[C---:B------:R-:W-:Y:S02]  /*0bc0*/  IMAD R37, R33.reuse, R14, R37 ;  /* 0x0000000e21257224 */ /* 0x040fe400078e0225 */
[----:B------:R-:W-:Y:S01]  /*0bd0*/  IMAD.WIDE.U32.X R18, R33, R15, R22, P1 ;  /* 0x0000000f21127225 */ /* 0x000fe200008e0416 */
[----:B------:R-:W-:-:S03]  /*0be0*/  IADD3 R33, P6, P2, R6, R16, R31 ;  /* 0x0000001006217210 */ /* 0x000fc60007ade01f */
[-C--:B------:R-:W-:Y:S02]  /*0bf0*/  IMAD R8, R21, R12.reuse, RZ ;  /* 0x0000000c15087224 */ /* 0x080fe400078e02ff */
[----:B------:R-:W-:Y:S01]  /*0c00*/  IMAD.WIDE.U32 R22, R20, R12, RZ ;  /* 0x0000000c14167225 */ /* 0x000fe200078e00ff */
[----:B------:R-:W-:-:S03]  /*0c10*/  ISETP.GE.U32.AND P0, PT, R33, R6, PT ;  /* 0x000000062100720c */ /* 0x000fc60003f06070 */
[----:B------:R-:W-:Y:S02]  /*0c20*/  IMAD.IADD R31, R7, 0x1, R37 ;  /* 0x00000001071f7824 */ /* 0x000fe400078e0225 */
        /* <DEDUP_REMOVED lines=16> */
[----:B------:R-:W-:-:S03]  /*0d30*/  IADD3 R22, P1, PT, R27, R22, RZ ;  /* 0x000000161b167210 */ /* 0x000fc60007f3e0ff */
[----:B------:R-:W-:-:S04]  /*0d40*/  IMAD.WIDE.U32 R26, R12, R24, RZ ;  /* 0x000000180c1a7225 */ /* 0x000fc800078e00ff */
[----:B------:R-:W-:Y:S01]  /*0d50*/  IMAD.X R23, RZ, RZ, R23, P1 ;  /* 0x000000ffff177224 */ /* 0x000fe200008e0617 */
[----:B------:R-:W-:Y:S01]  /*0d60*/  IADD3 RZ, P3, PT, R27, R6, RZ ;  /* 0x000000061bff7210 */ /* 0x000fe20007f7e0ff */
[----:B------:R-:W-:Y:S02]  /*0d70*/  IMAD R37, R21, R2, RZ ;  /* 0x0000000215257224 */ /* 0x000fe400078e02ff */
[-C--:B------:R-:W-:Y:S02]  /*0d80*/  IMAD R27, R25, R12.reuse, RZ ;  /* 0x0000000c191b7224 */ /* 0x080fe400078e02ff */
[----:B------:R-:W-:-:S04]  /*0d90*/  IMAD.WIDE.U32 R22, R24, R12, R22 ;  /* 0x0000000c18167225 */ /* 0x000fc800078e0016 */
[----:B------:R-:W-:Y:S02]  /*0da0*/  IMAD R3, R3, R20, R37 ;  /* 0x0000001403037224 */ /* 0x000fe400078e0225 */
[----:B------:R-:W-:Y:S01]  /*0db0*/  IMAD R37, R24, R13, R27 ;  /* 0x0000000d18257224 */ /* 0x000fe200078e021b */
[----:B------:R-:W-:Y:S01]  /*0dc0*/  IADD3 R27, P5, PT, R35, R22, RZ ;  /* 0x00000016231b7210 */ /* 0x000fe20007fbe0ff */
[----:B------:R-:W-:-:S04]  /*0dd0*/  IMAD.WIDE.U32 R20, R20, R2, RZ ;  /* 0x0000000214147225 */ /* 0x000fc800078e00ff */
[----:B------:R-:W-:Y:S01]  /*0de0*/  IMAD.IADD R2, R23, 0x1, R37 ;  /* 0x0000000117027824 */ /* 0x000fe200078e0225 */
[----:B------:R-:W-:-:S03]  /*0df0*/  ISETP.GE.U32.AND P1, PT, R27, R22, PT ;  /* 0x000000161b00720c */ /* 0x000fc60003f26070 */
[----:B------:R-:W-:Y:S01]  /*0e00*/  IMAD.X R5, R2, 0x1, R5, P5 ;  /* 0x0000000102057824 */ /* 0x000fe200028e0605 */
[----:B------:R-:W-:Y:S01]  /*0e10*/  MOV R22, R7 ;  /* 0x0000000700167202 */ /* 0x000fe20000000f00 */
[----:B------:R-:W-:-:S03]  /*0e20*/  IMAD.X R23, RZ, RZ, RZ, P4 ;  /* 0x000000ffff177224 */ /* 0x000fc600020e06ff */
[----:B------:R-:W-:Y:S01]  /*0e30*/  ISETP.GE.U32.AND.EX P1, PT, R5, R2, PT, P1 ;  /* 0x000000020500720c */ /* 0x000fe20003f26110 */
[----:B------:R-:W-:-:S03]  /*0e40*/  IMAD.WIDE.U32.X R22, R25, R13, R22, P3 ;  /* 0x0000000d19167225 */ /* 0x000fc600018e0416 */
[----:B------:R-:W-:-:S04]  /*0e50*/  SEL R25, RZ, 0x1, P1 ;  /* 0x00000001ff197807 */ /* 0x000fc80000800000 */
[----:B------:R-:W-:-:S05]  /*0e60*/  IADD3 R24, P1, PT, R25, R22, RZ ;  /* 0x0000001619187210 */ /* 0x000fca0007f3e0ff */
[----:B------:R-:W-:Y:S02]  /*0e70*/  IMAD.X R25, RZ, RZ, R23, P1 ;  /* 0x000000ffff197224 */ /* 0x000fe400008e0617 */
[----:B------:R-:W-:-:S04]  /*0e80*/  IMAD.WIDE.U32 R24, R10, R12, R24 ;  /* 0x0000000c0a187225 */ /* 0x000fc800078e0018 */
[----:B------:R-:W-:Y:S01]  /*0e90*/  IMAD.WIDE.U32 R22, R27, 0x3d1, RZ ;  /* 0x000003d11b167825 */ /* 0x000fe200078e00ff */
[----:B------:R-:W-:-:S03]  /*0ea0*/  IADD3 R6, P5, PT, R33, R24, RZ ;  /* 0x0000001821067210 */ /* 0x000fc60007fbe0ff */
[----:B------:R-:W-:Y:S01]  /*0eb0*/  IMAD R33, R5, 0x3d1, RZ ;  /* 0x000003d105217824 */ /* 0x000fe200078e02ff */
[----:B------:R-:W-:Y:S01]  /*0ec0*/  ISETP.GE.U32.AND P4, PT, R22, RZ, PT ;  /* 0x000000ff1600720c */ /* 0x000fe20003f86070 */
[----:B------:R-:W-:-:S03]  /*0ed0*/  IMAD R7, R11, R12, RZ ;  /* 0x0000000c0b077224 */ /* 0x000fc600078e02ff */
[----:B------:R-:W-:Y:S01]  /*0ee0*/  IADD3 R2, PT, PT, R23, R27, R33 ;  /* 0x0000001b17027210 */ /* 0x000fe20007ffe021 */
[----:B------:R-:W-:-:S03]  /*0ef0*/  IMAD R7, R10, R13, R7 ;  /* 0x0000000d0a077224 */ /* 0x000fc600078e0207 */
[----:B------:R-:W-:Y:S01]  /*0f00*/  ISETP.GE.U32.AND.EX P4, PT, R2, R27, PT, P4 ;  /* 0x0000001b0200720c */ /* 0x000fe20003f86140 */
[----:B------:R-:W-:Y:S01]  /*0f10*/  IMAD.IADD R32, R25, 0x1, R7 ;  /* 0x0000000119207824 */ /* 0x000fe200078e0207 */
[----:B------:R-:W-:Y:S02]  /*0f20*/  ISETP.GE.U32.AND P1, PT, R6, R24, PT ;  /* 0x000000180600720c */ /* 0x000fe40003f26070 */
[----:B------:R-:W-:Y:S01]  /*0f30*/  SEL R7, RZ, 0x1, P4 ;  /* 0x00000001ff077807 */ /* 0x000fe20002000000 */
[----:B------:R-:W-:-:S04]  /*0f40*/  IMAD.WIDE.U32 R24, R13, R10, RZ ;  /* 0x0000000a0d187225 */ /* 0x000fc800078e00ff */
[----:B------:R-:W-:Y:S01]  /*0f50*/  IMAD.WIDE.U32 R26, R12, R10, RZ ;  /* 0x0000000a0c1a7225 */ /* 0x000fe200078e00ff */
[----:B------:R-:W-:Y:S02]  /*0f60*/  IADD3.X R10, PT, PT, R31, R17, RZ, P6, P2 ;  /* 0x000000111f0a7210 */ /* 0x000fe400037e44ff */
[----:B------:R-:W-:Y:S01]  /*0f70*/  IADD3 R17, P6, PT, R7, R22, RZ ;  /* 0x0000001607117210 */ /* 0x000fe20007fde0ff */
[----:B------:R-:W-:-:S03]  /*0f80*/  IMAD.IADD R16, R23, 0x1, R33 ;  /* 0x0000000117107824 */ /* 0x000fc600078e0221 */
[----:B------:R-:W-:Y:S01]  /*0f90*/  ISETP.GT.U32.AND P2, PT, R17, R22, PT ;  /* 0x000000161100720c */ /* 0x000fe20003f44070 */
[----:B------:R-:W-:Y:S02]  /*0fa0*/  IMAD.MOV.U32 R17, RZ, RZ, RZ ;  /* 0x000000ffff117224 */ /* 0x000fe400078e00ff */
[--C-:B------:R-:W-:Y:S02]  /*0fb0*/  IMAD.X R23, RZ, RZ, R16.reuse, P6 ;  /* 0x000000ffff177224 */ /* 0x100fe400030e0610 */
[----:B------:R-:W-:Y:S01]  /*0fc0*/  IMAD.WIDE.U32 R16, R5, 0x3d1, R16 ;  /* 0x000003d105107825 */ /* 0x000fe200078e0010 */
[----:B------:R-:W-:Y:S02]  /*0fd0*/  UMOV UR4, URZ ;  /* 0x000000ff00047c82 */ /* 0x000fe40008000000 */
[----:B------:R-:W-:Y:S01]  /*0fe0*/  ISETP.GT.U32.AND.EX P2, PT, R23, R2, PT, P2 ;  /* 0x000000021700720c */ /* 0x000fe20003f44120 */
[----:B------:R-:W-:Y:S02]  /*0ff0*/  VIADD R17, R17, UR4 ;  /* 0x0000000411117c36 */ /* 0x000fe40008000000 */
[----:B------:R-:W-:Y:S01]  /*1000*/  IMAD.X R23, R32, 0x1, R10, P5 ;  /* 0x0000000120177824 */ /* 0x000fe200028e060a */
[----:B------:R-:W-:Y:S01]  /*1010*/  SEL R26, R7, 0x1, !P2 ;  /* 0x00000001071a7807 */ /* 0x000fe20005000000 */
[----:B------:R-:W-:-:S04]  /*1020*/  IMAD.WIDE.U32 R24, P3, R11, R12, R24 ;  /* 0x0000000c0b187225 */ /* 0x000fc80007860018 */
[----:B------:R-:W-:Y:S01]  /*1030*/  IMAD.WIDE.U32 R16, R6, 0x3d1, R16 ;  /* 0x000003d106107825 */ /* 0x000fe200078e0010 */
[----:B------:R-:W-:-:S03]  /*1040*/  IADD3 RZ, P4, PT, R27, R24, RZ ;  /* 0x000000181bff7210 */ /* 0x000fc60007f9e0ff */
[----:B------:R-:W-:Y:S01]  /*1050*/  IMAD R7, R23, 0x3d1, RZ ;  /* 0x000003d117077824 */ /* 0x000fe200078e02ff */
[----:B------:R-:W-:-:S03]  /*1060*/  IADD3 R26, P5, P6, R16, R5, R26 ;  /* 0x00000005101a7210 */ /* 0x000fc60007ebe01a */
[----:B------:R-:W-:Y:S01]  /*1070*/  IMAD.IADD R24, R17, 0x1, R7 ;  /* 0x0000000111187824 */ /* 0x000fe200078e0207 */
[----:B------:R-:W-:-:S04]  /*1080*/  ISETP.GE.U32.AND P2, PT, R26, R5, PT ;  /* 0x000000051a00720c */ /* 0x000fc80003f46070 */
[----:B------:R-:W-:Y:S01]  /*1090*/  IADD3.X R5, PT, PT, R24, R6, RZ, P5, P6 ;  /* 0x0000000618057210 */ /* 0x000fe20002fec4ff */
[----:B------:R-:W-:Y:S01]  /*10a0*/  IMAD.X R7, RZ, RZ, RZ, P3 ;  /* 0x000000ffff077224 */ /* 0x000fe200018e06ff */
[----:B------:R-:W-:Y:S02]  /*10b0*/  ISETP.GE.U32.AND.EX P1, PT, R23, R32, PT, P1 ;  /* 0x000000201700720c */ /* 0x000fe40003f26110 */
[----:B------:R-:W-:Y:S01]  /*10c0*/  ISETP.GE.U32.AND.EX P2, PT, R5, R6, PT, P2 ;  /* 0x000000060500720c */ /* 0x000fe20003f46120 */
[----:B------:R-:W-:-:S04]  /*10d0*/  IMAD.MOV.U32 R6, RZ, RZ, R25 ;  /* 0x000000ffff067224 */ /* 0x000fc800078e0019 */
[----:B------:R-:W-:Y:S01]  /*10e0*/  IMAD.WIDE.U32.X R6, R11, R13, R6, P4 ;  /* 0x0000000d0b067225 */ /* 0x000fe200020e0406 */
[----:B------:R-:W-:Y:S02]  /*10f0*/  SEL R11, RZ, 0x1, P1 ;  /* 0x00000001ff0b7807 */ /* 0x000fe40000800000 */
[----:B------:R-:W-:Y:S01]  /*1100*/  SEL R17, RZ, 0x1, P2 ;  /* 0x00000001ff117807 */ /* 0x000fe20001000000 */
[----:B------:R-:W-:Y:S01]  /*1110*/  IMAD R25, R15, R12, RZ ;  /* 0x0000000c0f197224 */ /* 0x000fe200078e02ff */
[----:B------:R-:W-:Y:S02]  /*1120*/  IADD3 R6, P1, PT, R11, R6, RZ ;  /* 0x000000060b067210 */ /* 0x000fe40007f3e0ff */
[----:B------:R-:W-:Y:S01]  /*1130*/  IADD3 R11, P2, PT, R17, R16, RZ ;  /* 0x00000010110b7210 */ /* 0x000fe20007f5e0ff */
[----:B------:R-:W-:Y:S01]  /*1140*/  IMAD R27, R13, R14, R25 ;  /* 0x0000000e0d1b7224 */ /* 0x000fe200078e0219 */
[----:B------:R-:W-:Y:S01]  /*1150*/  ISETP.GE.U32.AND.EX P0, PT, R10, R31, PT, P0 ;  /* 0x0000001f0a00720c */ /* 0x000fe20003f06100 */
[----:B------:R-:W-:-:S02]  /*1160*/  IMAD.X R7, RZ, RZ, R7, P1 ;  /* 0x000000ffff077224 */ /* 0x000fc400008e0607 */
[----:B------:R-:W-:Y:S01]  /*1170*/  IMAD.MOV.U32 R25, RZ, RZ, RZ ;  /* 0x000000ffff197224 */ /* 0x000fe200078e00ff */
[----:B------:R-:W-:Y:S01]  /*1180*/  ISETP.GT.U32.AND P1, PT, R11, R26, PT ;  /* 0x0000001a0b00720c */ /* 0x000fe20003f24070 */
[----:B------:R-:W-:-:S04]  /*1190*/  IMAD.WIDE.U32 R6, R12, R14, R6 ;  /* 0x0000000e0c067225 */ /* 0x000fc800078e0006 */
[----:B------:R-:W-:Y:S01]  /*11a0*/  IMAD.WIDE.U32 R10, R23, 0x3d1, R24 ;  /* 0x000003d1170a7825 */ /* 0x000fe200078e0018 */
[----:B------:R-:W-:-:S03]  /*11b0*/  SEL R25, RZ, 0x1, P0 ;  /* 0x00000001ff197807 */ /* 0x000fc60000000000 */
[----:B------:R-:W-:Y:S01]  /*11c0*/  IMAD.X R24, RZ, RZ, R24, P2 ;  /* 0x000000ffff187224 */ /* 0x000fe200010e0618 */
[----:B------:R-:W-:Y:S01]  /*11d0*/  IADD3 R25, P2, P3, R6, R18, R25 ;  /* 0x0000001206197210 */ /* 0x000fe20007b5e019 */
[----:B------:R-:W-:Y:S01]  /*11e0*/  IMAD.IADD R7, R7, 0x1, R27 ;  /* 0x0000000107077824 */ /* 0x000fe200078e021b */
[----:B------:R-:W-:Y:S01]  /*11f0*/  IADD3 R27, P4, PT, R20, R22, RZ ;  /* 0x00000016141b7210 */ /* 0x000fe20007f9e0ff */
[----:B------:R-:W-:Y:S01]  /*1200*/  VIADD R11, R11, UR4 ;  /* 0x000000040b0b7c36 */ /* 0x000fe20008000000 */
[----:B------:R-:W-:Y:S02]  /*1210*/  ISETP.GT.U32.AND.EX P0, PT, R24, R5, PT, P1 ;  /* 0x000000051800720c */ /* 0x000fe40003f04110 */
[----:B------:R-:W-:Y:S01]  /*1220*/  IADD3.X R22, PT, PT, R7, R19, RZ, P2, P3 ;  /* 0x0000001307167210 */ /* 0x000fe200017e64ff */
[----:B------:R-:W-:Y:S01]  /*1230*/  IMAD.IADD R3, R21, 0x1, R3 ;  /* 0x0000000115037824 */ /* 0x000fe200078e0203 */
[----:B------:R-:W-:Y:S01]  /*1240*/  SEL R32, R17, 0x1, !P0 ;  /* 0x0000000111207807 */ /* 0x000fe20004000000 */
[----:B------:R-:W-:-:S04]  /*1250*/  IMAD.WIDE.U32 R10, R25, 0x3d1, R10 ;  /* 0x000003d1190a7825 */ /* 0x000fc800078e000a */
[----:B------:R-:W-:Y:S01]  /*1260*/  IMAD R17, R22, 0x3d1, RZ ;  /* 0x000003d116117824 */ /* 0x000fe200078e02ff */
[----:B------:R-:W-:Y:S01]  /*1270*/  ISETP.GE.U32.AND P0, PT, R27, R20, PT ;  /* 0x000000141b00720c */ /* 0x000fe20003f06070 */
[----:B------:R-:W-:Y:S01]  /*1280*/  IMAD.X R24, R2, 0x1, R3, P4 ;  /* 0x0000000102187824 */ /* 0x000fe200020e0603 */
[----:B------:R-:W-:Y:S01]  /*1290*/  IADD3 R32, P3, P4, R10, R23, R32 ;  /* 0x000000170a207210 */ /* 0x000fe20007c7e020 */
[----:B------:R-:W-:-:S04]  /*12a0*/  IMAD.WIDE.U32 R18, R13, R14, RZ ;  /* 0x0000000e0d127225 */ /* 0x000fc800078e00ff */
[----:B------:R-:W-:Y:S01]  /*12b0*/  IMAD.IADD R2, R11, 0x1, R17 ;  /* 0x000000010b027824 */ /* 0x000fe200078e0211 */
[----:B------:R-:W-:Y:S01]  /*12c0*/  ISETP.GE.U32.AND.EX P0, PT, R24, R3, PT, P0 ;  /* 0x000000031800720c */ /* 0x000fe20003f06100 */
[----:B------:R-:W-:Y:S01]  /*12d0*/  IMAD.WIDE.U32 R18, P2, R12, R15, R18 ;  /* 0x0000000f0c127225 */ /* 0x000fe20007840012 */
[----:B------:R-:W-:Y:S02]  /*12e0*/  ISETP.GE.U32.AND P1, PT, R32, R23, PT ;  /* 0x000000172000720c */ /* 0x000fe40003f26070 */
[-C--:B------:R-:W-:Y:S01]  /*12f0*/  IADD3.X R11, PT, PT, R2, R25.reuse, RZ, P3, P4 ;  /* 0x00000019020b7210 */ /* 0x080fe20001fe84ff */
[----:B------:R-:W-:Y:S01]  /*1300*/  IMAD.WIDE.U32 R16, R12, R14, RZ ;  /* 0x0000000e0c107225 */ /* 0x000fe200078e00ff */
[----:B------:R-:W-:Y:S02]  /*1310*/  SEL R3, RZ, 0x1, P0 ;  /* 0x00000001ff037807 */ /* 0x000fe40000000000 */
[----:B------:R-:W-:Y:S01]  /*1320*/  ISETP.GE.U32.AND.EX P0, PT, R11, R25, PT, P1 ;  /* 0x000000190b00720c */ /* 0x000fe20003f06110 */
[----:B------:R-:W-:Y:S01]  /*1330*/  IMAD.X R21, RZ, RZ, RZ, P2 ;  /* 0x000000ffff157224 */ /* 0x000fe200010e06ff */
[----:B------:R-:W-:Y:S01]  /*1340*/  ISETP.GE.U32.AND P1, PT, R25, R6, PT ;  /* 0x000000061900720c */ /* 0x000fe20003f26070 */
[----:B------:R-:W-:Y:S01]  /*1350*/  IMAD.MOV.U32 R20, RZ, RZ, R19 ;  /* 0x000000ffff147224 */ /* 0x000fe200078e0013 */
[----:B------:R-:W-:-:S02]  /*1360*/  IADD3 RZ, P2, PT, R17, R18, RZ ;  /* 0x0000001211ff7210 */ /* 0x000fc40007f5e0ff */
[----:B------:R-:W-:Y:S02]  /*1370*/  SEL R17, RZ, 0x1, P0 ;  /* 0x00000001ff117807 */ /* 0x000fe40000000000 */
        /* <DEDUP_REMOVED lines=8> */
[----:B------:R-:W-:-:S03]  /*1400*/  IADD3 R15, P2, PT, R19, R12, RZ ;  /* 0x0000000c130f7210 */ /* 0x000fc60007f5e0ff */
[----:B------:R-:W-:Y:S01]  /*1410*/  IMAD.X R2, RZ, RZ, R2, P5 ;  /* 0x000000ffff027224 */ /* 0x000fe200028e0602 */
[----:B------:R-:W-:Y:S01]  /*1420*/  ISETP.GE.U32.AND P1, PT, R26, R4, PT ;  /* 0x000000041a00720c */ /* 0x000fe20003f26070 */
[----:B------:R-:W-:Y:S01]  /*1430*/  VIADD R7, R7, UR4 ;  /* 0x0000000407077c36 */ /* 0x000fe20008000000 */
[-C--:B------:R-:W-:Y:S01]  /*1440*/  IADD3.X R5, PT, PT, R5, R28.reuse, RZ, P3, P4 ;  /* 0x0000001c05057210 */ /* 0x080fe20001fe84ff */
[----:B------:R-:W-:Y:S01]  /*1450*/  IMAD.X R13, RZ, RZ, R13, P2 ;  /* 0x000000ffff0d7224 */ /* 0x000fe200010e060d */
[----:B------:R-:W-:Y:S01]  /*1460*/  ISETP.GT.U32.AND.EX P0, PT, R2, R11, PT, P0 ;  /* 0x0000000b0200720c */ /* 0x000fe20003f04100 */
[----:B------:R-:W-:Y:S01]  /*1470*/  IMAD.WIDE.U32 R6, R15, 0x3d1, R6 ;  /* 0x000003d10f067825 */ /* 0x000fe200078e0006 */
[----:B------:R-:W-:Y:S02]  /*1480*/  ISETP.GE.U32.AND.EX P1, PT, R5, R28, PT, P1 ;  /* 0x0000001c0500720c */ /* 0x000fe40003f26110 */
[----:B------:R-:W-:Y:S01]  /*1490*/  SEL R17, R17, 0x1, !P0 ;  /* 0x0000000111117807 */ /* 0x000fe20004000000 */
[----:B------:R-:W-:Y:S01]  /*14a0*/  IMAD R19, R13, 0x3d1, RZ ;  /* 0x000003d10d137824 */ /* 0x000fe200078e02ff */
[----:B------:R-:W-:-:S02]  /*14b0*/  SEL R3, RZ, 0x1, P1 ;  /* 0x00000001ff037807 */ /* 0x000fc40000800000 */
[-C--:B------:R-:W-:Y:S01]  /*14c0*/  IADD3 R4, P1, P2, R6, R22.reuse, R17 ;  /* 0x0000001606047210 */ /* 0x080fe20007a3e011 */
[----:B------:R-:W-:Y:S01]  /*14d0*/  IMAD.IADD R2, R7, 0x1, R19 ;  /* 0x0000000107027824 */ /* 0x000fe200078e0213 */
[----:B------:R-:W-:Y:S02]  /*14e0*/  IADD3 R32, P3, P4, R32, R9, R3 ;  /* 0x0000000920207210 */ /* 0x000fe40007c7e003 */
        /* <DEDUP_REMOVED lines=9> */
[----:B------:R-:W0:Y:S02]  /*1580*/  LDC.64 R6, c[0x3][0x18] ;  /* 0x00c00600ff067b82 */ /* 0x000e240000000a00 */
[----:B------:R-:W-:-:S02]  /*1590*/  ISETP.GT.U32.AND P0, PT, R3, R4, PT ;  /* 0x000000040300720c */ /* 0x000fc40003f04070 */
[----:B------:R-:W-:Y:S02]  /*15a0*/  IADD3.X R3, PT, PT, RZ, R2, RZ, P1, !PT ;  /* 0x00000002ff037210 */ /* 0x000fe40000ffe4ff */
[----:B------:R-:W-:Y:S02]  /*15b0*/  IADD3 R9, P2, P3, R4, R8, R9 ;  /* 0x0000000804097210 */ /* 0x000fe40007b5e009 */
[----:B------:R-:W-:Y:S01]  /*15c0*/  ISETP.GT.U32.AND.EX P0, PT, R3, R10, PT, P0 ;  /* 0x0000000a0300720c */ /* 0x000fe20003f04100 */
[----:B------:R-:W-:Y:S01]  /*15d0*/  IMAD.MOV.U32 R3, RZ, RZ, RZ ;  /* 0x000000ffff037224 */ /* 0x000fe200078e00ff */
[----:B------:R-:W-:Y:S02]  /*15e0*/  ISETP.GE.U32.AND P1, PT, R9, R8, PT ;  /* 0x000000080900720c */ /* 0x000fe40003f26070 */
[----:B------:R-:W-:Y:S01]  /*15f0*/  IADD3.X R4, PT, PT, R10, R29, RZ, P2, P3 ;  /* 0x0000001d0a047210 */ /* 0x000fe200017e64ff */
[----:B------:R-:W-:Y:S01]  /*1600*/  IMAD.WIDE.U32 R2, R13, 0x3d1, R2 ;  /* 0x000003d10d027825 */ /* 0x000fe200078e0002 */
[----:B------:R-:W-:-:S02]  /*1610*/  SEL R8, R11, 0x1, !P0 ;  /* 0x000000010b087807 */ /* 0x000fc40004000000 */
[----:B------:R-:W-:Y:S01]  /*1620*/  ISETP.GE.U32.AND.EX P0, PT, R4, R29, PT, P1 ;  /* 0x0000001d0400720c */ /* 0x000fe20003f06110 */
[----:B------:R-:W-:Y:S01]  /*1630*/  VIADD R3, R3, UR4 ;  /* 0x0000000403037c36 */ /* 0x000fe20008000000 */
[----:B------:R-:W-:Y:S02]  /*1640*/  IADD3 R13, P1, P2, R2, R13, R8 ;  /* 0x0000000d020d7210 */ /* 0x000fe40007a3e008 */
[----:B------:R-:W-:-:S04]  /*1650*/  SEL R2, RZ, 0x1, P0 ;  /* 0x00000001ff027807 */ /* 0x000fc80000000000 */
[----:B------:R-:W-:Y:S02]  /*1660*/  LOP3.LUT P0, RZ, R13, R2, RZ, 0xfc, !PT ;  /* 0x000000020dff7212 */ /* 0x000fe4000780fcff */
[----:B------:R-:W-:Y:S02]  /*1670*/  IADD3.X R2, PT, PT, R3, RZ, RZ, P1, P2 ;  /* 0x000000ff03027210 */ /* 0x000fe40000fe44ff */
[----:B0-----:R-:W-:Y:S02]  /*1680*/  ISETP.LE.U32.AND P1, PT, R9, R6, PT ;  /* 0x000000060900720c */ /* 0x001fe40003f23070 */
[----:B------:R-:W-:-:S04]  /*1690*/  LOP3.LUT P0, RZ, R2, RZ, RZ, 0xfc, P0 ;  /* 0x000000ff02ff7212 */ /* 0x000fc8000000fcff */
[----:B------:R-:W-:Y:S01]  /*16a0*/  ISETP.LE.U32.AND.EX P0, PT, R4, R7, !P0, P1 ;  /* 0x000000070400720c */ /* 0x000fe20004703110 */
[----:B------:R-:W-:Y:S04]  /*16b0*/  BSSY.RECONVERGENT B1, `(.L_x_113) ;  /* 0x000008e000017945 */ /* 0x000fe80003800200 */
[----:B------:R-:W-:Y:S08]  /*16c0*/  BSSY.RELIABLE B0, `(.L_x_114) ;  /* 0x0000016000007945 */ /* 0x000ff00003800100 */
        /* <DEDUP_REMOVED lines=21> */
.L_x_115:
[----:B------:R-:W-:Y:S05]  /*1820*/  BSYNC.RELIABLE B0 ;  /* 0x0000000000007941 */ /* 0x000fea0003800100 */
.L_x_114:
        /* <DEDUP_REMOVED lines=49> */
.L_x_118:
[----:B------:R-:W-:Y:S05]  /*1b40*/  BSYNC.RELIABLE B2 ;  /* 0x0000000000027941 */ /* 0x000fea0003800100 */
.L_x_117:
        /* <DEDUP_REMOVED lines=46> */
.L_x_120:
[----:B------:R-:W-:Y:S05]  /*1e30*/  BSYNC.RELIABLE B2 ;  /* 0x0000000000027941 */ /* 0x000fea0003800100 */
.L_x_119:
[----:B------:R-:W-:-:S04]  /*1e40*/  ISETP.GE.U32.AND P0, PT, R27, R2, PT ;  /* 0x000000021b00720c */ /* 0x000fc80003f06070 */
[----:B------:R-:W-:-:S04]  /*1e50*/  ISETP.GE.U32.AND.EX P0, PT, R24, R3, PT, P0 ;  /* 0x000000031800720c */ /* 0x000fc80003f06100 */
[----:B------:R-:W-:-:S04]  /*1e60*/  SEL R5, RZ, 0x1, P0 ;  /* 0x00000001ff057807 */ /* 0x000fc80000000000 */
[----:B------:R-:W-:-:S05]  /*1e70*/  IADD3 R12, P0, PT, R5, R12, RZ ;  /* 0x0000000c050c7210 */ /* 0x000fca0007f1e0ff */
[----:B------:R-:W-:Y:S01]  /*1e80*/  IMAD.X R13, RZ, RZ, R13, P0 ;  /* 0x000000ffff0d7224 */ /* 0x000fe200000e060d */
[----:B------:R-:W-:Y:S02]  /*1e90*/  ISETP.GE.U32.AND P0, PT, R26, R12, PT ;  /* 0x0000000c1a00720c */ /* 0x000fe40003f06070 */
[----:B------:R-:W-:Y:S02]  /*1ea0*/  IADD3 R26, P1, PT, -R12, R26, RZ ;  /* 0x0000001a0c1a7210 */ /* 0x000fe40007f3e1ff */
        /* <DEDUP_REMOVED lines=14> */
.L_x_116:
[----:B------:R-:W-:Y:S05]  /*1f90*/  BSYNC.RECONVERGENT B1 ;  /* 0x0000000000017941 */ /* 0x000fea0003800200 */
.L_x_113:
[----:B------:R-:W-:Y:S05]  /*1fa0*/  WARPSYNC.ALL ;  /* 0x0000000000007948 */ /* 0x000fea0003800000 */
[----:B------:R-:W0:Y:S01]  /*1fb0*/  LDC.64 R2, c[0x0][0x390] ;  /* 0x0000e400ff027b82 */ /* 0x000e220000000a00 */
[----:B------:R-:W-:Y:S02]  /*1fc0*/  IMAD.MOV.U32 R25, RZ, RZ, R24 ;  /* 0x000000ffff197224 */ /* 0x000fe400078e0018 */
[----:B------:R-:W-:Y:S02]  /*1fd0*/  IMAD.MOV.U32 R24, RZ, RZ, R27 ;  /* 0x000000ffff187224 */ /* 0x000fe400078e001b */
[----:B------:R-:W-:-:S02]  /*1fe0*/  IMAD.MOV.U32 R27, RZ, RZ, R5 ;  /* 0x000000ffff1b7224 */ /* 0x000fc400078e0005 */
[----:B------:R-:W-:Y:S02]  /*1ff0*/  IMAD.MOV.U32 R5, RZ, RZ, R4 ;  /* 0x000000ffff057224 */ /* 0x000fe400078e0004 */
[----:B------:R-:W-:Y:S02]  /*2000*/  IMAD.MOV.U32 R4, RZ, RZ, R9 ;  /* 0x000000ffff047224 */ /* 0x000fe400078e0009 */
[----:B0-----:R-:W-:-:S05]  /*2010*/  IMAD.WIDE R2, R0, 0x8, R2 ;  /* 0x0000000800027825 */ /* 0x001fca00078e0202 */
[----:B------:R-:W-:Y:S04]  /*2020*/  STG.E.64 desc[UR6][R2.64], R24 ;  /* 0x0000001802007986 */ /* 0x000fe8000c101b06 */
[----:B------:R-:W-:Y:S04]  /*2030*/  STG.E.64 desc[UR6][R2.64+0x8], R26 ;  /* 0x0000081a02007986 */ /* 0x000fe8000c101b06 */
[----:B------:R-:W-:Y:S04]  /*2040*/  STG.E.64 desc[UR6][R2.64+0x10], R32 ;  /* 0x0000102002007986 */ /* 0x000fe8000c101b06 */
[----:B------:R-:W-:Y:S01]  /*2050*/  STG.E.64 desc[UR6][R2.64+0x18], R4 ;  /* 0x0000180402007986 */ /* 0x000fe2000c101b06 */
[----:B------:R-:W-:Y:S05]  /*2060*/  EXIT ;  /* 0x000000000000794d */ /* 0x000fea0003800000 */
.L_x_121:
        /* <DEDUP_REMOVED lines=9> */
.L_x_130:


//--------------------- .text.test_mod_add        --------------------------
	.section	.text.test_mod_add,"ax",@progbits
	.align	128
        .global         test_mod_add
        .type           test_mod_add,@function
        .size           test_mod_add,(.L_x_131 - test_mod_add)
        .other          test_mod_add,@"STO_CUDA_ENTRY STV_DEFAULT"
test_mod_add:
.text.test_mod_add:
        /* <DEDUP_REMOVED lines=16> */
[----:B------:R-:W5:Y:S04]  /*0100*/  LDG.E.64 R2, desc[UR4][R20.64+0x10] ;  /* 0x0000100414027981 */ /* 0x000f68000c1e1b00 */
[----:B------:R0:W5:Y:S04]  /*0110*/  LDG.E.64 R4, desc[UR4][R18.64+0x18] ;  /* 0x0000180412047981 */ /* 0x000168000c1e1b00 */
[----:B------:R-:W5:Y:S01]  /*0120*/  LDG.E.64 R6, desc[UR4][R20.64+0x18] ;  /* 0x0000180414067981 */ /* 0x000f62000c1e1b00 */
[----:B------:R-:W-:Y:S04]  /*0130*/  BSSY.RECONVERGENT B0, `(.L_x_122) ;  /* 0x0000056000007945 */ /* 0x000fe80003800200 */
[----:B------:R-:W-:Y:S01]  /*0140*/  BSSY.RELIABLE B1, `(.L_x_123) ;  /* 0x000003d000017945 */ /* 0x000fe20003800100 */
[----:B--2---:R-:W-:-:S05]  /*0150*/  IADD3 R11, P0, PT, R14, R22, RZ ;  /* 0x000000160e0b7210 */ /* 0x004fca0007f1e0ff */
[----:B------:R-:W-:Y:S01]  /*0160*/  IMAD.X R10, R15, 0x1, R23, P0 ;  /* 0x000000010f0a7824 */ /* 0x000fe200000e0617 */
[----:B------:R-:W-:-:S04]  /*0170*/  ISETP.GE.U32.AND P0, PT, R11, R14, PT ;  /* 0x0000000e0b00720c */ /* 0x000fc80003f06070 */
[----:B------:R-:W-:-:S04]  /*0180*/  ISETP.GE.U32.AND.EX P0, PT, R10, R15, PT, P0 ;  /* 0x0000000f0a00720c */ /* 0x000fc80003f06100 */
[----:B------:R-:W-:-:S04]  /*0190*/  SEL R23, RZ, 0x1, P0 ;  /* 0x00000001ff177807 */ /* 0x000fc80000000000 */
[----:B---3--:R-:W-:-:S05]  /*01a0*/  IADD3 R23, P0, PT, R12, R23, RZ ;  /* 0x000000170c177210 */ /* 0x008fca0007f1e0ff */
[----:B------:R-:W-:Y:S01]  /*01b0*/  IMAD.X R25, RZ, RZ, R13, P0 ;  /* 0x000000ffff197224 */ /* 0x000fe200000e060d */
[----:B----4-:R-:W-:-:S04]  /*01c0*/  IADD3 R15, P0, PT, R16, R23, RZ ;  /* 0x00000017100f7210 */ /* 0x010fc80007f1e0ff */
[----:B------:R-:W-:Y:S01]  /*01d0*/  ISETP.GE.U32.AND P1, PT, R15, R23, PT ;  /* 0x000000170f00720c */ /* 0x000fe20003f26070 */
[----:B------:R-:W-:Y:S01]  /*01e0*/  IMAD.X R14, R17, 0x1, R25, P0 ;  /* 0x00000001110e7824 */ /* 0x000fe200000e0619 */
[----:B------:R-:W-:-:S04]  /*01f0*/  ISETP.GE.U32.AND P0, PT, R23, R12, PT ;  /* 0x0000000c1700720c */ /* 0x000fc80003f06070 */
[----:B------:R-:W-:Y:S02]  /*0200*/  ISETP.GE.U32.AND.EX P0, PT, R25, R13, PT, P0 ;  /* 0x0000000d1900720c */ /* 0x000fe40003f06100 */
[----:B------:R-:W-:Y:S02]  /*0210*/  ISETP.GE.U32.AND.EX P1, PT, R14, R25, PT, P1 ;  /* 0x000000190e00720c */ /* 0x000fe40003f26110 */
[----:B------:R-:W-:Y:S02]  /*0220*/  SEL R12, RZ, 0x1, P0 ;  /* 0x00000001ff0c7807 */ /* 0x000fe40000000000 */
[----:B------:R-:W-:-:S04]  /*0230*/  SEL R17, RZ, 0x1, P1 ;  /* 0x00000001ff117807 */ /* 0x000fc80000800000 */
[----:B-----5:R-:W-:-:S04]  /*0240*/  IADD3 R17, P0, P1, R8, R17, R12 ;  /* 0x0000001108117210 */ /* 0x020fc8000791e00c */
[----:B0-----:R-:W-:Y:S02]  /*0250*/  IADD3.X R19, PT, PT, R9, RZ, RZ, P0, P1 ;  /* 0x000000ff09137210 */ /* 0x001fe400007e24ff */
[----:B------:R-:W-:-:S04]  /*0260*/  IADD3 R13, P0, PT, R2, R17, RZ ;  /* 0x00000011020d7210 */ /* 0x000fc80007f1e0ff */
[----:B------:R-:W-:Y:S01]  /*0270*/  ISETP.GE.U32.AND P1, PT, R13, R17, PT ;  /* 0x000000110d00720c */ /* 0x000fe20003f26070 */
[----:B------:R-:W-:Y:S01]  /*0280*/  IMAD.X R12, R3, 0x1, R19, P0 ;  /* 0x00000001030c7824 */ /* 0x000fe200000e0613 */
[----:B------:R-:W-:Y:S01]  /*0290*/  ISETP.GE.U32.AND P0, PT, R17, R8, PT ;  /* 0x000000081100720c */ /* 0x000fe20003f06070 */
[----:B------:R-:W0:Y:S03]  /*02a0*/  LDC.64 R2, c[0x3][0x18] ;  /* 0x00c00600ff027b82 */ /* 0x000e260000000a00 */
[----:B------:R-:W-:Y:S02]  /*02b0*/  ISETP.GE.U32.AND.EX P0, PT, R19, R9, PT, P0 ;  /* 0x000000091300720c */ /* 0x000fe40003f06100 */
[----:B------:R-:W-:Y:S02]  /*02c0*/  ISETP.GE.U32.AND.EX P1, PT, R12, R19, PT, P1 ;  /* 0x000000130c00720c */ /* 0x000fe40003f26110 */
[----:B------:R-:W-:-:S02]  /*02d0*/  SEL R8, RZ, 0x1, P0 ;  /* 0x00000001ff087807 */ /* 0x000fc40000000000 */
[----:B------:R-:W-:-:S04]  /*02e0*/  SEL R17, RZ, 0x1, P1 ;  /* 0x00000001ff117807 */ /* 0x000fc80000800000 */
[----:B------:R-:W-:-:S04]  /*02f0*/  IADD3 R17, P1, P2, R4, R17, R8 ;  /* 0x0000001104117210 */ /* 0x000fc80007a3e008 */
[----:B------:R-:W-:Y:S02]  /*0300*/  IADD3.X R19, PT, PT, R5, RZ, RZ, P1, P2 ;  /* 0x000000ff05137210 */ /* 0x000fe40000fe44ff */
[----:B------:R-:W-:Y:S02]  /*0310*/  IADD3 R9, P1, PT, R6, R17, RZ ;  /* 0x0000001106097210 */ /* 0x000fe40007f3e0ff */
[----:B------:R-:W-:-:S03]  /*0320*/  ISETP.GE.U32.AND P0, PT, R17, R4, PT ;  /* 0x000000041100720c */ /* 0x000fc60003f06070 */
[----:B------:R-:W-:Y:S01]  /*0330*/  IMAD.X R6, R7, 0x1, R19, P1 ;  /* 0x0000000107067824 */ /* 0x000fe200008e0613 */
[----:B------:R-:W-:Y:S02]  /*0340*/  ISETP.GE.U32.AND.EX P0, PT, R19, R5, PT, P0 ;  /* 0x000000051300720c */ /* 0x000fe40003f06100 */
[C---:B------:R-:W-:Y:S02]  /*0350*/  ISETP.GE.U32.AND P1, PT, R9.reuse, R17, PT ;  /* 0x000000110900720c */ /* 0x040fe40003f26070 */
[----:B0-----:R-:W-:Y:S02]  /*0360*/  ISETP.LE.U32.AND P2, PT, R9, R2, PT ;  /* 0x000000020900720c */ /* 0x001fe40003f43070 */
[----:B------:R-:W-:-:S04]  /*0370*/  ISETP.GE.U32.AND.EX P0, PT, R6, R19, P0, P1 ;  /* 0x000000130600720c */ /* 0x000fc80000706110 */
[----:B------:R-:W-:-:S13]  /*0380*/  ISETP.LE.U32.AND.EX P0, PT, R6, R3, P0, P2 ;  /* 0x000000030600720c */ /* 0x000fda0000703120 */
        /* <DEDUP_REMOVED lines=17> */
[----:B------:R-:W0:Y:S01]  /*04a0*/  LDCU.64 UR6, c[0x3][URZ] ;  /* 0x00c00000ff0677ac */ /* 0x000e220008000a00 */
[----:B------:R-:W-:Y:S02]  /*04b0*/  ISETP.LT.U32.AND P1, PT, R15, R4, PT ;  /* 0x000000040f00720c */ /* 0x000fe40003f21070 */
[----:B0-----:R-:W-:-:S04]  /*04c0*/  ISETP.GE.U32.AND P0, PT, R11, UR6, PT ;  /* 0x000000060b007c0c */ /* 0x001fc8000bf06070 */
[----:B------:R-:W-:-:S04]  /*04d0*/  ISETP.GE.U32.AND.EX P0, PT, R10, UR7, PT, P0 ;  /* 0x000000070a007c0c */ /* 0x000fc8000bf06100 */
[----:B------:R-:W-:-:S13]  /*04e0*/  ISETP.LT.U32.OR.EX P0, PT, R14, R5, !P0, P1 ;  /* 0x000000050e00720c */ /* 0x000fda0004701510 */
[----:B------:R-:W-:Y:S05]  /*04f0*/  @P0 BREAK.RELIABLE B1 ;  /* 0x0000000000010942 */ /* 0x000fea0003800100 */
[----:B------:R-:W-:Y:S05]  /*0500*/  @P0 BRA `(.L_x_125) ;  /* 0x0000000000600947 */ /* 0x000fea0003800000 */
.L_x_124:
[----:B------:R-:W-:Y:S05]  /*0510*/  BSYNC.RELIABLE B1 ;  /* 0x0000000000017941 */ /* 0x000fea0003800100 */
.L_x_123:
[----:B------:R-:W0:Y:S01]  /*0520*/  LDCU.128 UR8, c[0x3][URZ] ;  /* 0x00c00000ff0877ac */ /* 0x000e220008000c00 */
[----:B------:R-:W1:Y:S01]  /*0530*/  LDCU.64 UR6, c[0x3][0x10] ;  /* 0x00c00200ff0677ac */ /* 0x000e620008000a00 */
[----:B0-----:R-:W-:-:S04]  /*0540*/  ISETP.GE.U32.AND P0, PT, R11, UR8, PT ;  /* 0x000000080b007c0c */ /* 0x001fc8000bf06070 */
[----:B------:R-:W-:-:S04]  /*0550*/  ISETP.GE.U32.AND.EX P0, PT, R10, UR9, PT, P0 ;  /* 0x000000090a007c0c */ /* 0x000fc8000bf06100 */
[----:B------:R-:W-:-:S04]  /*0560*/  SEL R16, RZ, 0x1, P0 ;  /* 0x00000001ff107807 */ /* 0x000fc80000000000 */
[----:B------:R-:W-:-:S05]  /*0570*/  IADD3 R16, P0, PT, R16, UR10, RZ ;  /* 0x0000000a10107c10 */ /* 0x000fca000ff1e0ff */
[----:B------:R-:W-:Y:S01]  /*0580*/  IMAD.X R7, RZ, RZ, UR11, P0 ;  /* 0x0000000bff077e24 */ /* 0x000fe200080e06ff */
[----:B------:R-:W-:Y:S02]  /*0590*/  ISETP.GE.U32.AND P0, PT, R15, R16, PT ;  /* 0x000000100f00720c */ /* 0x000fe40003f06070 */
[----:B------:R-:W-:Y:S02]  /*05a0*/  IADD3 R15, P1, PT, -R16, R15, RZ ;  /* 0x0000000f100f7210 */ /* 0x000fe40007f3e1ff */
[----:B------:R-:W-:-:S03]  /*05b0*/  ISETP.GE.U32.AND.EX P0, PT, R14, R7, PT, P0 ;  /* 0x000000070e00720c */ /* 0x000fc60003f06100 */
[----:B------:R-:W-:Y:S01]  /*05c0*/  IMAD.X R14, R14, 0x1, ~R7, P1 ;  /* 0x000000010e0e7824 */ /* 0x000fe200008e0e07 */
[----:B------:R-:W-:-:S04]  /*05d0*/  SEL R8, RZ, 0x1, P0 ;  /* 0x00000001ff087807 */ /* 0x000fc80000000000 */
[----:B-1----:R-:W-:-:S05]  /*05e0*/  IADD3 R8, P0, PT, R8, UR6, RZ ;  /* 0x0000000608087c10 */ /* 0x002fca000ff1e0ff */
[----:B------:R-:W-:Y:S01]  /*05f0*/  IMAD.X R5, RZ, RZ, UR7, P0 ;  /* 0x00000007ff057e24 */ /* 0x000fe200080e06ff */
[----:B------:R-:W-:Y:S02]  /*0600*/  ISETP.GE.U32.AND P0, PT, R13, R8, PT ;  /* 0x000000080d00720c */ /* 0x000fe40003f06070 */
[----:B------:R-:W-:Y:S02]  /*0610*/  IADD3 R13, P2, PT, -R8, R13, RZ ;  /* 0x0000000d080d7210 */ /* 0x000fe40007f5e1ff */
[----:B------:R-:W-:-:S03]  /*0620*/  ISETP.GE.U32.AND.EX P0, PT, R12, R5, PT, P0 ;  /* 0x000000050c00720c */ /* 0x000fc60003f06100 */
[----:B------:R-:W-:Y:S01]  /*0630*/  IMAD.X R12, R12, 0x1, ~R5, P2 ;  /* 0x000000010c0c7824 */ /* 0x000fe200010e0e05 */
[----:B------:R-:W-:Y:S02]  /*0640*/  SEL R4, RZ, 0x1, P0 ;  /* 0x00000001ff047807 */ /* 0x000fe40000000000 */
[----:B------:R-:W-:Y:S02]  /*0650*/  IADD3 R11, P0, PT, R11, -UR8, RZ ;  /* 0x800000080b0b7c10 */ /* 0x000fe4000ff1e0ff */
[----:B------:R-:W-:Y:S02]  /*0660*/  IADD3 R9, P3, P4, R9, -R2, -R4 ;  /* 0x8000000209097210 */ /* 0x000fe40007c7e804 */
[----:B------:R-:W-:Y:S02]  /*0670*/  IADD3.X R10, PT, PT, R10, ~UR9, RZ, P0, !PT ;  /* 0x800000090a0a7c10 */ /* 0x000fe400087fe4ff */
[----:B------:R-:W-:-:S09]  /*0680*/  IADD3.X R6, PT, PT, R6, -0x1, ~R3, P3, P4 ;  /* 0xffffffff06067810 */ /* 0x000fd20001fe8c03 */
.L_x_125:
[----:B------:R-:W-:Y:S05]  /*0690*/  BSYNC.RECONVERGENT B0 ;  /* 0x0000000000007941 */ /* 0x000fea0003800200 */
.L_x_122:
[----:B------:R-:W-:Y:S05]  /*06a0*/  WARPSYNC.ALL ;  /* 0x0000000000007948 */ /* 0x000fea0003800000 */
[----:B------:R-:W0:Y:S01]  /*06b0*/  LDC.64 R2, c[0x0][0x390] ;  /* 0x0000e400ff027b82 */ /* 0x000e220000000a00 */
[-C--:B------:R-:W-:Y:S01]  /*06c0*/  LOP3.LUT R11, R11, R10.reuse, RZ, 0x3c, !PT ;  /* 0x0000000a0b0b7212 */ /* 0x080fe200078e3cff */
[----:B------:R-:W-:Y:S02]  /*06d0*/  IMAD.MOV.U32 R4, RZ, RZ, R13 ;  /* 0x000000ffff047224 */ /* 0x000fe400078e000d */
[----:B------:R-:W-:Y:S01]  /*06e0*/  IMAD.MOV.U32 R5, RZ, RZ, R12 ;  /* 0x000000ffff057224 */ /* 0x000fe200078e000c */
[----:B------:R-:W-:Y:S01]  /*06f0*/  LOP3.LUT R10, R11, R10, RZ, 0x3c, !PT ;  /* 0x0000000a0b0a7212 */ /* 0x000fe200078e3cff */
[----:B------:R-:W-:-:S02]  /*0700*/  IMAD.MOV.U32 R7, RZ, RZ, R6 ;  /* 0x000000ffff077224 */ /* 0x000fc400078e0006 */
[----:B------:R-:W-:Y:S01]  /*0710*/  IMAD.MOV.U32 R12, RZ, RZ, R15 ;  /* 0x000000ffff0c7224 */ /* 0x000fe200078e000f */
[----:B------:R-:W-:Y:S01]  /*0720*/  LOP3.LUT R11, R11, R10, RZ, 0x3c, !PT ;  /* 0x0000000a0b0b7212 */ /* 0x000fe200078e3cff */
        /* <DEDUP_REMOVED lines=8> */
.L_x_126:
        /* <DEDUP_REMOVED lines=13> */
.L_x_131:


//--------------------- .nv.shared.reserved.0     --------------------------
	.section	.nv.shared.reserved.0,"aw",@nobits
	.weak		__nv_reservedSMEM_offset_0_alias
	.size		__nv_reservedSMEM_offset_0_alias, 0, 64
	.other		__nv_reservedSMEM_offset_0_alias,@"STO_CUDA_RESERVED_SHARED STV_DEFAULT"
__nv_reservedSMEM_offset_0_alias:
	.zero		0
	.zero		64


//--------------------- .nv.constant0.test_point_double --------------------------
	.section	.nv.constant0.test_point_double,"a",@progbits
	.sectionflags	@""
	.align	4
.nv.constant0.test_point_double:
	.zero		936


//--------------------- .nv.constant0.test_mod_square --------------------------
	.section	.nv.constant0.test_mod_square,"a",@progbits
	.sectionflags	@""
	.align	4
.nv.constant0.test_mod_square:
	.zero		912


//--------------------- .nv.constant0.test_mod_inv --------------------------
	.section	.nv.constant0.test_mod_inv,"a",@progbits
	.sectionflags	@""
	.align	4
.nv.constant0.test_mod_inv:
	.zero		912


//--------------------- .nv.constant0.test_mod_mult --------------------------
	.section	.nv.constant0.test_mod_mult,"a",@progbits
	.sectionflags	@""
	.align	4
.nv.constant0.test_mod_mult:
	.zero		920


//--------------------- .nv.constant0.test_mod_add --------------------------
	.section	.nv.constant0.test_mod_add,"a",@progbits
	.sectionflags	@""
	.align	4
.nv.constant0.test_mod_add:
	.zero		920


//--------------------- SYMBOLS --------------------------

	.type		.nv.reservedSmem.offset0,@object
	.size		.nv.reservedSmem.offset0,0x4
